def matmul_kernel(
    a_ptr,
    b_ptr,
    c_ptr,
    M,
    N,
    K,
    stride_am,
    stride_ak,
    stride_bk,
    stride_bn,
    stride_cm,
    stride_cn,
    BLOCK_M: tl.constexpr,
    BLOCK_N: tl.constexpr,
    BLOCK_K: tl.constexpr,
    GROUP_M: tl.constexpr,
):
    pid = tl.program_id(axis=0)
    num_pid_m = tl.cdiv(M, BLOCK_M)
    num_pid_n = tl.cdiv(N, BLOCK_N)
    num_pid_in_group = GROUP_M * num_pid_n
    group_id = pid // num_pid_in_group
    first_pid_m = group_id * GROUP_M
    group_size_m = min(num_pid_m - first_pid_m, GROUP_M)
    pid_m = first_pid_m + ((pid % num_pid_in_group) % group_size_m)
    pid_n = (pid % num_pid_in_group) // group_size_m

    offs_am = (pid_m * BLOCK_M + tl.arange(0, BLOCK_M)) % M
    offs_bn = (pid_n * BLOCK_N + tl.arange(0, BLOCK_N)) % N
    offs_k = tl.arange(0, BLOCK_K)
    a_ptrs = a_ptr + offs_am[:, None] * stride_am + offs_k[None, :] * stride_ak
    b_ptrs = b_ptr + offs_k[:, None] * stride_bk + offs_bn[None, :] * stride_bn

    acc = tl.zeros((BLOCK_M, BLOCK_N), dtype=tl.float32)
    for kk in range(0, tl.cdiv(K, BLOCK_K)):
        a = tl.load(a_ptrs, mask=offs_k[None, :] < K - kk * BLOCK_K, other=0.0)
        b = tl.load(b_ptrs, mask=offs_k[:, None] < K - kk * BLOCK_K, other=0.0)
        acc = tl.dot(a, b, acc)
        a_ptrs += BLOCK_K * stride_ak
        b_ptrs += BLOCK_K * stride_bk

    c = acc.to(c_ptr.dtype.element_ty)
    offs_cm = pid_m * BLOCK_M + tl.arange(0, BLOCK_M)
    offs_cn = pid_n * BLOCK_N + tl.arange(0, BLOCK_N)
    c_ptrs = c_ptr + offs_cm[:, None] * stride_cm + offs_cn[None, :] * stride_cn
    mask = (offs_cm[:, None] < M) & (offs_cn[None, :] < N)
    tl.store(c_ptrs, c, mask=mask)

# config = {"BLOCK_K": 128, "BLOCK_M": 256, "BLOCK_N": 128, "GROUP_M": 8, "arch": "sm_100", "dtype": "fp32", "num_ctas": 1, "num_stages": 5, "num_warps": 4}
# arch = sm_100


// ===== COMPILED SASS (sm_100a) =====

	.target	sm_100a

	.elftype	@"ET_EXEC"


//--------------------- .note.nv.tkinfo           --------------------------
	.section	.note.nv.tkinfo,"",@"SHT_NOTE"
	.sectionflags	@"SHF_NOTE_NV_TKINFO"
	.tkinfo
        /*0018*/ 	.word	0x00000081
        /*0030*/ 	.string	""
        /*0030*/ 	.string	"ptxas-blackwell"
        /*0030*/ 	.string	"Cuda compilation tools, release 12.9, V12.9.86"
        /*0030*/ 	.string	"Build cuda_12.9.r12.9/compiler.36037853_0"
        /*0030*/ 	.string	"-v  -suppress-debug-info  -lineinfo  -arch sm_100a "



//--------------------- .note.nv.cuver            --------------------------
	.section	.note.nv.cuver,"",@"SHT_NOTE"
	.sectionflags	@"SHF_NOTE_NV_CUVER"
        /*0018*/ 	.short	0x0001
        /*001a*/ 	.short	0x0064
        /*001c*/ 	.short	0x0001
        /*001e*/ 	.short	0x0000
        /*0020*/ 	.short	0x0001
        /*0022*/ 	.short	0x0000


//--------------------- .nv.info                  --------------------------
	.section	.nv.info,"",@"SHT_CUDA_INFO"
	.align	4


	//----- nvinfo : EIATTR_REGCOUNT
	.align		4
        /*0000*/ 	.byte	0x04, 0x2f
        /*0002*/ 	.short	(.L_4 - .L_3)
	.align		4
.L_3:
        /*0004*/ 	.word	index@(matmul_kernel)
        /*0008*/ 	.word	0x000000ff


	//----- nvinfo : EIATTR_FRAME_SIZE
	.align		4
.L_4:
        /*000c*/ 	.byte	0x04, 0x11
        /*000e*/ 	.short	(.L_6 - .L_5)
	.align		4
.L_5:
        /*0010*/ 	.word	index@($__internal_2_$__cuda_sm10x_tcgen05_guardrail_trap_unallocated_columns_being_dealloced)
        /*0014*/ 	.word	0x00001618


	//----- nvinfo : EIATTR_FRAME_SIZE
	.align		4
.L_6:
        /*0018*/ 	.byte	0x04, 0x11
        /*001a*/ 	.short	(.L_8 - .L_7)
	.align		4
.L_7:
        /*001c*/ 	.word	index@($__internal_1_$__cuda_sm10x_tcgen05_guardrail_trap_phase_invalid_during_alloc)
        /*0020*/ 	.word	0x00001618


	//----- nvinfo : EIATTR_FRAME_SIZE
	.align		4
.L_8:
        /*0024*/ 	.byte	0x04, 0x11
        /*0026*/ 	.short	(.L_10 - .L_9)
	.align		4
.L_9:
        /*0028*/ 	.word	index@($__internal_0_$__cuda_sm10x_tcgen05_guardrail_trap_col_being_dealloced_not_returned_by_alloc)
        /*002c*/ 	.word	0x00001618


	//----- nvinfo : EIATTR_FRAME_SIZE
	.align		4
.L_10:
        /*0030*/ 	.byte	0x04, 0x11
        /*0032*/ 	.short	(.L_12 - .L_11)
	.align		4
.L_11:
        /*0034*/ 	.word	index@(matmul_kernel)
        /*0038*/ 	.word	0x00001618


	//----- nvinfo : EIATTR_MIN_STACK_SIZE
	.align		4
.L_12:
        /*003c*/ 	.byte	0x04, 0x12
        /*003e*/ 	.short	(.L_14 - .L_13)
	.align		4
.L_13:
        /*0040*/ 	.word	index@(matmul_kernel)
        /*0044*/ 	.word	0x00001618
.L_14:


//--------------------- .nv.info.matmul_kernel    --------------------------
	.section	.nv.info.matmul_kernel,"",@"SHT_CUDA_INFO"
	.sectionflags	@""
	.align	4


	//----- nvinfo : EIATTR_CUDA_API_VERSION
	.align		4
        /*0000*/ 	.byte	0x04, 0x37
        /*0002*/ 	.short	(.L_16 - .L_15)
.L_15:
        /*0004*/ 	.word	0x00000081


	//----- nvinfo : EIATTR_KPARAM_INFO
	.align		4
.L_16:
        /*0008*/ 	.byte	0x04, 0x17
        /*000a*/ 	.short	(.L_18 - .L_17)
.L_17:
        /*000c*/ 	.word	0x00000000
        /*0010*/ 	.short	0x000d
        /*0012*/ 	.short	0x0048
        /*0014*/ 	.byte	0x00, 0xf4, 0x21, 0x00


	//----- nvinfo : EIATTR_KPARAM_INFO
	.align		4
.L_18:
        /*0018*/ 	.byte	0x04, 0x17
        /*001a*/ 	.short	(.L_20 - .L_19)
.L_19:
        /*001c*/ 	.word	0x00000000
        /*0020*/ 	.short	0x000c
        /*0022*/ 	.short	0x0040
        /*0024*/ 	.byte	0x00, 0xf4, 0x21, 0x00


	//----- nvinfo : EIATTR_KPARAM_INFO
	.align		4
.L_20:
        /*0028*/ 	.byte	0x04, 0x17
        /*002a*/ 	.short	(.L_22 - .L_21)
.L_21:
        /*002c*/ 	.word	0x00000000
        /*0030*/ 	.short	0x000b
        /*0032*/ 	.short	0x0038
        /*0034*/ 	.byte	0x00, 0xf0, 0x11, 0x00


	//----- nvinfo : EIATTR_KPARAM_INFO
	.align		4
.L_22:
        /*0038*/ 	.byte	0x04, 0x17
        /*003a*/ 	.short	(.L_24 - .L_23)
.L_23:
        /*003c*/ 	.word	0x00000000
        /*0040*/ 	.short	0x000a
        /*0042*/ 	.short	0x0034
        /*0044*/ 	.byte	0x00, 0xf0, 0x11, 0x00


	//----- nvinfo : EIATTR_KPARAM_INFO
	.align		4
.L_24:
        /*0048*/ 	.byte	0x04, 0x17
        /*004a*/ 	.short	(.L_26 - .L_25)
.L_25:
        /*004c*/ 	.word	0x00000000
        /*0050*/ 	.short	0x0009
        /*0052*/ 	.short	0x0030
        /*0054*/ 	.byte	0x00, 0xf0, 0x11, 0x00


	//----- nvinfo : EIATTR_KPARAM_INFO
	.align		4
.L_26:
        /*0058*/ 	.byte	0x04, 0x17
        /*005a*/ 	.short	(.L_28 - .L_27)
.L_27:
        /*005c*/ 	.word	0x00000000
        /*0060*/ 	.short	0x0008
        /*0062*/ 	.short	0x002c
        /*0064*/ 	.byte	0x00, 0xf0, 0x11, 0x00


	//----- nvinfo : EIATTR_KPARAM_INFO
	.align		4
.L_28:
        /*0068*/ 	.byte	0x04, 0x17
        /*006a*/ 	.short	(.L_30 - .L_29)
.L_29:
        /*006c*/ 	.word	0x00000000
        /*0070*/ 	.short	0x0007
        /*0072*/ 	.short	0x0028
        /*0074*/ 	.byte	0x00, 0xf0, 0x11, 0x00


	//----- nvinfo : EIATTR_KPARAM_INFO
	.align		4
.L_30:
        /*0078*/ 	.byte	0x04, 0x17
        /*007a*/ 	.short	(.L_32 - .L_31)
.L_31:
        /*007c*/ 	.word	0x00000000
        /*0080*/ 	.short	0x0006
        /*0082*/ 	.short	0x0024
        /*0084*/ 	.byte	0x00, 0xf0, 0x11, 0x00


	//----- nvinfo : EIATTR_KPARAM_INFO
	.align		4
.L_32:
        /*0088*/ 	.byte	0x04, 0x17
        /*008a*/ 	.short	(.L_34 - .L_33)
.L_33:
        /*008c*/ 	.word	0x00000000
        /*0090*/ 	.short	0x0005
        /*0092*/ 	.short	0x0020
        /*0094*/ 	.byte	0x00, 0xf0, 0x11, 0x00


	//----- nvinfo : EIATTR_KPARAM_INFO
	.align		4
.L_34:
        /*0098*/ 	.byte	0x04, 0x17
        /*009a*/ 	.short	(.L_36 - .L_35)
.L_35:
        /*009c*/ 	.word	0x00000000
        /*00a0*/ 	.short	0x0004
        /*00a2*/ 	.short	0x001c
        /*00a4*/ 	.byte	0x00, 0xf0, 0x11, 0x00


	//----- nvinfo : EIATTR_KPARAM_INFO
	.align		4
.L_36:
        /*00a8*/ 	.byte	0x04, 0x17
        /*00aa*/ 	.short	(.L_38 - .L_37)
.L_37:
        /*00ac*/ 	.word	0x00000000
        /*00b0*/ 	.short	0x0003
        /*00b2*/ 	.short	0x0018
        /*00b4*/ 	.byte	0x00, 0xf0, 0x11, 0x00


	//----- nvinfo : EIATTR_KPARAM_INFO
	.align		4
.L_38:
        /*00b8*/ 	.byte	0x04, 0x17
        /*00ba*/ 	.short	(.L_40 - .L_39)
.L_39:
        /*00bc*/ 	.word	0x00000000
        /*00c0*/ 	.short	0x0002
        /*00c2*/ 	.short	0x0010
        /*00c4*/ 	.byte	0x00, 0xf4, 0x21, 0x00


	//----- nvinfo : EIATTR_KPARAM_INFO
	.align		4
.L_40:
        /*00c8*/ 	.byte	0x04, 0x17
        /*00ca*/ 	.short	(.L_42 - .L_41)
.L_41:
        /*00cc*/ 	.word	0x00000000
        /*00d0*/ 	.short	0x0001
        /*00d2*/ 	.short	0x0008
        /*00d4*/ 	.byte	0x00, 0xf4, 0x21, 0x00


	//----- nvinfo : EIATTR_KPARAM_INFO
	.align		4
.L_42:
        /*00d8*/ 	.byte	0x04, 0x17
        /*00da*/ 	.short	(.L_44 - .L_43)
.L_43:
        /*00dc*/ 	.word	0x00000000
        /*00e0*/ 	.short	0x0000
        /*00e2*/ 	.short	0x0000
        /*00e4*/ 	.byte	0x00, 0xf4, 0x21, 0x00


	//----- nvinfo : EIATTR_AT_ENTRY_FRAGMENTS
	.align		4
.L_44:
        /*00e8*/ 	.byte	0x04, 0x4f
        /*00ea*/ 	.short	(.L_46 - .L_45)


	//   ....[0]....
.L_45:
        /*00ec*/ 	.word	0x00000004


	//----- nvinfo : EIATTR_RESERVED_SMEM_USED
	.align		4
.L_46:
        /*00f0*/ 	.byte	0x01, 0x41
	.zero		2


	//----- nvinfo : EIATTR_SPARSE_MMA_MASK
	.align		4
        /*00f4*/ 	.byte	0x03, 0x50
        /*00f6*/ 	.short	0x0000


	//----- nvinfo : EIATTR_TCGEN05_1CTA_USED
	.align		4
        /*00f8*/ 	.byte	0x01, 0x51
	.zero		2


	//----- nvinfo : EIATTR_MAXREG_COUNT
	.align		4
        /*00fc*/ 	.byte	0x03, 0x1b
        /*00fe*/ 	.short	0x00ff


	//----- nvinfo : EIATTR_NUM_BARRIERS
	.align		4
        /*0100*/ 	.byte	0x02, 0x4c
        /*0102*/ 	.byte	0x01
	.zero		1


	//----- nvinfo : EIATTR_ANNOTATIONS
	.align		4
        /*0104*/ 	.byte	0x04, 0x55
        /*0106*/ 	.short	(.L_48 - .L_47)


	//   ....[0]....
.L_47:
        /*0108*/ 	.word	0x00000001
        /*010c*/ 	.byte	0x90, 0x6c, 0x00, 0x00, 0x01, 0x00, 0x00, 0x00, 0xf0, 0x6d, 0x00, 0x00, 0x01, 0x00, 0x00, 0x00
        /* <DEDUP_REMOVED lines=3073> */
        /*c12c*/ 	.byte	0xd0, 0x9c, 0x04, 0x00


	//----- nvinfo : EIATTR_INT_WARP_WIDE_INSTR_OFFSETS
	.align		4
.L_48:
        /*c130*/ 	.byte	0x04, 0x31
        /*c132*/ 	.short	(.L_50 - .L_49)


	//   ....[0]....
.L_49:
        /*c134*/ 	.word	0x000095f0


	//   ....[1]....
        /*c138*/ 	.word	0x00009640


	//   ....[2]....
        /*c13c*/ 	.word	0x000096c0


	//   ....[3]....
        /*c140*/ 	.word	0x0004f240


	//   ....[4]....
        /*c144*/ 	.word	0x0004f290


	//----- nvinfo : EIATTR_COOP_GROUP_MASK_REGIDS
	.align		4
.L_50:
        /*c148*/ 	.byte	0x04, 0x29
        /*c14a*/ 	.short	(.L_52 - .L_51)


	//   ....[0]....
.L_51:
        /*c14c*/ 	.word	0xffffffff


	//   ....[1]....
        /*c150*/ 	.word	0xffffffff


	//   ....[2]....
        /*c154*/ 	.word	0xffffffff


	//   ....[3]....
        /*c158*/ 	.word	0xffffffff


	//----- nvinfo : EIATTR_COOP_GROUP_INSTR_OFFSETS
	.align		4
.L_52:
        /*c15c*/ 	.byte	0x04, 0x28
        /*c15e*/ 	.short	(.L_54 - .L_53)


	//   ....[0]....
.L_53:
        /*c160*/ 	.word	0x00000070


	//   ....[1]....
        /*c164*/ 	.word	0x00000330


	//   ....[2]....
        /*c168*/ 	.word	0x0004f0d0


	//   ....[3]....
        /*c16c*/ 	.word	0x0004f340


	//----- nvinfo : EIATTR_VRC_CTA_INIT_COUNT
	.align		4
.L_54:
        /*c170*/ 	.byte	0x02, 0x4a
        /*c172*/ 	.byte	0x80
	.zero		1


	//----- nvinfo : EIATTR_MBARRIER_INSTR_OFFSETS
	.align		4
        /*c174*/ 	.byte	0x04, 0x39
        /*c176*/ 	.short	(.L_56 - .L_55)


	//   ....[0]....
.L_55:
        /*c178*/ 	.word	0x000097e0
        /*c17c*/ 	.word	0x000000ff
        /*c180*/ 	.word	0x00000000
        /*c184*/ 	.short	0x0100
        /*c186*/ 	.byte	0x08
	.zero		1


	//   ....[1]....
        /*c188*/ 	.word	0x00009870
        /*c18c*/ 	.word	0x000000ff
        /*c190*/ 	.word	0x000d0008
        /*c194*/ 	.short	0x0100
        /*c196*/ 	.byte	0x07
	.zero		1


	//   ....[2]....
        /*c198*/ 	.word	0x00037600
        /*c19c*/ 	.word	0x000000ff
        /*c1a0*/ 	.word	0x00000000
        /*c1a4*/ 	.short	0x010a
        /*c1a6*/ 	.byte	0x08
	.zero		1


	//   ....[3]....
        /*c1a8*/ 	.word	0x00048c70
        /*c1ac*/ 	.word	0x000000ff
        /*c1b0*/ 	.word	0x00000000
        /*c1b4*/ 	.short	0x010a
        /*c1b6*/ 	.byte	0x08
	.zero		1


	//   ....[4]....
        /*c1b8*/ 	.word	0x00048d40
        /*c1bc*/ 	.word	0x000000ff
        /*c1c0*/ 	.word	0x000d0000
        /*c1c4*/ 	.short	0x0108
        /*c1c6*/ 	.byte	0x07
	.zero		1


	//   ....[5]....
        /*c1c8*/ 	.word	0x00048e20
        /*c1cc*/ 	.word	0x000000ff
        /*c1d0*/ 	.word	0x000d0008
        /*c1d4*/ 	.short	0x0108
        /*c1d6*/ 	.byte	0x07
	.zero		1


	//   ....[6]....
        /*c1d8*/ 	.word	0x0004f360
        /*c1dc*/ 	.word	0x000000ff
        /*c1e0*/ 	.word	0x00000000
        /*c1e4*/ 	.short	0x010a
        /*c1e6*/ 	.byte	0x08
	.zero		1


	//   ....[7]....
        /*c1e8*/ 	.word	0x0004f390
        /*c1ec*/ 	.word	0x000000ff
        /*c1f0*/ 	.word	0x00000000
        /*c1f4*/ 	.short	0x010a
        /*c1f6*/ 	.byte	0x08
	.zero		1


	//----- nvinfo : EIATTR_NUM_MBARRIERS
	.align		4
.L_56:
        /*c1f8*/ 	.byte	0x03, 0x38
        /*c1fa*/ 	.short	0x0002


	//----- nvinfo : EIATTR_EXIT_INSTR_OFFSETS
	.align		4
        /*c1fc*/ 	.byte	0x04, 0x1c
        /*c1fe*/ 	.short	(.L_58 - .L_57)


	//   ....[0]....
.L_57:
        /*c200*/ 	.word	0x0004f350


	//----- nvinfo : EIATTR_REQNTID
	.align		4
.L_58:
        /*c204*/ 	.byte	0x04, 0x10
        /*c206*/ 	.short	(.L_60 - .L_59)
.L_59:
        /*c208*/ 	.word	0x00000080
        /*c20c*/ 	.word	0x00000001
        /*c210*/ 	.word	0x00000001


	//----- nvinfo : EIATTR_CRS_STACK_SIZE
	.align		4
.L_60:
        /*c214*/ 	.byte	0x04, 0x1e
        /*c216*/ 	.short	(.L_62 - .L_61)
.L_61:
        /*c218*/ 	.word	0x00000000


	//----- nvinfo : EIATTR_CBANK_PARAM_SIZE
	.align		4
.L_62:
        /*c21c*/ 	.byte	0x03, 0x19
        /*c21e*/ 	.short	0x0050


	//----- nvinfo : EIATTR_PARAM_CBANK
	.align		4
        /*c220*/ 	.byte	0x04, 0x0a
        /*c222*/ 	.short	(.L_64 - .L_63)
	.align		4
.L_63:
        /*c224*/ 	.word	index@(.nv.constant0.matmul_kernel)
        /*c228*/ 	.short	0x0380
        /*c22a*/ 	.short	0x0050


	//----- nvinfo : EIATTR_SW_WAR
	.align		4
.L_64:
        /*c22c*/ 	.byte	0x04, 0x36
        /*c22e*/ 	.short	(.L_66 - .L_65)
.L_65:
        /*c230*/ 	.word	0x00000008
.L_66:


//--------------------- .nv.compat                --------------------------
	.section	.nv.compat,"",@"SHT_CUDA_COMPAT_INFO"
	.align	4
        /*0000*/ 	.byte	0x02, 0x02, 0x02, 0x00, 0x02, 0x05, 0x05, 0x00, 0x02, 0x03, 0x00, 0x00, 0x02, 0x06, 0x01, 0x00


//--------------------- .nv.callgraph             --------------------------
	.section	.nv.callgraph,"",@"SHT_CUDA_CALLGRAPH"
	.align	4
	.sectionentsize	8
	.align		4
        /*0000*/ 	.word	0x00000000
	.align		4
        /*0004*/ 	.word	0xffffffff
	.align		4
        /*0008*/ 	.word	0x00000000
	.align		4
        /*000c*/ 	.word	0xfffffffe
	.align		4
        /*0010*/ 	.word	0x00000000
	.align		4
        /*0014*/ 	.word	0xfffffffd
	.align		4
        /*0018*/ 	.word	0x00000000
	.align		4
        /*001c*/ 	.word	0xfffffffc


//--------------------- .text.matmul_kernel       --------------------------
	.section	.text.matmul_kernel,"ax",@progbits
	.align	128
        .global         matmul_kernel
        .type           matmul_kernel,@function
        .size           matmul_kernel,(.L_x_22 - matmul_kernel)
        .other          matmul_kernel,@"STO_CUDA_ENTRY STV_DEFAULT"
matmul_kernel:
.text.matmul_kernel:
[----:B------:R-:W1:Y:S01]  /*0000*/  LDC R1, c[0x0][0x37c] ;  /* 0x0000df00ff017b82 */ /* 0x000e620000000800 */
[----:B------:R-:W2:Y:S01]  /*0010*/  S2R R252, SR_TID.X ;  /* 0x0000000000fc7919 */ /* 0x000ea20000002100 */
[----:B-1----:R-:W-:Y:S01]  /*0020*/  VIADD R1, R1, 0xffffe9e8 ;  /* 0xffffe9e801017836 */ /* 0x002fe20000000000 */
[----:B--2---:R-:W-:-:S13]  /*0030*/  ISETP.GE.U32.AND P0, PT, R252, 0x20, PT ;  /* 0x00000020fc00780c */ /* 0x004fda0003f06070 */
[----:B------:R-:W-:Y:S02]  /*0040*/  VOTEU.ANY UP0, P0 ;  /* 0x0000000000ff7886 */ /* 0x000fe40000000100 */
[----:B------:R-:W-:Y:S05]  /*0050*/  BRA.U UP0, `(.L_x_0) ;  /* 0x0000000100b87547 */ /* 0x000fea000b800000 */
[----:B------:R-:W1:Y:S01]  /*0060*/  S2UR UR6, SR_CgaCtaId ;  /* 0x00000000000679c3 */ /* 0x000e620000008800 */
[----:B------:R-:W-:Y:S01]  /*0070*/  NOP ;  /* 0x0000000000007918 */ /* 0x000fe20000000000 */
[----:B------:R-:W-:Y:S02]  /*0080*/  UMOV UR4, 0x40 ;  /* 0x0000004000047882 */ /* 0x000fe40000000000 */
[----:B-1----:R-:W-:-:S09]  /*0090*/  ULEA UR4, UR6, UR4, 0x18 ;  /* 0x0000000406047291 */ /* 0x002fd2000f8ec0ff */
[----:B------:R-:W1:Y:S01]  /*00a0*/  LDS.U8 R0, [UR4] ;  /* 0x00000004ff007984 */ /* 0x000e620008000000 */
[----:B------:R-:W-:Y:S02]  /*00b0*/  UMOV UR4, 0x400 ;  /* 0x0000040000047882 */ /* 0x000fe40000000000 */
[----:B------:R-:W-:Y:S01]  /*00c0*/  ULEA UR4, UR6, UR4, 0x18 ;  /* 0x0000000406047291 */ /* 0x000fe2000f8ec0ff */
[----:B-1----:R-:W-:-:S13]  /*00d0*/  ISETP.NE.AND P0, PT, R0, RZ, PT ;  /* 0x000000ff0000720c */ /* 0x002fda0003f05270 */
[----:B------:R-:W-:Y:S05]  /*00e0*/  @P0 BRA `(.L_x_1) ;  /* 0x00000000007c0947 */ /* 0x000fea0003800000 */
[----:B------:R-:W-:-:S13]  /*00f0*/  ELECT P0, URZ, PT ;  /* 0x0000000000ff782f */ /* 0x000fda0003800000 */
[----:B------:R-:W-:Y:S05]  /*0100*/  @!P0 BRA `(.L_x_2) ;  /* 0x0000000000848947 */ /* 0x000fea0003800000 */
[----:B------:R-:W-:Y:S01]  /*0110*/  UMOV UR5, 0x10 ;  /* 0x0000001000057882 */ /* 0x000fe20000000000 */
[----:B------:R-:W-:Y:S01]  /*0120*/  IMAD.MOV.U32 R4, RZ, RZ, 0x1 ;  /* 0x00000001ff047424 */ /* 0x000fe200078e00ff */
[----:B------:R-:W-:-:S03]  /*0130*/  MOV R5, 0xffff ;  /* 0x0000ffff00057802 */ /* 0x000fc60000000f00 */
[----:B------:R-:W-:Y:S04]  /*0140*/  DEPBAR.LE SB1, 0x36 ;  /* 0x00009d800000791a */ /* 0x000fe80000000000 */
[----:B------:R-:W1:Y:S02]  /*0150*/  UTCATOMSWS.FIND_AND_SET.ALIGN UP1, UR5, UR5 ;  /* 0x00000005000575e3 */ /* 0x000e640008020800 */
[----:B-1----:R-:W-:-:S04]  /*0160*/  PLOP3.LUT P0, PT, PT, PT, UP1, 0x80, 0x8 ;  /* 0x000000000008781c */ /* 0x002fc80003f0f018 */
[----:B------:R-:W-:-:S04]  /*0170*/  SEL R0, RZ, 0xffffffff, !P0 ;  /* 0xffffffffff007807 */ /* 0x000fc80004000000 */
[----:B------:R-:W-:Y:S01]  /*0180*/  ISETP.NE.AND P0, PT, R0, RZ, PT ;  /* 0x000000ff0000720c */ /* 0x000fe20003f05270 */
[----:B------:R-:W-:-:S12]  /*0190*/  IMAD.U32 R0, RZ, RZ, UR5 ;  /* 0x00000005ff007e24 */ /* 0x000fd8000f8e00ff */
[----:B------:R-:W-:Y:S05]  /*01a0*/  @P0 BRA `(.L_x_3) ;  /* 0x0000000000240947 */ /* 0x000fea0003800000 */
.L_x_4:
[----:B------:R-:W-:Y:S05]  /*01b0*/  NANOSLEEP 0x64 ;  /* 0x000000640000795d */ /* 0x000fea0003800000 */
[----:B------:R-:W-:-:S05]  /*01c0*/  UMOV UR5, 0x10 ;  /* 0x0000001000057882 */ /* 0x000fca0000000000 */
[----:B------:R-:W-:Y:S04]  /*01d0*/  DEPBAR.LE SB1, 0x36 ;  /* 0x00009d800000791a */ /* 0x000fe80000000000 */
[----:B------:R-:W1:Y:S02]  /*01e0*/  UTCATOMSWS.FIND_AND_SET.ALIGN UP1, UR5, UR5 ;  /* 0x00000005000575e3 */ /* 0x000e640008020800 */
[----:B-1----:R-:W-:-:S04]  /*01f0*/  PLOP3.LUT P0, PT, PT, PT, UP1, 0x80, 0x8 ;  /* 0x000000000008781c */ /* 0x002fc80003f0f018 */
[----:B------:R-:W-:-:S04]  /*0200*/  SEL R0, RZ, 0xffffffff, !P0 ;  /* 0xffffffffff007807 */ /* 0x000fc80004000000 */
[----:B------:R-:W-:Y:S01]  /*0210*/  ISETP.NE.AND P0, PT, R0, RZ, PT ;  /* 0x000000ff0000720c */ /* 0x000fe20003f05270 */
[----:B------:R-:W-:-:S12]  /*0220*/  IMAD.U32 R0, RZ, RZ, UR5 ;  /* 0x00000005ff007e24 */ /* 0x000fd8000f8e00ff */
[----:B------:R-:W-:Y:S05]  /*0230*/  @!P0 BRA `(.L_x_4) ;  /* 0xfffffffc00dc8947 */ /* 0x000fea000383ffff */
.L_x_3:
[----:B------:R-:W-:Y:S01]  /*0240*/  IADD3 R3, PT, PT, R0, 0x10, RZ ;  /* 0x0000001000037810 */ /* 0x000fe20007ffe0ff */
[----:B------:R-:W-:Y:S01]  /*0250*/  UMOV UR5, 0x50 ;  /* 0x0000005000057882 */ /* 0x000fe20000000000 */
[----:B------:R-:W-:Y:S01]  /*0260*/  SHF.L.U32 R2, R5, R0, RZ ;  /* 0x0000000005027219 */ /* 0x000fe200000006ff */
[----:B------:R-:W-:Y:S01]  /*0270*/  ULEA UR5, UR6, UR5, 0x18 ;  /* 0x0000000506057291 */ /* 0x000fe2000f8ec0ff */
[----:B------:R-:W-:Y:S01]  /*0280*/  SHF.L.U32 R3, R4, R3, RZ ;  /* 0x0000000304037219 */ /* 0x000fe200000006ff */
[----:B------:R-:W-:-:S03]  /*0290*/  IMAD.SHL.U32 R0, R0, 0x20, RZ ;  /* 0x0000002000007824 */ /* 0x000fc600078e00ff */
[----:B------:R-:W-:-:S05]  /*02a0*/  LOP3.LUT R2, R3, R2, RZ, 0xfc, !PT ;  /* 0x0000000203027212 */ /* 0x000fca00078efcff */
[----:B------:R1:W-:Y:S04]  /*02b0*/  ATOMS.OR RZ, [UR5], R2 ;  /* 0x00000002ffff798c */ /* 0x0003e8000b000005 */
[----:B------:R1:W-:Y:S01]  /*02c0*/  STS [UR4], R0 ;  /* 0x00000000ff007988 */ /* 0x0003e20008000804 */
[----:B------:R-:W-:Y:S05]  /*02d0*/  BRA `(.L_x_2) ;  /* 0x0000000000107947 */ /* 0x000fea0003800000 */
.L_x_1:
[----:B------:R-:W-:Y:S01]  /*02e0*/  IMAD.MOV.U32 R0, RZ, RZ, -0x1 ;  /* 0xffffffffff007424 */ /* 0x000fe200078e00ff */
[----:B------:R-:W-:-:S04]  /*02f0*/  MOV R2, 0x320 ;  /* 0x0000032000027802 */ /* 0x000fc80000000f00 */
[----:B------:R1:W-:Y:S03]  /*0300*/  STS [UR4], R0 ;  /* 0x00000000ff007988 */ /* 0x0003e60008000804 */
[----:B-1----:R-:W-:Y:S05]  /*0310*/  CALL.REL.NOINC `($__internal_1_$__cuda_sm10x_tcgen05_guardrail_trap_phase_invalid_during_alloc) ;  /* 0x000004f000347944 */ /* 0x002fea0003c00000 */
.L_x_2:
[----:B------:R-:W-:Y:S05]  /*0320*/  WARPSYNC.ALL ;  /* 0x0000000000007948 */ /* 0x000fea0003800000 */
[----:B------:R-:W-:Y:S01]  /*0330*/  NOP ;  /* 0x0000000000007918 */ /* 0x000fe20000000000 */
.L_x_0:
[----:B------:R-:W2:Y:S01]  /*0340*/  LDC.64 R8, c[0x0][0x398] ;  /* 0x0000e600ff087b82 */ /* 0x000ea20000000a00 */
[----:B------:R-:W3:Y:S01]  /*0350*/  S2R R5, SR_CTAID.X ;  /* 0x0000000000057919 */ /* 0x000ee20000002500 */
[----:B------:R-:W-:Y:S01]  /*0360*/  LOP3.LUT R83, R252, 0x7f, RZ, 0xc0, !PT ;  /* 0x0000007ffc537812 */ /* 0x000fe200078ec0ff */
[----:B------:R-:W-:Y:S01]  /*0370*/  UMOV UR7, 0x400 ;  /* 0x0000040000077882 */ /* 0x000fe20000000000 */
[----:B------:R-:W4:Y:S04]  /*0380*/  LDCU UR74, c[0x0][0x3a4] ;  /* 0x00007480ff4a77ac */ /* 0x000f280008000800 */
[----:B------:R-:W5:Y:S01]  /*0390*/  S2UR UR5, SR_CgaCtaId ;  /* 0x00000000000579c3 */ /* 0x000f620000008800 */
[----:B------:R-:W1:Y:S01]  /*03a0*/  LDCU.128 UR12, c[0x0][0x380] ;  /* 0x00007000ff0c77ac */ /* 0x000e620008000c00 */
[----:B------:R-:W1:Y:S01]  /*03b0*/  LDCU UR50, c[0x0][0x3b0] ;  /* 0x00007600ff3277ac */ /* 0x000e620008000800 */
[----:B------:R-:W1:Y:S01]  /*03c0*/  LDCU UR36, c[0x0][0x3b0] ;  /* 0x00007600ff2477ac */ /* 0x000e620008000800 */
[----:B------:R-:W1:Y:S02]  /*03d0*/  LDCU UR72, c[0x0][0x3b0] ;  /* 0x00007600ff4877ac */ /* 0x000e640008000800 */
[----:B-12---:R-:W-:Y:S01]  /*03e0*/  IADD3 R0, PT, PT, R9, 0x7f, RZ ;  /* 0x0000007f09007810 */ /* 0x006fe20007ffe0ff */
[----:B------:R-:W1:Y:S03]  /*03f0*/  LDCU UR73, c[0x0][0x3b0] ;  /* 0x00007600ff4977ac */ /* 0x000e660008000800 */
[----:B------:R-:W-:Y:S01]  /*0400*/  SHF.R.S32.HI R3, RZ, 0x1f, R0 ;  /* 0x0000001fff037819 */ /* 0x000fe20000011400 */
[----:B------:R-:W2:Y:S03]  /*0410*/  LDCU UR31, c[0x0][0x3b0] ;  /* 0x00007600ff1f77ac */ /* 0x000ea60008000800 */
[----:B------:R-:W-:Y:S01]  /*0420*/  LEA.HI R3, R3, R0, RZ, 0x7 ;  /* 0x0000000003037211 */ /* 0x000fe200078f38ff */
[----:B-----5:R-:W-:Y:S01]  /*0430*/  ULEA UR7, UR5, UR7, 0x18 ;  /* 0x0000000705077291 */ /* 0x020fe2000f8ec0ff */
[----:B---3--:R-:W-:Y:S01]  /*0440*/  IABS R10, R5 ;  /* 0x00000005000a7213 */ /* 0x008fe20000000000 */
[----:B------:R-:W3:Y:S01]  /*0450*/  LDCU UR17, c[0x0][0x3b0] ;  /* 0x00007600ff1177ac */ /* 0x000ee20008000800 */
[----:B------:R-:W-:Y:S01]  /*0460*/  SHF.R.S32.HI R3, RZ, 0x7, R3 ;  /* 0x00000007ff037819 */ /* 0x000fe20000011403 */
[----:B------:R-:W5:Y:S04]  /*0470*/  LDCU UR70, c[0x0][0x3b0] ;  /* 0x00007600ff4677ac */ /* 0x000f680008000800 */
[----:B------:R-:W-:Y:S01]  /*0480*/  IMAD.SHL.U32 R4, R3, 0x8, RZ ;  /* 0x0000000803047824 */ /* 0x000fe200078e00ff */
[----:B------:R-:W1:Y:S04]  /*0490*/  LDCU UR71, c[0x0][0x3b0] ;  /* 0x00007600ff4777ac */ /* 0x000e680008000800 */
[-C--:B------:R-:W-:Y:S01]  /*04a0*/  IABS R7, R4.reuse ;  /* 0x0000000400077213 */ /* 0x080fe20000000000 */
[----:B------:R-:W1:Y:S01]  /*04b0*/  LDCU UR69, c[0x0][0x3b0] ;  /* 0x00007600ff4577ac */ /* 0x000e620008000800 */
[----:B------:R-:W-:-:S02]  /*04c0*/  IABS R12, R4 ;  /* 0x00000004000c7213 */ /* 0x000fc40000000000 */
[----:B------:R-:W1:Y:S01]  /*04d0*/  I2F.RP R0, R7 ;  /* 0x0000000700007306 */ /* 0x000e620000209400 */
[----:B------:R-:W2:Y:S01]  /*04e0*/  LDCU UR67, c[0x0][0x3b0] ;  /* 0x00007600ff4377ac */ /* 0x000ea20008000800 */
[----:B------:R-:W2:Y:S01]  /*04f0*/  LDCU UR68, c[0x0][0x3b0] ;  /* 0x00007600ff4477ac */ /* 0x000ea20008000800 */
[----:B------:R-:W2:Y:S01]  /*0500*/  LDCU UR65, c[0x0][0x3b0] ;  /* 0x00007600ff4177ac */ /* 0x000ea20008000800 */
[----:B------:R-:W2:Y:S04]  /*0510*/  LDCU UR66, c[0x0][0x3b0] ;  /* 0x00007600ff4277ac */ /* 0x000ea80008000800 */
[----:B-1----:R-:W1:Y:S01]  /*0520*/  MUFU.RCP R0, R0 ;  /* 0x0000000000007308 */ /* 0x002e620000001000 */
[----:B------:R-:W2:Y:S01]  /*0530*/  LDCU UR64, c[0x0][0x3b0] ;  /* 0x00007600ff4077ac */ /* 0x000ea20008000800 */
[----:B------:R-:W2:Y:S01]  /*0540*/  LDCU UR62, c[0x0][0x3b0] ;  /* 0x00007600ff3e77ac */ /* 0x000ea20008000800 */
[----:B------:R-:W2:Y:S01]  /*0550*/  LDCU UR63, c[0x0][0x3b0] ;  /* 0x00007600ff3f77ac */ /* 0x000ea20008000800 */
[----:B------:R-:W2:Y:S01]  /*0560*/  LDCU UR61, c[0x0][0x3b0] ;  /* 0x00007600ff3d77ac */ /* 0x000ea20008000800 */
[----:B-1----:R-:W-:Y:S01]  /*0570*/  VIADD R2, R0, 0xffffffe ;  /* 0x0ffffffe00027836 */ /* 0x002fe20000000000 */
[----:B------:R-:W-:Y:S01]  /*0580*/  IADD3 R0, PT, PT, RZ, -R12, RZ ;  /* 0x8000000cff007210 */ /* 0x000fe20007ffe0ff */
[----:B------:R-:W1:Y:S02]  /*0590*/  LDCU UR59, c[0x0][0x3b0] ;  /* 0x00007600ff3b77ac */ /* 0x000e640008000800 */
[----:B------:R2:W3:Y:S01]  /*05a0*/  F2I.FTZ.U32.TRUNC.NTZ R3, R2 ;  /* 0x0000000200037305 */ /* 0x0004e2000021f000 */
[----:B------:R-:W1:Y:S01]  /*05b0*/  LDCU UR60, c[0x0][0x3b0] ;  /* 0x00007600ff3c77ac */ /* 0x000e620008000800 */
[----:B------:R-:W1:Y:S01]  /*05c0*/  LDCU UR57, c[0x0][0x3b0] ;  /* 0x00007600ff3977ac */ /* 0x000e620008000800 */
[----:B--2---:R-:W-:Y:S01]  /*05d0*/  IMAD.MOV.U32 R2, RZ, RZ, RZ ;  /* 0x000000ffff027224 */ /* 0x004fe200078e00ff */
[----:B------:R-:W2:Y:S01]  /*05e0*/  LDCU UR58, c[0x0][0x3b0] ;  /* 0x00007600ff3a77ac */ /* 0x000ea20008000800 */
[----:B------:R-:W1:Y:S01]  /*05f0*/  LDCU UR56, c[0x0][0x3b0] ;  /* 0x00007600ff3877ac */ /* 0x000e620008000800 */
[----:B---3--:R-:W-:Y:S01]  /*0600*/  IADD3 R6, PT, PT, RZ, -R3, RZ ;  /* 0x80000003ff067210 */ /* 0x008fe20007ffe0ff */
[----:B------:R-:W3:Y:S04]  /*0610*/  LDCU UR54, c[0x0][0x3b0] ;  /* 0x00007600ff3677ac */ /* 0x000ee80008000800 */
[----:B------:R-:W-:-:S02]  /*0620*/  IMAD R11, R6, R7, RZ ;  /* 0x00000007060b7224 */ /* 0x000fc400078e02ff */
[----:B------:R-:W-:Y:S01]  /*0630*/  IMAD.MOV.U32 R6, RZ, RZ, R10 ;  /* 0x000000ffff067224 */ /* 0x000fe200078e000a */
[----:B------:R-:W-:Y:S01]  /*0640*/  IABS R10, R9 ;  /* 0x00000009000a7213 */ /* 0x000fe20000000000 */
[----:B------:R-:W-:Y:S01]  /*0650*/  IMAD.HI.U32 R3, R3, R11, R2 ;  /* 0x0000000b03037227 */ /* 0x000fe200078e0002 */
[----:B------:R-:W1:Y:S01]  /*0660*/  LDCU UR55, c[0x0][0x3b0] ;  /* 0x00007600ff3777ac */ /* 0x000e620008000800 */
[----:B------:R-:W1:Y:S04]  /*0670*/  LDCU UR53, c[0x0][0x3b0] ;  /* 0x00007600ff3577ac */ /* 0x000e680008000800 */
[----:B------:R-:W-:Y:S01]  /*0680*/  IMAD.HI.U32 R3, R3, R6, RZ ;  /* 0x0000000603037227 */ /* 0x000fe200078e00ff */
[----:B------:R-:W1:Y:S03]  /*0690*/  LDCU UR52, c[0x0][0x3b0] ;  /* 0x00007600ff3477ac */ /* 0x000e660008000800 */
[----:B------:R-:W-:Y:S01]  /*06a0*/  IMAD R0, R3, R0, R6 ;  /* 0x0000000003007224 */ /* 0x000fe200078e0206 */
[----:B------:R-:W1:Y:S04]  /*06b0*/  LDCU UR51, c[0x0][0x3b0] ;  /* 0x00007600ff3377ac */ /* 0x000e680008000800 */
[----:B------:R-:W-:Y:S01]  /*06c0*/  ISETP.GT.U32.AND P1, PT, R7, R0, PT ;  /* 0x000000000700720c */ /* 0x000fe20003f24070 */
[----:B------:R-:W1:Y:S01]  /*06d0*/  LDCU UR49, c[0x0][0x3b0] ;  /* 0x00007600ff3177ac */ /* 0x000e620008000800 */
[----:B------:R-:W1:Y:S01]  /*06e0*/  LDCU UR48, c[0x0][0x3b0] ;  /* 0x00007600ff3077ac */ /* 0x000e620008000800 */
[----:B------:R-:W1:Y:S10]  /*06f0*/  LDCU UR47, c[0x0][0x3b0] ;  /* 0x00007600ff2f77ac */ /* 0x000e740008000800 */
[----:B------:R-:W-:Y:S01]  /*0700*/  @!P1 IMAD.IADD R0, R0, 0x1, -R7 ;  /* 0x0000000100009824 */ /* 0x000fe200078e0a07 */
[----:B------:R-:W1:Y:S01]  /*0710*/  LDCU UR46, c[0x0][0x3b0] ;  /* 0x00007600ff2e77ac */ /* 0x000e620008000800 */
[----:B------:R-:W-:Y:S01]  /*0720*/  @!P1 VIADD R3, R3, 0x1 ;  /* 0x0000000103039836 */ /* 0x000fe20000000000 */
[----:B------:R-:W-:-:S02]  /*0730*/  ISETP.NE.AND P1, PT, R4, RZ, PT ;  /* 0x000000ff0400720c */ /* 0x000fc40003f25270 */
[----:B------:R-:W-:Y:S01]  /*0740*/  ISETP.GE.U32.AND P0, PT, R0, R7, PT ;  /* 0x000000070000720c */ /* 0x000fe20003f06070 */
[----:B------:R-:W1:Y:S01]  /*0750*/  LDCU UR45, c[0x0][0x3b0] ;  /* 0x00007600ff2d77ac */ /* 0x000e620008000800 */
[-C--:B------:R-:W-:Y:S01]  /*0760*/  LOP3.LUT R0, R5, R4.reuse, RZ, 0x3c, !PT ;  /* 0x0000000405007212 */ /* 0x080fe200078e3cff */
[----:B------:R-:W1:Y:S03]  /*0770*/  LDCU UR44, c[0x0][0x3b0] ;  /* 0x00007600ff2c77ac */ /* 0x000e660008000800 */
[----:B------:R-:W-:Y:S01]  /*0780*/  ISETP.GE.AND P2, PT, R0, RZ, PT ;  /* 0x000000ff0000720c */ /* 0x000fe20003f46270 */
[----:B------:R-:W-:Y:S01]  /*0790*/  VIADD R0, R8, 0xff ;  /* 0x000000ff08007836 */ /* 0x000fe20000000000 */
[----:B------:R-:W1:Y:S05]  /*07a0*/  LDCU UR43, c[0x0][0x3b0] ;  /* 0x00007600ff2b77ac */ /* 0x000e6a0008000800 */
[----:B------:R-:W-:Y:S01]  /*07b0*/  @P0 IADD3 R3, PT, PT, R3, 0x1, RZ ;  /* 0x0000000103030810 */ /* 0x000fe20007ffe0ff */
[----:B------:R-:W1:Y:S04]  /*07c0*/  LDCU UR42, c[0x0][0x3b0] ;  /* 0x00007600ff2a77ac */ /* 0x000e680008000800 */
[----:B------:R-:W-:Y:S01]  /*07d0*/  IMAD.MOV.U32 R2, RZ, RZ, R3 ;  /* 0x000000ffff027224 */ /* 0x000fe200078e0003 */
[----:B------:R-:W-:Y:S01]  /*07e0*/  SHF.R.S32.HI R3, RZ, 0x1f, R0 ;  /* 0x0000001fff037819 */ /* 0x000fe20000011400 */
[----:B------:R-:W1:Y:S03]  /*07f0*/  LDCU UR40, c[0x0][0x3b0] ;  /* 0x00007600ff2877ac */ /* 0x000e660008000800 */
[----:B------:R-:W-:Y:S01]  /*0800*/  @!P2 IADD3 R2, PT, PT, -R2, RZ, RZ ;  /* 0x000000ff0202a210 */ /* 0x000fe20007ffe1ff */
[----:B------:R-:W1:Y:S01]  /*0810*/  LDCU UR41, c[0x0][0x3b0] ;  /* 0x00007600ff2977ac */ /* 0x000e620008000800 */
[----:B------:R-:W-:-:S02]  /*0820*/  @!P1 LOP3.LUT R2, RZ, R4, RZ, 0x33, !PT ;  /* 0x00000004ff029212 */ /* 0x000fc400078e33ff */
[----:B------:R-:W-:Y:S01]  /*0830*/  LEA.HI R3, R3, R0, RZ, 0x8 ;  /* 0x0000000003037211 */ /* 0x000fe200078f40ff */
[----:B------:R-:W1:Y:S02]  /*0840*/  LDCU UR39, c[0x0][0x3b0] ;  /* 0x00007600ff2777ac */ /* 0x000e640008000800 */
[C---:B------:R-:W-:Y:S01]  /*0850*/  IMAD.SHL.U32 R12, R2.reuse, 0x8, RZ ;  /* 0x00000008020c7824 */ /* 0x040fe200078e00ff */
[----:B------:R-:W-:Y:S01]  /*0860*/  IADD3 R2, PT, PT, -R2, RZ, RZ ;  /* 0x000000ff02027210 */ /* 0x000fe20007ffe1ff */
[----:B------:R-:W1:Y:S03]  /*0870*/  LDCU UR38, c[0x0][0x3b0] ;  /* 0x00007600ff2677ac */ /* 0x000e660008000800 */
[----:B------:R-:W-:Y:S01]  /*0880*/  LEA.HI.SX32 R3, R3, -R12, 0x18 ;  /* 0x8000000c03037211 */ /* 0x000fe200078fc2ff */
[----:B------:R-:W-:Y:S01]  /*0890*/  IMAD R14, R4, R2, R5 ;  /* 0x00000002040e7224 */ /* 0x000fe200078e0205 */
[----:B------:R-:W1:Y:S02]  /*08a0*/  LDCU UR37, c[0x0][0x3b0] ;  /* 0x00007600ff2577ac */ /* 0x000e640008000800 */
[----:B------:R-:W-:-:S02]  /*08b0*/  VIMNMX R13, PT, PT, R3, 0x8, PT ;  /* 0x00000008030d7848 */ /* 0x000fc40003fe0100 */
[----:B------:R-:W-:Y:S01]  /*08c0*/  IABS R11, R14 ;  /* 0x0000000e000b7213 */ /* 0x000fe20000000000 */
[----:B------:R-:W1:Y:S01]  /*08d0*/  LDCU UR35, c[0x0][0x3b0] ;  /* 0x00007600ff2377ac */ /* 0x000e620008000800 */
[-C--:B------:R-:W-:Y:S02]  /*08e0*/  IABS R7, R13.reuse ;  /* 0x0000000d00077213 */ /* 0x080fe40000000000 */
[----:B------:R-:W-:Y:S01]  /*08f0*/  IABS R4, R13 ;  /* 0x0000000d00047213 */ /* 0x000fe20000000000 */
[----:B------:R-:W1:Y:S01]  /*0900*/  LDCU UR33, c[0x0][0x3b0] ;  /* 0x00007600ff2177ac */ /* 0x000e620008000800 */
[----:B------:R-:W2:Y:S01]  /*0910*/  I2F.RP R0, R7 ;  /* 0x0000000700007306 */ /* 0x000ea20000209400 */
[----:B------:R-:W1:Y:S01]  /*0920*/  LDCU UR34, c[0x0][0x3b0] ;  /* 0x00007600ff2277ac */ /* 0x000e620008000800 */
[----:B------:R-:W1:Y:S01]  /*0930*/  LDCU UR32, c[0x0][0x3b0] ;  /* 0x00007600ff2077ac */ /* 0x000e620008000800 */
[----:B------:R-:W1:Y:S05]  /*0940*/  LDCU UR30, c[0x0][0x3b0] ;  /* 0x00007600ff1e77ac */ /* 0x000e6a0008000800 */
[----:B--2---:R-:W2:Y:S01]  /*0950*/  MUFU.RCP R0, R0 ;  /* 0x0000000000007308 */ /* 0x004ea20000001000 */
[----:B------:R-:W1:Y:S01]  /*0960*/  LDCU UR29, c[0x0][0x3b0] ;  /* 0x00007600ff1d77ac */ /* 0x000e620008000800 */
[----:B------:R-:W1:Y:S01]  /*0970*/  LDCU UR8, c[0x0][0x3b0] ;  /* 0x00007600ff0877ac */ /* 0x000e620008000800 */
[----:B------:R-:W1:Y:S01]  /*0980*/  LDCU UR28, c[0x0][0x3b0] ;  /* 0x00007600ff1c77ac */ /* 0x000e620008000800 */
[----:B------:R-:W1:Y:S01]  /*0990*/  LDCU UR6, c[0x0][0x3b0] ;  /* 0x00007600ff0677ac */ /* 0x000e620008000800 */
[----:B--2---:R-:W-:Y:S01]  /*09a0*/  VIADD R3, R0, 0xffffffe ;  /* 0x0ffffffe00037836 */ /* 0x004fe20000000000 */
[----:B------:R-:W2:Y:S01]  /*09b0*/  LDCU UR77, c[0x0][0x3b0] ;  /* 0x00007600ff4d77ac */ /* 0x000ea20008000800 */
[----:B------:R-:W-:-:S02]  /*09c0*/  IMAD.MOV R0, RZ, RZ, -R4 ;  /* 0x000000ffff007224 */ /* 0x000fc400078e0a04 */
[----:B------:R-:W1:Y:S01]  /*09d0*/  I2F.RP R4, R10 ;  /* 0x0000000a00047306 */ /* 0x000e620000209400 */
[----:B------:R-:W2:Y:S01]  /*09e0*/  LDCU UR27, c[0x0][0x3b0] ;  /* 0x00007600ff1b77ac */ /* 0x000ea20008000800 */
[----:B------:R-:W2:Y:S06]  /*09f0*/  LDCU UR25, c[0x0][0x3b0] ;  /* 0x00007600ff1977ac */ /* 0x000eac0008000800 */
[----:B------:R-:W2:Y:S01]  /*0a00*/  F2I.FTZ.U32.TRUNC.NTZ R3, R3 ;  /* 0x0000000300037305 */ /* 0x000ea2000021f000 */
[----:B------:R-:W3:Y:S01]  /*0a10*/  LDCU UR26, c[0x0][0x3b0] ;  /* 0x00007600ff1a77ac */ /* 0x000ee20008000800 */
[----:B------:R-:W3:Y:S06]  /*0a20*/  LDCU UR24, c[0x0][0x3b0] ;  /* 0x00007600ff1877ac */ /* 0x000eec0008000800 */
[----:B-1----:R-:W1:Y:S01]  /*0a30*/  MUFU.RCP R4, R4 ;  /* 0x0000000400047308 */ /* 0x002e620000001000 */
[----:B------:R-:W1:Y:S01]  /*0a40*/  LDCU UR22, c[0x0][0x3b0] ;  /* 0x00007600ff1677ac */ /* 0x000e620008000800 */
[----:B------:R-:W1:Y:S01]  /*0a50*/  LDCU UR23, c[0x0][0x3b0] ;  /* 0x00007600ff1777ac */ /* 0x000e620008000800 */
[----:B--2---:R-:W-:Y:S01]  /*0a60*/  IMAD.MOV R6, RZ, RZ, -R3 ;  /* 0x000000ffff067224 */ /* 0x004fe200078e0a03 */
[----:B------:R-:W2:Y:S03]  /*0a70*/  LDCU UR20, c[0x0][0x3b0] ;  /* 0x00007600ff1477ac */ /* 0x000ea60008000800 */
[----:B------:R-:W-:Y:S01]  /*0a80*/  IMAD.MOV.U32 R2, RZ, RZ, R6 ;  /* 0x000000ffff027224 */ /* 0x000fe200078e0006 */
[----:B------:R-:W-:Y:S01]  /*0a90*/  IABS R6, R8 ;  /* 0x0000000800067213 */ /* 0x000fe20000000000 */
[----:B------:R-:W2:Y:S02]  /*0aa0*/  LDCU UR21, c[0x0][0x3b0] ;  /* 0x00007600ff1577ac */ /* 0x000ea40008000800 */
[----:B------:R-:W-:-:S02]  /*0ab0*/  IMAD R5, R2, R7, RZ ;  /* 0x0000000702057224 */ /* 0x000fc400078e02ff */
[----:B------:R-:W-:Y:S01]  /*0ac0*/  HFMA2 R2, -RZ, RZ, 0, 0 ;  /* 0x00000000ff027431 */ /* 0x000fe200000001ff */
[----:B------:R-:W2:Y:S01]  /*0ad0*/  LDCU UR19, c[0x0][0x3b0] ;  /* 0x00007600ff1377ac */ /* 0x000ea20008000800 */
[----:B------:R-:W2:Y:S01]  /*0ae0*/  LDCU UR18, c[0x0][0x3b0] ;  /* 0x00007600ff1277ac */ /* 0x000ea20008000800 */
[----:B------:R-:W2:Y:S02]  /*0af0*/  LDCU UR16, c[0x0][0x3b0] ;  /* 0x00007600ff1077ac */ /* 0x000ea40008000800 */
[----:B------:R-:W-:Y:S02]  /*0b00*/  IMAD.HI.U32 R2, R3, R5, R2 ;  /* 0x0000000503027227 */ /* 0x000fe400078e0002 */
[----:B------:R-:W2:Y:S01]  /*0b10*/  I2F.RP R3, R6 ;  /* 0x0000000600037306 */ /* 0x000ea20000209400 */
[----:B------:R-:W3:Y:S01]  /*0b20*/  LDCU UR11, c[0x0][0x3b0] ;  /* 0x00007600ff0b77ac */ /* 0x000ee20008000800 */
[----:B-1----:R-:W-:Y:S01]  /*0b30*/  VIADD R5, R4, 0xffffffe ;  /* 0x0ffffffe04057836 */ /* 0x002fe20000000000 */
[----:B------:R-:W-:Y:S01]  /*0b40*/  MOV R4, RZ ;  /* 0x000000ff00047202 */ /* 0x000fe20000000f00 */
[----:B------:R-:W-:Y:S01]  /*0b50*/  IMAD.HI.U32 R2, R2, R11, RZ ;  /* 0x0000000b02027227 */ /* 0x000fe200078e00ff */
[----:B------:R-:W1:Y:S03]  /*0b60*/  LDCU UR9, c[0x0][0x3b0] ;  /* 0x00007600ff0977ac */ /* 0x000e660008000800 */
[----:B------:R-:W-:Y:S01]  /*0b70*/  IMAD R0, R2, R0, R11 ;  /* 0x0000000002007224 */ /* 0x000fe200078e020b */
[----:B------:R-:W-:Y:S01]  /*0b80*/  F2I.FTZ.U32.TRUNC.NTZ R5, R5 ;  /* 0x0000000500057305 */ /* 0x000fe2000021f000 */
[----:B------:R-:W1:Y:S01]  /*0b90*/  LDCU UR75, c[0x0][0x3b0] ;  /* 0x00007600ff4b77ac */ /* 0x000e620008000800 */
[----:B------:R-:W-:Y:S02]  /*0ba0*/  BAR.SYNC.DEFER_BLOCKING 0x0 ;  /* 0x0000000000007b1d */ /* 0x000fe40000010000 */
[----:B------:R-:W-:-:S04]  /*0bb0*/  ISETP.GT.U32.AND P1, PT, R7, R0, PT ;  /* 0x000000000700720c */ /* 0x000fc80003f24070 */
[----:B--2---:R-:W2:Y:S01]  /*0bc0*/  MUFU.RCP R3, R3 ;  /* 0x0000000300037308 */ /* 0x004ea20000001000 */
[----:B------:R-:W1:Y:S08]  /*0bd0*/  LDCU UR76, c[0x0][0x3b0] ;  /* 0x00007600ff4c77ac */ /* 0x000e700008000800 */
[----:B------:R-:W-:Y:S01]  /*0be0*/  @!P1 IMAD.IADD R0, R0, 0x1, -R7 ;  /* 0x0000000100009824 */ /* 0x000fe200078e0a07 */
[----:B------:R-:W-:-:S02]  /*0bf0*/  @!P1 IADD3 R2, PT, PT, R2, 0x1, RZ ;  /* 0x0000000102029810 */ /* 0x000fc40007ffe0ff */
[----:B------:R-:W-:Y:S02]  /*0c00*/  ISETP.NE.AND P1, PT, R13, RZ, PT ;  /* 0x000000ff0d00720c */ /* 0x000fe40003f25270 */
[----:B------:R-:W-:Y:S02]  /*0c10*/  ISETP.GE.U32.AND P0, PT, R0, R7, PT ;  /* 0x000000070000720c */ /* 0x000fe40003f06070 */
[----:B------:R-:W-:-:S04]  /*0c20*/  LOP3.LUT R0, R14, R13, RZ, 0x3c, !PT ;  /* 0x0000000d0e007212 */ /* 0x000fc800078e3cff */
[----:B------:R-:W-:-:S07]  /*0c30*/  ISETP.GE.AND P2, PT, R0, RZ, PT ;  /* 0x000000ff0000720c */ /* 0x000fce0003f46270 */
[----:B------:R-:W-:-:S04]  /*0c40*/  @P0 VIADD R2, R2, 0x1 ;  /* 0x0000000102020836 */ /* 0x000fc80000000000 */
[----:B------:R-:W-:Y:S01]  /*0c50*/  IMAD.MOV.U32 R198, RZ, RZ, R2 ;  /* 0x000000ffffc67224 */ /* 0x000fe200078e0002 */
[----:B--2---:R-:W-:-:S03]  /*0c60*/  IADD3 R2, PT, PT, R3, 0xffffffe, RZ ;  /* 0x0ffffffe03027810 */ /* 0x004fc60007ffe0ff */
[----:B------:R-:W-:Y:S01]  /*0c70*/  @!P2 IMAD.MOV R198, RZ, RZ, -R198 ;  /* 0x000000ffffc6a224 */ /* 0x000fe200078e0ac6 */
[----:B------:R2:W1:Y:S01]  /*0c80*/  F2I.FTZ.U32.TRUNC.NTZ R3, R2 ;  /* 0x0000000200037305 */ /* 0x000462000021f000 */
[----:B------:R-:W-:-:S04]  /*0c90*/  @!P1 LOP3.LUT R198, RZ, R13, RZ, 0x33, !PT ;  /* 0x0000000dffc69212 */ /* 0x000fc800078e33ff */
[C---:B------:R-:W-:Y:S02]  /*0ca0*/  IADD3 R0, PT, PT, -R198.reuse, RZ, RZ ;  /* 0x000000ffc6007210 */ /* 0x040fe40007ffe1ff */
[----:B------:R-:W-:Y:S01]  /*0cb0*/  SHF.L.U32 R198, R198, 0x7, RZ ;  /* 0x00000007c6c67819 */ /* 0x000fe200000006ff */
[----:B--2---:R-:W-:Y:S02]  /*0cc0*/  IMAD.MOV.U32 R2, RZ, RZ, RZ ;  /* 0x000000ffff027224 */ /* 0x004fe400078e00ff */
[----:B------:R-:W-:Y:S01]  /*0cd0*/  IMAD R0, R13, R0, R14 ;  /* 0x000000000d007224 */ /* 0x000fe200078e020e */
[----:B------:R-:W-:Y:S01]  /*0ce0*/  IADD3 R13, PT, PT, RZ, -R5, RZ ;  /* 0x80000005ff0d7210 */ /* 0x000fe20007ffe0ff */
[----:B------:R-:W2:Y:S01]  /*0cf0*/  LDS R14, [UR7] ;  /* 0x00000007ff0e7984 */ /* 0x000ea20008000800 */
[C---:B------:R-:W-:Y:S01]  /*0d00*/  VIADD R18, R198.reuse, 0x7f ;  /* 0x0000007fc6127836 */ /* 0x040fe20000000000 */
[----:B------:R-:W-:Y:S01]  /*0d10*/  IADD3 R15, PT, PT, R198, 0x1, RZ ;  /* 0x00000001c60f7810 */ /* 0x000fe20007ffe0ff */
[----:B------:R-:W-:Y:S01]  /*0d20*/  IMAD.IADD R0, R12, 0x1, R0 ;  /* 0x000000010c007824 */ /* 0x000fe200078e0200 */
[----:B------:R-:W-:Y:S01]  /*0d30*/  IADD3 R17, PT, PT, R198, 0x3, RZ ;  /* 0x00000003c6117810 */ /* 0x000fe20007ffe0ff */
[----:B-1----:R-:W-:Y:S01]  /*0d40*/  IMAD.MOV R7, RZ, RZ, -R3 ;  /* 0x000000ffff077224 */ /* 0x002fe200078e0a03 */
[----:B------:R-:W-:Y:S01]  /*0d50*/  ISETP.GE.AND P4, PT, R18, RZ, PT ;  /* 0x000000ff1200720c */ /* 0x000fe20003f86270 */
[----:B------:R-:W-:Y:S01]  /*0d60*/  IMAD R199, R0, 0x100, R83 ;  /* 0x0000010000c77824 */ /* 0x000fe200078e0253 */
[C---:B------:R-:W-:Y:S01]  /*0d70*/  IADD3 R20, PT, PT, R198.reuse, 0xb, RZ ;  /* 0x0000000bc6147810 */ /* 0x040fe20007ffe0ff */
[----:B------:R-:W-:Y:S01]  /*0d80*/  IMAD R7, R7, R6, RZ ;  /* 0x0000000607077224 */ /* 0x000fe200078e02ff */
[----:B------:R-:W-:Y:S01]  /*0d90*/  IADD3 R22, PT, PT, R198, 0xd, RZ ;  /* 0x0000000dc6167810 */ /* 0x000fe20007ffe0ff */
[----:B------:R-:W-:Y:S01]  /*0da0*/  VIADD R200, R199, 0x80 ;  /* 0x00000080c7c87836 */ /* 0x000fe20000000000 */
[----:B------:R-:W-:Y:S01]  /*0db0*/  IABS R41, R20 ;  /* 0x0000001400297213 */ /* 0x000fe20000000000 */
[----:B------:R-:W-:Y:S01]  /*0dc0*/  IMAD.HI.U32 R2, R3, R7, R2 ;  /* 0x0000000703027227 */ /* 0x000fe200078e0002 */
[----:B------:R-:W-:-:S02]  /*0dd0*/  IABS R7, R199 ;  /* 0x000000c700077213 */ /* 0x000fc40000000000 */
[----:B------:R-:W-:Y:S01]  /*0de0*/  IABS R11, R200 ;  /* 0x000000c8000b7213 */ /* 0x000fe20000000000 */
[----:B------:R-:W-:Y:S01]  /*0df0*/  IMAD R3, R13, R10, RZ ;  /* 0x0000000a0d037224 */ /* 0x000fe200078e02ff */
[----:B------:R-:W-:Y:S01]  /*0e00*/  IABS R13, R18 ;  /* 0x00000012000d7213 */ /* 0x000fe20000000000 */
[C---:B------:R-:W-:Y:S01]  /*0e10*/  VIADD R16, R198.reuse, 0x2 ;  /* 0x00000002c6107836 */ /* 0x040fe20000000000 */
[----:B------:R-:W-:Y:S01]  /*0e20*/  IABS R43, R22 ;  /* 0x00000016002b7213 */ /* 0x000fe20000000000 */
[----:B------:R-:W-:Y:S01]  /*0e30*/  IMAD.HI.U32 R0, R5, R3, R4 ;  /* 0x0000000305007227 */ /* 0x000fe200078e0004 */
[----:B------:R-:W-:Y:S02]  /*0e40*/  IADD3 R29, PT, PT, R198, 0x14, RZ ;  /* 0x00000014c61d7810 */ /* 0x000fe40007ffe0ff */
[----:B------:R-:W-:Y:S01]  /*0e50*/  ISETP.GE.AND P6, PT, R16, RZ, PT ;  /* 0x000000ff1000720c */ /* 0x000fe20003fc6270 */
[----:B------:R-:W-:Y:S01]  /*0e60*/  IMAD.HI.U32 R3, R2, R7, RZ ;  /* 0x0000000702037227 */ /* 0x000fe200078e00ff */
[----:B------:R-:W-:-:S02]  /*0e70*/  IABS R25, R29 ;  /* 0x0000001d00197213 */ /* 0x000fc40000000000 */
[----:B------:R-:W-:Y:S01]  /*0e80*/  IADD3 R30, PT, PT, R198, 0x18, RZ ;  /* 0x00000018c61e7810 */ /* 0x000fe20007ffe0ff */
[----:B------:R-:W-:Y:S01]  /*0e90*/  IMAD.HI.U32 R2, R2, R11, RZ ;  /* 0x0000000b02027227 */ /* 0x000fe200078e00ff */
[C---:B------:R-:W-:Y:S02]  /*0ea0*/  IADD3 R34, PT, PT, R198.reuse, 0x1b, RZ ;  /* 0x0000001bc6227810 */ /* 0x040fe40007ffe0ff */
[----:B------:R-:W-:Y:S01]  /*0eb0*/  IADD3 R40, PT, PT, R198, 0x1f, RZ ;  /* 0x0000001fc6287810 */ /* 0x000fe20007ffe0ff */
[----:B------:R-:W-:Y:S01]  /*0ec0*/  IMAD.MOV R3, RZ, RZ, -R3 ;  /* 0x000000ffff037224 */ /* 0x000fe200078e0a03 */
[----:B------:R-:W-:Y:S01]  /*0ed0*/  IABS R33, R34 ;  /* 0x0000002200217213 */ /* 0x000fe20000000000 */
[----:B------:R-:W-:Y:S01]  /*0ee0*/  IMAD.MOV R5, RZ, RZ, -R2 ;  /* 0x000000ffff057224 */ /* 0x000fe200078e0a02 */
[----:B------:R-:W-:Y:S01]  /*0ef0*/  IABS R37, R40 ;  /* 0x0000002800257213 */ /* 0x000fe20000000000 */
[C---:B------:R-:W-:Y:S01]  /*0f00*/  IMAD R2, R6.reuse, R3, R7 ;  /* 0x0000000306027224 */ /* 0x040fe200078e0207 */
[----:B------:R-:W-:Y:S01]  /*0f10*/  IABS R7, R15 ;  /* 0x0000000f00077213 */ /* 0x000fe20000000000 */
[----:B------:R-:W-:Y:S01]  /*0f20*/  IMAD R3, R6, R5, R11 ;  /* 0x0000000506037224 */ /* 0x000fe200078e020b */
[----:B------:R-:W-:Y:S01]  /*0f30*/  SHF.R.U32.HI R5, RZ, 0x5, R252 ;  /* 0x00000005ff057819 */ /* 0x000fe200000116fc */
[----:B------:R-:W-:Y:S01]  /*0f40*/  IMAD.HI.U32 R4, R0, R13, RZ ;  /* 0x0000000d00047227 */ /* 0x000fe200078e00ff */
[----:B------:R-:W-:-:S02]  /*0f50*/  ISETP.GT.U32.AND P0, PT, R6, R2, PT ;  /* 0x000000020600720c */ /* 0x000fc40003f04070 */
[----:B------:R-:W-:Y:S01]  /*0f60*/  ISETP.GT.U32.AND P1, PT, R6, R3, PT ;  /* 0x000000030600720c */ /* 0x000fe20003f24070 */
[----:B------:R-:W-:Y:S01]  /*0f70*/  IMAD.MOV R4, RZ, RZ, -R4 ;  /* 0x000000ffff047224 */ /* 0x000fe200078e0a04 */
[----:B------:R-:W-:Y:S01]  /*0f80*/  IABS R11, R17 ;  /* 0x00000011000b7213 */ /* 0x000fe20000000000 */
[----:B------:R-:W-:Y:S01]  /*0f90*/  VIADD R18, R198, 0x9 ;  /* 0x00000009c6127836 */ /* 0x000fe20000000000 */
[----:B------:R-:W-:Y:S01]  /*0fa0*/  R2UR UR4, R5 ;  /* 0x00000000050472ca */ /* 0x000fe200000e0000 */
[----:B------:R-:W-:Y:S01]  /*0fb0*/  IMAD R12, R10, R4, R13 ;  /* 0x000000040a0c7224 */ /* 0x000fe200078e020d */
[----:B------:R-:W-:Y:S01]  /*0fc0*/  IABS R13, R16 ;  /* 0x00000010000d7213 */ /* 0x000fe20000000000 */
[----:B------:R-:W-:Y:S01]  /*0fd0*/  IMAD.HI.U32 R4, R0, R7, RZ ;  /* 0x0000000700047227 */ /* 0x000fe200078e00ff */
[----:B--2---:R-:W-:Y:S02]  /*0fe0*/  R2UR UR10, R14 ;  /* 0x000000000e0a72ca */ /* 0x004fe400000e0000 */
[----:B------:R-:W-:Y:S01]  /*0ff0*/  ISETP.GT.U32.AND P2, PT, R10, R12, PT ;  /* 0x0000000c0a00720c */ /* 0x000fe20003f44070 */
[----:B------:R-:W-:Y:S01]  /*1000*/  @!P0 IMAD.IADD R2, R2, 0x1, -R6 ;  /* 0x0000000102028824 */ /* 0x000fe200078e0a06 */
[----:B------:R-:W-:Y:S01]  /*1010*/  ISETP.GE.AND P0, PT, R15, RZ, PT ;  /* 0x000000ff0f00720c */ /* 0x000fe20003f06270 */
[----:B------:R-:W-:Y:S01]  /*1020*/  IMAD.MOV R4, RZ, RZ, -R4 ;  /* 0x000000ffff047224 */ /* 0x000fe200078e0a04 */
[----:B------:R-:W-:Y:S01]  /*1030*/  @!P1 IADD3 R3, PT, PT, R3, -R6, RZ ;  /* 0x8000000603039210 */ /* 0x000fe20007ffe0ff */
[----:B------:R-:W-:Y:S01]  /*1040*/  IMAD.HI.U32 R5, R0, R11, RZ ;  /* 0x0000000b00057227 */ /* 0x000fe200078e00ff */
[----:B------:R-:W-:-:S02]  /*1050*/  ISETP.GT.U32.AND P3, PT, R6, R2, PT ;  /* 0x000000020600720c */ /* 0x000fc40003f64070 */
[----:B------:R-:W-:Y:S01]  /*1060*/  ISETP.GT.U32.AND P5, PT, R6, R3, PT ;  /* 0x000000030600720c */ /* 0x000fe20003fa4070 */
[----:B------:R-:W-:Y:S01]  /*1070*/  IMAD R7, R10, R4, R7 ;  /* 0x000000040a077224 */ /* 0x000fe200078e0207 */
[----:B------:R-:W-:Y:S01]  /*1080*/  IADD3 R5, PT, PT, -R5, RZ, RZ ;  /* 0x000000ff05057210 */ /* 0x000fe20007ffe1ff */
[----:B------:R-:W-:Y:S01]  /*1090*/  IMAD.HI.U32 R4, R0, R13, RZ ;  /* 0x0000000d00047227 */ /* 0x000fe200078e00ff */
[----:B------:R-:W-:Y:S02]  /*10a0*/  IADD3 R59, PT, PT, R198, 0x2a, RZ ;  /* 0x0000002ac63b7810 */ /* 0x000fe40007ffe0ff */
[----:B------:R-:W-:Y:S01]  /*10b0*/  ISETP.GT.U32.AND P1, PT, R10, R7, PT ;  /* 0x000000070a00720c */ /* 0x000fe20003f24070 */
[----:B------:R-:W-:Y:S01]  /*10c0*/  IMAD.MOV R4, RZ, RZ, -R4 ;  /* 0x000000ffff047224 */ /* 0x000fe200078e0a04 */
[----:B------:R-:W-:Y:S01]  /*10d0*/  IADD3 R71, PT, PT, R198, 0x3a, RZ ;  /* 0x0000003ac6477810 */ /* 0x000fe20007ffe0ff */
[----:B------:R-:W-:Y:S01]  /*10e0*/  IMAD R14, R10, R5, R11 ;  /* 0x000000050a0e7224 */ /* 0x000fe200078e020b */
[----:B------:R-:W-:Y:S01]  /*10f0*/  LOP3.LUT R5, RZ, R8, RZ, 0x33, !PT ;  /* 0x00000008ff057212 */ /* 0x000fe200078e33ff */
[--C-:B------:R-:W-:Y:S01]  /*1100*/  @!P3 IMAD.IADD R2, R2, 0x1, -R6.reuse ;  /* 0x000000010202b824 */ /* 0x100fe200078e0a06 */
[----:B------:R-:W-:Y:S01]  /*1110*/  ISETP.GE.AND P3, PT, R199, RZ, PT ;  /* 0x000000ffc700720c */ /* 0x000fe20003f66270 */
[----:B------:R-:W-:Y:S01]  /*1120*/  @!P5 IMAD.IADD R3, R3, 0x1, -R6 ;  /* 0x000000010303d824 */ /* 0x000fe200078e0a06 */
[----:B------:R-:W-:Y:S01]  /*1130*/  ISETP.GE.AND P5, PT, R200, RZ, PT ;  /* 0x000000ffc800720c */ /* 0x000fe20003fa6270 */
[----:B------:R-:W-:Y:S01]  /*1140*/  IMAD R13, R10, R4, R13 ;  /* 0x000000040a0d7224 */ /* 0x000fe200078e020d */
[----:B------:R-:W-:Y:S01]  /*1150*/  IABS R69, R71 ;  /* 0x0000004700457213 */ /* 0x000fe20000000000 */
[--C-:B------:R-:W-:Y:S01]  /*1160*/  @!P2 IMAD.IADD R12, R12, 0x1, -R10.reuse ;  /* 0x000000010c0ca824 */ /* 0x100fe200078e0a0a */
[C---:B------:R-:W-:Y:S01]  /*1170*/  IADD3 R78, PT, PT, R198.reuse, 0x40, RZ ;  /* 0x00000040c64e7810 */ /* 0x040fe20007ffe0ff */
[C---:B------:R-:W-:Y:S01]  /*1180*/  VIADD R6, R198.reuse, 0x4 ;  /* 0x00000004c6067836 */ /* 0x040fe20000000000 */
[----:B------:R-:W-:Y:S01]  /*1190*/  @!P1 IADD3 R7, PT, PT, R7, -R10, RZ ;  /* 0x8000000a07079210 */ /* 0x000fe20007ffe0ff */
[----:B------:R-:W-:Y:S01]  /*11a0*/  VIADD R21, R198, 0xc ;  /* 0x0000000cc6157836 */ /* 0x000fe20000000000 */
[----:B------:R-:W-:Y:S01]  /*11b0*/  ISETP.GT.U32.AND P2, PT, R10, R12, PT ;  /* 0x0000000c0a00720c */ /* 0x000fe20003f44070 */
[----:B------:R-:W-:Y:S01]  /*11c0*/  VIADD R24, R198, 0x11 ;  /* 0x00000011c6187836 */ /* 0x000fe20000000000 */
[----:B------:R-:W-:Y:S01]  /*11d0*/  ISETP.NE.AND P1, PT, R8, RZ, PT ;  /* 0x000000ff0800720c */ /* 0x000fe20003f25270 */
[----:B------:R-:W-:Y:S01]  /*11e0*/  VIADD R8, R198, 0x5 ;  /* 0x00000005c6087836 */ /* 0x000fe20000000000 */
[----:B------:R-:W-:Y:S01]  /*11f0*/  @!P3 IADD3 R2, PT, PT, -R2, RZ, RZ ;  /* 0x000000ff0202b210 */ /* 0x000fe20007ffe1ff */
[----:B------:R-:W-:Y:S01]  /*1200*/  @!P5 IMAD.MOV R3, RZ, RZ, -R3 ;  /* 0x000000ffff03d224 */ /* 0x000fe200078e0a03 */
[----:B------:R-:W-:Y:S01]  /*1210*/  ISETP.GT.U32.AND P3, PT, R10, R13, PT ;  /* 0x0000000d0a00720c */ /* 0x000fe20003f64070 */
[----:B------:R-:W-:Y:S01]  /*1220*/  VIADD R27, R198, 0x12 ;  /* 0x00000012c61b7836 */ /* 0x000fe20000000000 */
[----:B------:R-:W-:Y:S01]  /*1230*/  ISETP.GT.U32.AND P5, PT, R10, R14, PT ;  /* 0x0000000e0a00720c */ /* 0x000fe20003fa4070 */
[C---:B------:R-:W-:Y:S01]  /*1240*/  VIADD R38, R198.reuse, 0x1e ;  /* 0x0000001ec6267836 */ /* 0x040fe20000000000 */
[----:B------:R-:W-:Y:S01]  /*1250*/  IABS R15, R6 ;  /* 0x00000006000f7213 */ /* 0x000fe20000000000 */
[----:B------:R-:W-:Y:S01]  /*1260*/  VIADD R47, R198, 0x26 ;  /* 0x00000026c62f7836 */ /* 0x000fe20000000000 */
[----:B------:R-:W-:Y:S01]  /*1270*/  SEL R4, R5, R2, !P1 ;  /* 0x0000000205047207 */ /* 0x000fe20004800000 */
[----:B------:R-:W-:Y:S01]  /*1280*/  @!P2 IMAD.IADD R12, R12, 0x1, -R10 ;  /* 0x000000010c0ca824 */ /* 0x000fe200078e0a0a */
[----:B------:R-:W-:Y:S01]  /*1290*/  ISETP.GT.U32.AND P2, PT, R10, R7, PT ;  /* 0x000000070a00720c */ /* 0x000fe20003f44070 */
[----:B------:R-:W-:Y:S01]  /*12a0*/  IMAD.HI.U32 R2, R0, R15, RZ ;  /* 0x0000000f00027227 */ /* 0x000fe200078e00ff */
[----:B------:R-:W-:-:S02]  /*12b0*/  IABS R11, R8 ;  /* 0x00000008000b7213 */ /* 0x000fc40000000000 */
[----:B------:R-:W-:Y:S01]  /*12c0*/  SEL R5, R5, R3, !P1 ;  /* 0x0000000305057207 */ /* 0x000fe20004800000 */
[--C-:B------:R-:W-:Y:S01]  /*12d0*/  @!P3 IMAD.IADD R13, R13, 0x1, -R10.reuse ;  /* 0x000000010d0db824 */ /* 0x100fe200078e0a0a */
[----:B------:R-:W-:Y:S01]  /*12e0*/  IADD3 R2, PT, PT, -R2, RZ, RZ ;  /* 0x000000ff02027210 */ /* 0x000fe20007ffe1ff */
[--C-:B------:R-:W-:Y:S01]  /*12f0*/  @!P5 IMAD.IADD R14, R14, 0x1, -R10.reuse ;  /* 0x000000010e0ed824 */ /* 0x100fe200078e0a0a */
[----:B------:R-:W-:Y:S01]  /*1300*/  @!P4 IADD3 R12, PT, PT, -R12, RZ, RZ ;  /* 0x000000ff0c0cc210 */ /* 0x000fe20007ffe1ff */
[----:B------:R-:W-:Y:S01]  /*1310*/  IMAD.HI.U32 R3, R0, R11, RZ ;  /* 0x0000000b00037227 */ /* 0x000fe200078e00ff */
[C---:B------:R-:W-:Y:S02]  /*1320*/  ISETP.GT.U32.AND P5, PT, R10.reuse, R13, PT ;  /* 0x0000000d0a00720c */ /* 0x040fe40003fa4070 */
[C---:B------:R-:W-:Y:S01]  /*1330*/  ISETP.GT.U32.AND P4, PT, R10.reuse, R14, PT ;  /* 0x0000000e0a00720c */ /* 0x040fe20003f84070 */
[----:B------:R-:W-:Y:S01]  /*1340*/  IMAD R15, R10, R2, R15 ;  /* 0x000000020a0f7224 */ /* 0x000fe200078e020f */
[----:B------:R-:W-:Y:S01]  /*1350*/  @!P2 IADD3 R7, PT, PT, R7, -R10, RZ ;  /* 0x8000000a0707a210 */ /* 0x000fe20007ffe0ff */
[----:B------:R-:W-:Y:S01]  /*1360*/  IMAD.MOV R3, RZ, RZ, -R3 ;  /* 0x000000ffff037224 */ /* 0x000fe200078e0a03 */
[----:B------:R-:W-:Y:S01]  /*1370*/  ISETP.GE.AND P2, PT, R6, RZ, PT ;  /* 0x000000ff0600720c */ /* 0x000fe20003f46270 */
[----:B------:R-:W-:Y:S01]  /*1380*/  VIADD R6, R198, 0x6 ;  /* 0x00000006c6067836 */ /* 0x000fe20000000000 */
[----:B------:R-:W-:Y:S01]  /*1390*/  ISETP.GE.AND P1, PT, R17, RZ, PT ;  /* 0x000000ff1100720c */ /* 0x000fe20003f26270 */
[----:B------:R-:W-:Y:S01]  /*13a0*/  IMAD R16, R10, R3, R11 ;  /* 0x000000030a107224 */ /* 0x000fe200078e020b */
[C---:B------:R-:W-:Y:S01]  /*13b0*/  IADD3 R2, PT, PT, R198.reuse, 0x7, RZ ;  /* 0x00000007c6027810 */ /* 0x040fe20007ffe0ff */
[----:B------:R-:W-:Y:S01]  /*13c0*/  VIADD R56, R198, 0x27 ;  /* 0x00000027c6387836 */ /* 0x000fe20000000000 */
[----:B------:R-:W-:Y:S01]  /*13d0*/  IABS R17, R6 ;  /* 0x0000000600117213 */ /* 0x000fe20000000000 */
[--C-:B------:R-:W-:Y:S01]  /*13e0*/  @!P5 IMAD.IADD R13, R13, 0x1, -R10.reuse ;  /* 0x000000010d0dd824 */ /* 0x100fe200078e0a0a */
[----:B------:R-:W-:Y:S01]  /*13f0*/  ISETP.GT.U32.AND P5, PT, R10, R15, PT ;  /* 0x0000000f0a00720c */ /* 0x000fe20003fa4070 */
[----:B------:R-:W-:Y:S01]  /*1400*/  @!P4 IMAD.IADD R14, R14, 0x1, -R10 ;  /* 0x000000010e0ec824 */ /* 0x000fe200078e0a0a */
[----:B------:R-:W-:Y:S01]  /*1410*/  ISETP.GE.AND P4, PT, R2, RZ, PT ;  /* 0x000000ff0200720c */ /* 0x000fe20003f86270 */
[C---:B------:R-:W-:Y:S01]  /*1420*/  VIADD R57, R198.reuse, 0x28 ;  /* 0x00000028c6397836 */ /* 0x040fe20000000000 */
[----:B------:R-:W-:Y:S01]  /*1430*/  @!P6 IADD3 R13, PT, PT, -R13, RZ, RZ ;  /* 0x000000ff0d0de210 */ /* 0x000fe20007ffe1ff */
[----:B------:R-:W-:Y:S01]  /*1440*/  VIADD R58, R198, 0x29 ;  /* 0x00000029c63a7836 */ /* 0x000fe20000000000 */
[----:B------:R-:W-:Y:S01]  /*1450*/  ISETP.GT.U32.AND P6, PT, R10, R16, PT ;  /* 0x000000100a00720c */ /* 0x000fe20003fc4070 */
[----:B------:R-:W-:Y:S01]  /*1460*/  @!P1 IMAD.MOV R14, RZ, RZ, -R14 ;  /* 0x000000ffff0e9224 */ /* 0x000fe200078e0a0e */
[----:B------:R-:W-:Y:S01]  /*1470*/  IABS R19, R2 ;  /* 0x0000000200137213 */ /* 0x000fe20000000000 */
[----:B------:R-:W-:Y:S01]  /*1480*/  IMAD.HI.U32 R2, R0, R17, RZ ;  /* 0x0000001100027227 */ /* 0x000fe200078e00ff */
[----:B------:R-:W-:-:S02]  /*1490*/  ISETP.GE.AND P3, PT, R8, RZ, PT ;  /* 0x000000ff0800720c */ /* 0x000fc40003f66270 */
[----:B------:R-:W-:Y:S01]  /*14a0*/  IABS R11, R18 ;  /* 0x00000012000b7213 */ /* 0x000fe20000000000 */
[----:B------:R-:W-:Y:S01]  /*14b0*/  @!P5 IMAD.IADD R15, R15, 0x1, -R10 ;  /* 0x000000010f0fd824 */ /* 0x000fe200078e0a0a */
[----:B------:R-:W-:Y:S01]  /*14c0*/  IABS R23, R27 ;  /* 0x0000001b00177213 */ /* 0x000fe20000000000 */
[----:B------:R-:W-:Y:S01]  /*14d0*/  IMAD.MOV.U32 R8, RZ, RZ, R7 ;  /* 0x000000ffff087224 */ /* 0x000fe200078e0007 */
[----:B------:R-:W-:Y:S01]  /*14e0*/  IABS R53, R47 ;  /* 0x0000002f00357213 */ /* 0x000fe20000000000 */
[----:B------:R-:W-:Y:S01]  /*14f0*/  IMAD.MOV R3, RZ, RZ, -R2 ;  /* 0x000000ffff037224 */ /* 0x000fe200078e0a02 */
[----:B------:R-:W-:Y:S01]  /*1500*/  ISETP.GT.U32.AND P5, PT, R10, R15, PT ;  /* 0x0000000f0a00720c */ /* 0x000fe20003fa4070 */
[----:B------:R-:W-:Y:S01]  /*1510*/  @!P0 IMAD.MOV R8, RZ, RZ, -R8 ;  /* 0x000000ffff088224 */ /* 0x000fe200078e0a08 */
[----:B------:R-:W-:Y:S01]  /*1520*/  ISETP.GE.AND P0, PT, R6, RZ, PT ;  /* 0x000000ff0600720c */ /* 0x000fe20003f06270 */
[----:B------:R-:W-:Y:S01]  /*1530*/  IMAD.HI.U32 R2, R0, R19, RZ ;  /* 0x0000001300027227 */ /* 0x000fe200078e00ff */
[----:B------:R-:W-:-:S02]  /*1540*/  IADD3 R6, PT, PT, R198, 0x8, RZ ;  /* 0x00000008c6067810 */ /* 0x000fc40007ffe0ff */
[----:B------:R-:W-:Y:S01]  /*1550*/  IABS R49, R58 ;  /* 0x0000003a00317213 */ /* 0x000fe20000000000 */
[----:B------:R-:W-:Y:S01]  /*1560*/  @!P6 IMAD.IADD R16, R16, 0x1, -R10 ;  /* 0x000000011010e824 */ /* 0x000fe200078e0a0a */
[----:B------:R-:W-:Y:S01]  /*1570*/  IADD3 R2, PT, PT, -R2, RZ, RZ ;  /* 0x000000ff02027210 */ /* 0x000fe20007ffe1ff */
[----:B------:R-:W-:Y:S01]  /*1580*/  IMAD R17, R10, R3, R17 ;  /* 0x000000030a117224 */ /* 0x000fe200078e0211 */
[----:B------:R-:W-:Y:S01]  /*1590*/  IABS R7, R6 ;  /* 0x0000000600077213 */ /* 0x000fe20000000000 */
[----:B------:R-:W-:Y:S01]  /*15a0*/  IMAD.HI.U32 R3, R0, R11, RZ ;  /* 0x0000000b00037227 */ /* 0x000fe200078e00ff */
[C---:B------:R-:W-:Y:S02]  /*15b0*/  ISETP.GT.U32.AND P6, PT, R10.reuse, R16, PT ;  /* 0x000000100a00720c */ /* 0x040fe40003fc4070 */
[----:B------:R-:W-:Y:S01]  /*15c0*/  @!P5 IADD3 R15, PT, PT, R15, -R10, RZ ;  /* 0x8000000a0f0fd210 */ /* 0x000fe20007ffe0ff */
[C---:B------:R-:W-:Y:S01]  /*15d0*/  IMAD R19, R10.reuse, R2, R19 ;  /* 0x000000020a137224 */ /* 0x040fe200078e0213 */
[----:B------:R-:W-:Y:S01]  /*15e0*/  ISETP.GT.U32.AND P5, PT, R10, R17, PT ;  /* 0x000000110a00720c */ /* 0x000fe20003fa4070 */
[----:B------:R-:W-:Y:S01]  /*15f0*/  IMAD.HI.U32 R2, R0, R7, RZ ;  /* 0x0000000700027227 */ /* 0x000fe200078e00ff */
[----:B------:R-:W-:-:S02]  /*1600*/  ISETP.GE.AND P1, PT, R6, RZ, PT ;  /* 0x000000ff0600720c */ /* 0x000fc40003f26270 */
[----:B------:R-:W-:Y:S01]  /*1610*/  @!P2 IADD3 R15, PT, PT, -R15, RZ, RZ ;  /* 0x000000ff0f0fa210 */ /* 0x000fe20007ffe1ff */
[----:B------:R-:W-:Y:S01]  /*1620*/  IMAD.MOV R2, RZ, RZ, -R2 ;  /* 0x000000ffff027224 */ /* 0x000fe200078e0a02 */
[C---:B------:R-:W-:Y:S01]  /*1630*/  ISETP.GT.U32.AND P2, PT, R10.reuse, R19, PT ;  /* 0x000000130a00720c */ /* 0x040fe20003f44070 */
[----:B------:R-:W-:Y:S01]  /*1640*/  IMAD.MOV R3, RZ, RZ, -R3 ;  /* 0x000000ffff037224 */ /* 0x000fe200078e0a03 */
[----:B------:R-:W-:Y:S01]  /*1650*/  IABS R75, R78 ;  /* 0x0000004e004b7213 */ /* 0x000fe20000000000 */
[C---:B------:R-:W-:Y:S01]  /*1660*/  IMAD R26, R10.reuse, R2, R7 ;  /* 0x000000020a1a7224 */ /* 0x040fe200078e0207 */
[----:B------:R-:W-:Y:S01]  /*1670*/  IABS R7, R21 ;  /* 0x0000001500077213 */ /* 0x000fe20000000000 */
[----:B------:R-:W-:Y:S01]  /*1680*/  IMAD R28, R10, R3, R11 ;  /* 0x000000030a1c7224 */ /* 0x000fe200078e020b */
[----:B------:R-:W-:Y:S01]  /*1690*/  IADD3 R85, PT, PT, R198, 0x50, RZ ;  /* 0x00000050c6557810 */ /* 0x000fe20007ffe0ff */
[--C-:B------:R-:W-:Y:S01]  /*16a0*/  @!P6 IMAD.IADD R16, R16, 0x1, -R10.reuse ;  /* 0x000000011010e824 */ /* 0x100fe200078e0a0a */
[----:B------:R-:W-:Y:S01]  /*16b0*/  ISETP.GT.U32.AND P6, PT, R10, R26, PT ;  /* 0x0000001a0a00720c */ /* 0x000fe20003fc4070 */
[C---:B------:R-:W-:Y:S01]  /*16c0*/  VIADD R6, R198.reuse, 0xa ;  /* 0x0000000ac6067836 */ /* 0x040fe20000000000 */
[----:B------:R-:W-:Y:S01]  /*16d0*/  IADD3 R114, PT, PT, R198, 0x66, RZ ;  /* 0x00000066c6727810 */ /* 0x000fe20007ffe0ff */
[--C-:B------:R-:W-:Y:S01]  /*16e0*/  @!P5 IMAD.IADD R17, R17, 0x1, -R10.reuse ;  /* 0x000000011111d824 */ /* 0x100fe200078e0a0a */
[C---:B------:R-:W-:Y:S01]  /*16f0*/  ISETP.GT.U32.AND P5, PT, R10.reuse, R28, PT ;  /* 0x0000001c0a00720c */ /* 0x040fe20003fa4070 */
[----:B------:R-:W-:Y:S01]  /*1700*/  @!P2 IMAD.IADD R19, R19, 0x1, -R10 ;  /* 0x000000011313a824 */ /* 0x000fe200078e0a0a */
[----:B------:R-:W-:Y:S01]  /*1710*/  IABS R31, R6 ;  /* 0x00000006001f7213 */ /* 0x000fe20000000000 */
[----:B------:R-:W-:Y:S01]  /*1720*/  @!P3 IMAD.MOV R16, RZ, RZ, -R16 ;  /* 0x000000ffff10b224 */ /* 0x000fe200078e0a10 */
[----:B------:R-:W-:Y:S01]  /*1730*/  ISETP.GT.U32.AND P2, PT, R10, R17, PT ;  /* 0x000000110a00720c */ /* 0x000fe20003f44070 */
[----:B------:R-:W-:Y:S01]  /*1740*/  IMAD.HI.U32 R3, R0, R43, RZ ;  /* 0x0000002b00037227 */ /* 0x000fe200078e00ff */
[----:B------:R-:W-:-:S02]  /*1750*/  IABS R97, R114 ;  /* 0x0000007200617213 */ /* 0x000fc40000000000 */
[----:B------:R-:W-:Y:S01]  /*1760*/  IADD3 R110, PT, PT, R198, 0x69, RZ ;  /* 0x00000069c66e7810 */ /* 0x000fe20007ffe0ff */
[----:B------:R-:W-:Y:S01]  /*1770*/  IMAD.HI.U32 R2, R0, R31, RZ ;  /* 0x0000001f00027227 */ /* 0x000fe200078e00ff */
[----:B------:R-:W-:Y:S02]  /*1780*/  IADD3 R3, PT, PT, -R3, RZ, RZ ;  /* 0x000000ff03037210 */ /* 0x000fe40007ffe1ff */
[----:B------:R-:W-:Y:S01]  /*1790*/  IABS R91, R110 ;  /* 0x0000006e005b7213 */ /* 0x000fe20000000000 */
[----:B------:R-:W-:Y:S01]  /*17a0*/  @!P6 IMAD.IADD R26, R26, 0x1, -R10 ;  /* 0x000000011a1ae824 */ /* 0x000fe200078e0a0a */
[----:B------:R-:W-:Y:S01]  /*17b0*/  @!P5 IADD3 R28, PT, PT, R28, -R10, RZ ;  /* 0x8000000a1c1cd210 */ /* 0x000fe20007ffe0ff */
[----:B------:R-:W-:Y:S01]  /*17c0*/  IMAD.MOV R2, RZ, RZ, -R2 ;  /* 0x000000ffff027224 */ /* 0x000fe200078e0a02 */
[C---:B------:R-:W-:Y:S01]  /*17d0*/  ISETP.GT.U32.AND P6, PT, R10.reuse, R19, PT ;  /* 0x000000130a00720c */ /* 0x040fe20003fc4070 */
[C---:B------:R-:W-:Y:S01]  /*17e0*/  IMAD R43, R10.reuse, R3, R43 ;  /* 0x000000030a2b7224 */ /* 0x040fe200078e022b */
[C---:B------:R-:W-:Y:S01]  /*17f0*/  ISETP.GT.U32.AND P5, PT, R10.reuse, R26, PT ;  /* 0x0000001a0a00720c */ /* 0x040fe20003fa4070 */
[----:B------:R-:W-:Y:S01]  /*1800*/  IMAD R31, R10, R2, R31 ;  /* 0x000000020a1f7224 */ /* 0x000fe200078e021f */
[----:B------:R-:W-:Y:S01]  /*1810*/  @!P2 IADD3 R17, PT, PT, R17, -R10, RZ ;  /* 0x8000000a1111a210 */ /* 0x000fe20007ffe0ff */
[----:B------:R-:W-:Y:S01]  /*1820*/  IMAD.HI.U32 R2, R0, R41, RZ ;  /* 0x0000002900027227 */ /* 0x000fe200078e00ff */
[----:B------:R-:W-:-:S02]  /*1830*/  ISETP.GT.U32.AND P3, PT, R10, R28, PT ;  /* 0x0000001c0a00720c */ /* 0x000fc40003f64070 */
[----:B------:R-:W-:Y:S01]  /*1840*/  ISETP.GT.U32.AND P2, PT, R10, R31, PT ;  /* 0x0000001f0a00720c */ /* 0x000fe20003f44070 */
[----:B------:R-:W-:Y:S01]  /*1850*/  IMAD.MOV R2, RZ, RZ, -R2 ;  /* 0x000000ffff027224 */ /* 0x000fe200078e0a02 */
[C---:B------:R-:W-:Y:S01]  /*1860*/  IADD3 R88, PT, PT, R198.reuse, 0x6c, RZ ;  /* 0x0000006cc6587810 */ /* 0x040fe20007ffe0ff */
[----:B------:R-:W-:Y:S01]  /*1870*/  @!P0 IMAD.MOV R17, RZ, RZ, -R17 ;  /* 0x000000ffff118224 */ /* 0x000fe200078e0a11 */
[----:B------:R-:W-:Y:S01]  /*1880*/  IADD3 R104, PT, PT, R198, 0x6d, RZ ;  /* 0x0000006dc6687810 */ /* 0x000fe20007ffe0ff */
[----:B------:R-:W-:Y:S01]  /*1890*/  IMAD R41, R10, R2, R41 ;  /* 0x000000020a297224 */ /* 0x000fe200078e0229 */
[----:B------:R-:W-:Y:S01]  /*18a0*/  IADD3 R90, PT, PT, R198, 0x71, RZ ;  /* 0x00000071c65a7810 */ /* 0x000fe20007ffe0ff */
[----:B------:R-:W-:Y:S01]  /*18b0*/  @!P6 IMAD.IADD R19, R19, 0x1, -R10 ;  /* 0x000000011313e824 */ /* 0x000fe200078e0a0a */
[----:B------:R-:W-:Y:S01]  /*18c0*/  @!P5 IADD3 R26, PT, PT, R26, -R10, RZ ;  /* 0x8000000a1a1ad210 */ /* 0x000fe20007ffe0ff */
[----:B------:R-:W-:Y:S01]  /*18d0*/  IMAD.HI.U32 R2, R0, R7, RZ ;  /* 0x0000000700027227 */ /* 0x000fe200078e00ff */
[----:B------:R-:W-:-:S02]  /*18e0*/  ISETP.GT.U32.AND P5, PT, R10, R41, PT ;  /* 0x000000290a00720c */ /* 0x000fc40003fa4070 */
[----:B------:R-:W-:Y:S01]  /*18f0*/  ISETP.GE.AND P6, PT, R18, RZ, PT ;  /* 0x000000ff1200720c */ /* 0x000fe20003fc6270 */
[----:B------:R-:W-:Y:S01]  /*1900*/  VIADD R18, R198, 0xe ;  /* 0x0000000ec6127836 */ /* 0x000fe20000000000 */
[----:B------:R-:W-:Y:S01]  /*1910*/  @!P4 IADD3 R19, PT, PT, -R19, RZ, RZ ;  /* 0x000000ff1313c210 */ /* 0x000fe20007ffe1ff */
[----:B------:R-:W-:Y:S01]  /*1920*/  IMAD.MOV R2, RZ, RZ, -R2 ;  /* 0x000000ffff027224 */ /* 0x000fe200078e0a02 */
[----:B------:R-:W-:Y:S01]  /*1930*/  IABS R105, R104 ;  /* 0x0000006800697213 */ /* 0x000fe20000000000 */
[--C-:B------:R-:W-:Y:S01]  /*1940*/  @!P3 IMAD.IADD R28, R28, 0x1, -R10.reuse ;  /* 0x000000011c1cb824 */ /* 0x100fe200078e0a0a */
[----:B------:R-:W-:Y:S01]  /*1950*/  IABS R11, R18 ;  /* 0x00000012000b7213 */ /* 0x000fe20000000000 */
[----:B------:R-:W-:Y:S01]  /*1960*/  IMAD R42, R10, R2, R7 ;  /* 0x000000020a2a7224 */ /* 0x000fe200078e0207 */
[----:B------:R-:W-:Y:S01]  /*1970*/  ISETP.GE.AND P3, PT, R6, RZ, PT ;  /* 0x000000ff0600720c */ /* 0x000fe20003f66270 */
[----:B------:R-:W-:Y:S01]  /*1980*/  @!P2 IMAD.IADD R31, R31, 0x1, -R10 ;  /* 0x000000011f1fa824 */ /* 0x000fe200078e0a0a */
[----:B------:R-:W-:Y:S01]  /*1990*/  ISETP.GE.AND P2, PT, R20, RZ, PT ;  /* 0x000000ff1400720c */ /* 0x000fe20003f46270 */
[----:B------:R-:W-:Y:S01]  /*19a0*/  IMAD.HI.U32 R2, R0, R11, RZ ;  /* 0x0000000b00027227 */ /* 0x000fe200078e00ff */
[----:B------:R-:W-:-:S02]  /*19b0*/  @!P5 IADD3 R41, PT, PT, R41, -R10, RZ ;  /* 0x8000000a2929d210 */ /* 0x000fc40007ffe0ff */
[C---:B------:R-:W-:Y:S01]  /*19c0*/  ISETP.GT.U32.AND P4, PT, R10.reuse, R42, PT ;  /* 0x0000002a0a00720c */ /* 0x040fe20003f84070 */
[----:B------:R-:W-:Y:S01]  /*19d0*/  IMAD.MOV R2, RZ, RZ, -R2 ;  /* 0x000000ffff027224 */ /* 0x000fe200078e0a02 */
[----:B------:R-:W-:Y:S01]  /*19e0*/  ISETP.GT.U32.AND P5, PT, R10, R41, PT ;  /* 0x000000290a00720c */ /* 0x000fe20003fa4070 */
[----:B------:R-:W-:Y:S01]  /*19f0*/  VIADD R6, R198, 0xf ;  /* 0x0000000fc6067836 */ /* 0x000fe20000000000 */
[C---:B------:R-:W-:Y:S01]  /*1a00*/  ISETP.GT.U32.AND P0, PT, R10.reuse, R31, PT ;  /* 0x0000001f0a00720c */ /* 0x040fe20003f04070 */
[C---:B------:R-:W-:Y:S01]  /*1a10*/  IMAD R44, R10.reuse, R2, R11 ;  /* 0x000000020a2c7224 */ /* 0x040fe200078e020b */
[----:B------:R-:W-:Y:S01]  /*1a20*/  IABS R7, R24 ;  /* 0x0000001800077213 */ /* 0x000fe20000000000 */
[----:B------:R-:W-:Y:S01]  /*1a30*/  @!P6 IMAD.MOV R28, RZ, RZ, -R28 ;  /* 0x000000ffff1ce224 */ /* 0x000fe200078e0a1c */
[----:B------:R-:W-:Y:S01]  /*1a40*/  ISETP.GT.U32.AND P6, PT, R10, R43, PT ;  /* 0x0000002b0a00720c */ /* 0x000fe20003fc4070 */
[C---:B------:R-:W-:Y:S01]  /*1a50*/  VIADD R20, R198.reuse, 0x10 ;  /* 0x00000010c6147836 */ /* 0x040fe20000000000 */
[----:B------:R-:W-:Y:S01]  /*1a60*/  IABS R3, R6 ;  /* 0x0000000600037213 */ /* 0x000fe20000000000 */
[----:B------:R-:W-:Y:S01]  /*1a70*/  @!P1 IMAD.MOV R26, RZ, RZ, -R26 ;  /* 0x000000ffff1a9224 */ /* 0x000fe200078e0a1a */
[----:B------:R-:W-:Y:S01]  /*1a80*/  ISETP.GE.AND P1, PT, R21, RZ, PT ;  /* 0x000000ff1500720c */ /* 0x000fe20003f26270 */
[----:B------:R-:W-:Y:S01]  /*1a90*/  VIADD R60, R198, 0x2b ;  /* 0x0000002bc63c7836 */ /* 0x000fe20000000000 */
[----:B------:R-:W-:Y:S01]  /*1aa0*/  IABS R21, R20 ;  /* 0x0000001400157213 */ /* 0x000fe20000000000 */
[----:B------:R-:W-:Y:S01]  /*1ab0*/  @!P5 IMAD.IADD R41, R41, 0x1, -R10 ;  /* 0x000000012929d824 */ /* 0x000fe200078e0a0a */
[----:B------:R-:W-:Y:S01]  /*1ac0*/  ISETP.GT.U32.AND P5, PT, R10, R44, PT ;  /* 0x0000002c0a00720c */ /* 0x000fe20003fa4070 */
[----:B------:R-:W-:Y:S01]  /*1ad0*/  IMAD.HI.U32 R2, R0, R3, RZ ;  /* 0x0000000300027227 */ /* 0x000fe200078e00ff */
[----:B------:R-:W-:-:S02]  /*1ae0*/  @!P4 IADD3 R42, PT, PT, R42, -R10, RZ ;  /* 0x8000000a2a2ac210 */ /* 0x000fc40007ffe0ff */
[----:B------:R-:W-:Y:S01]  /*1af0*/  ISETP.GE.AND P4, PT, R18, RZ, PT ;  /* 0x000000ff1200720c */ /* 0x000fe20003f86270 */
[----:B------:R-:W-:Y:S01]  /*1b00*/  IMAD.MOV R18, RZ, RZ, -R2 ;  /* 0x000000ffff127224 */ /* 0x000fe200078e0a02 */
[----:B------:R-:W-:Y:S01]  /*1b10*/  @!P0 IADD3 R31, PT, PT, R31, -R10, RZ ;  /* 0x8000000a1f1f8210 */ /* 0x000fe20007ffe0ff */
[----:B------:R-:W-:Y:S01]  /*1b20*/  @!P6 IMAD.IADD R43, R43, 0x1, -R10 ;  /* 0x000000012b2be824 */ /* 0x000fe200078e0a0a */
[----:B------:R-:W-:Y:S01]  /*1b30*/  ISETP.GT.U32.AND P6, PT, R10, R42, PT ;  /* 0x0000002a0a00720c */ /* 0x000fe20003fc4070 */
[----:B------:R-:W-:Y:S01]  /*1b40*/  IMAD.HI.U32 R2, R0, R21, RZ ;  /* 0x0000001500027227 */ /* 0x000fe200078e00ff */
[----:B------:R-:W-:Y:S02]  /*1b50*/  @!P3 IADD3 R31, PT, PT, -R31, RZ, RZ ;  /* 0x000000ff1f1fb210 */ /* 0x000fe40007ffe1ff */
[----:B------:R-:W-:Y:S01]  /*1b60*/  ISETP.GT.U32.AND P3, PT, R10, R43, PT ;  /* 0x0000002b0a00720c */ /* 0x000fe20003f64070 */
[----:B------:R-:W-:Y:S01]  /*1b70*/  IMAD.MOV R2, RZ, RZ, -R2 ;  /* 0x000000ffff027224 */ /* 0x000fe200078e0a02 */
[----:B------:R-:W-:Y:S01]  /*1b80*/  @!P5 IADD3 R44, PT, PT, R44, -R10, RZ ;  /* 0x8000000a2c2cd210 */ /* 0x000fe20007ffe0ff */
[----:B------:R-:W-:Y:S01]  /*1b90*/  IMAD R18, R10, R18, R3 ;  /* 0x000000120a127224 */ /* 0x000fe200078e0203 */
[----:B------:R-:W-:Y:S01]  /*1ba0*/  ISETP.GE.AND P0, PT, R22, RZ, PT ;  /* 0x000000ff1600720c */ /* 0x000fe20003f06270 */
[C---:B------:R-:W-:Y:S01]  /*1bb0*/  IMAD R21, R10.reuse, R2, R21 ;  /* 0x000000020a157224 */ /* 0x040fe200078e0215 */
[----:B------:R-:W-:Y:S01]  /*1bc0*/  ISETP.GT.U32.AND P5, PT, R10, R44, PT ;  /* 0x0000002c0a00720c */ /* 0x000fe20003fa4070 */
[----:B------:R-:W-:Y:S01]  /*1bd0*/  IMAD.HI.U32 R2, R0, R7, RZ ;  /* 0x0000000700027227 */ /* 0x000fe200078e00ff */
[----:B------:R-:W-:-:S02]  /*1be0*/  IABS R55, R60 ;  /* 0x0000003c00377213 */ /* 0x000fc40000000000 */
[----:B------:R-:W-:Y:S01]  /*1bf0*/  IABS R181, R90 ;  /* 0x0000005a00b57213 */ /* 0x000fe20000000000 */
[----:B------:R-:W-:Y:S01]  /*1c00*/  @!P6 IMAD.IADD R42, R42, 0x1, -R10 ;  /* 0x000000012a2ae824 */ /* 0x000fe200078e0a0a */
[----:B------:R-:W-:Y:S01]  /*1c10*/  IADD3 R2, PT, PT, -R2, RZ, RZ ;  /* 0x000000ff02027210 */ /* 0x000fe20007ffe1ff */
[----:B------:R-:W-:Y:S01]  /*1c20*/  @!P2 IMAD.MOV R41, RZ, RZ, -R41 ;  /* 0x000000ffff29a224 */ /* 0x000fe200078e0a29 */
[----:B------:R-:W-:Y:S01]  /*1c30*/  @!P3 IADD3 R43, PT, PT, R43, -R10, RZ ;  /* 0x8000000a2b2bb210 */ /* 0x000fe20007ffe0ff */
[----:B------:R-:W-:Y:S01]  /*1c40*/  @!P1 IMAD.MOV R42, RZ, RZ, -R42 ;  /* 0x000000ffff2a9224 */ /* 0x000fe200078e0a2a */
[----:B------:R-:W-:Y:S01]  /*1c50*/  ISETP.GE.AND P3, PT, R6, RZ, PT ;  /* 0x000000ff0600720c */ /* 0x000fe20003f66270 */
[----:B------:R-:W-:Y:S01]  /*1c60*/  VIADD R6, R198, 0x13 ;  /* 0x00000013c6067836 */ /* 0x000fe20000000000 */
[----:B------:R-:W-:Y:S01]  /*1c70*/  ISETP.GT.U32.AND P6, PT, R10, R18, PT ;  /* 0x000000120a00720c */ /* 0x000fe20003fc4070 */
[----:B------:R-:W-:Y:S01]  /*1c80*/  @!P5 IMAD.IADD R44, R44, 0x1, -R10 ;  /* 0x000000012c2cd824 */ /* 0x000fe200078e0a0a */
[C---:B------:R-:W-:Y:S01]  /*1c90*/  ISETP.GT.U32.AND P5, PT, R10.reuse, R21, PT ;  /* 0x000000150a00720c */ /* 0x040fe20003fa4070 */
[----:B------:R-:W-:Y:S01]  /*1ca0*/  IMAD R22, R10, R2, R7 ;  /* 0x000000020a167224 */ /* 0x000fe200078e0207 */
[----:B------:R-:W-:Y:S01]  /*1cb0*/  IABS R11, R6 ;  /* 0x00000006000b7213 */ /* 0x000fe20000000000 */
[----:B------:R-:W-:Y:S01]  /*1cc0*/  IMAD.HI.U32 R3, R0, R23, RZ ;  /* 0x0000001700037227 */ /* 0x000fe200078e00ff */
[----:B------:R-:W-:-:S02]  /*1cd0*/  @!P4 IADD3 R44, PT, PT, -R44, RZ, RZ ;  /* 0x000000ff2c2cc210 */ /* 0x000fc40007ffe1ff */
[----:B------:R-:W-:Y:S01]  /*1ce0*/  ISETP.GT.U32.AND P1, PT, R10, R22, PT ;  /* 0x000000160a00720c */ /* 0x000fe20003f24070 */
[----:B------:R-:W-:Y:S01]  /*1cf0*/  IMAD.HI.U32 R2, R0, R11, RZ ;  /* 0x0000000b00027227 */ /* 0x000fe200078e00ff */
[C---:B------:R-:W-:Y:S02]  /*1d00*/  IADD3 R102, PT, PT, R198.reuse, 0x74, RZ ;  /* 0x00000074c6667810 */ /* 0x040fe40007ffe0ff */
[----:B------:R-:W-:Y:S01]  /*1d10*/  IADD3 R86, PT, PT, R198, 0x7a, RZ ;  /* 0x0000007ac6567810 */ /* 0x000fe20007ffe0ff */
[--C-:B------:R-:W-:Y:S01]  /*1d20*/  @!P6 IMAD.IADD R18, R18, 0x1, -R10.reuse ;  /* 0x000000011212e824 */ /* 0x100fe200078e0a0a */
[----:B------:R-:W-:Y:S01]  /*1d30*/  IADD3 R2, PT, PT, -R2, RZ, RZ ;  /* 0x000000ff02027210 */ /* 0x000fe20007ffe1ff */
[----:B------:R-:W-:Y:S01]  /*1d40*/  @!P5 IMAD.IADD R21, R21, 0x1, -R10 ;  /* 0x000000011515d824 */ /* 0x000fe200078e0a0a */
[----:B------:R-:W-:Y:S01]  /*1d50*/  ISETP.GE.AND P6, PT, R20, RZ, PT ;  /* 0x000000ff1400720c */ /* 0x000fe20003fc6270 */
[----:B------:R-:W-:Y:S01]  /*1d60*/  IMAD.MOV R3, RZ, RZ, -R3 ;  /* 0x000000ffff037224 */ /* 0x000fe200078e0a03 */
[C---:B------:R-:W-:Y:S01]  /*1d70*/  ISETP.GT.U32.AND P5, PT, R10.reuse, R18, PT ;  /* 0x000000120a00720c */ /* 0x040fe20003fa4070 */
[C---:B------:R-:W-:Y:S01]  /*1d80*/  IMAD R20, R10.reuse, R2, R11 ;  /* 0x000000020a147224 */ /* 0x040fe200078e020b */
[----:B------:R-:W-:Y:S01]  /*1d90*/  ISETP.GT.U32.AND P2, PT, R10, R21, PT ;  /* 0x000000150a00720c */ /* 0x000fe20003f44070 */
[----:B------:R-:W-:Y:S01]  /*1da0*/  IMAD.HI.U32 R2, R0, R25, RZ ;  /* 0x0000001900027227 */ /* 0x000fe200078e00ff */
[----:B------:R-:W-:-:S02]  /*1db0*/  IABS R185, R102 ;  /* 0x0000006600b97213 */ /* 0x000fc40000000000 */
[----:B------:R-:W-:Y:S01]  /*1dc0*/  IABS R163, R86 ;  /* 0x0000005600a37213 */ /* 0x000fe20000000000 */
[----:B------:R-:W-:Y:S01]  /*1dd0*/  VIADD R7, R198, 0x15 ;  /* 0x00000015c6077836 */ /* 0x000fe20000000000 */
[----:B------:R-:W-:Y:S01]  /*1de0*/  IADD3 R2, PT, PT, -R2, RZ, RZ ;  /* 0x000000ff02027210 */ /* 0x000fe20007ffe1ff */
[----:B------:R-:W-:Y:S01]  /*1df0*/  IMAD R23, R10, R3, R23 ;  /* 0x000000030a177224 */ /* 0x000fe200078e0217 */
[----:B------:R-:W-:Y:S01]  /*1e00*/  IADD3 R176, PT, PT, R198, 0x7e, RZ ;  /* 0x0000007ec6b07810 */ /* 0x000fe20007ffe0ff */
[--C-:B------:R-:W-:Y:S01]  /*1e10*/  @!P1 IMAD.IADD R22, R22, 0x1, -R10.reuse ;  /* 0x0000000116169824 */ /* 0x100fe200078e0a0a */
[----:B------:R-:W-:Y:S01]  /*1e20*/  IABS R3, R7 ;  /* 0x0000000700037213 */ /* 0x000fe20000000000 */
[----:B------:R-:W-:Y:S01]  /*1e30*/  @!P5 IMAD.IADD R18, R18, 0x1, -R10 ;  /* 0x000000011212d824 */ /* 0x000fe200078e0a0a */
[C---:B------:R-:W-:Y:S01]  /*1e40*/  ISETP.GT.U32.AND P4, PT, R10.reuse, R23, PT ;  /* 0x000000170a00720c */ /* 0x040fe20003f84070 */
[----:B------:R-:W-:Y:S01]  /*1e50*/  IMAD R25, R10, R2, R25 ;  /* 0x000000020a197224 */ /* 0x000fe200078e0219 */
[----:B------:R-:W-:Y:S01]  /*1e60*/  @!P2 IADD3 R21, PT, PT, R21, -R10, RZ ;  /* 0x8000000a1515a210 */ /* 0x000fe20007ffe0ff */
[----:B------:R-:W-:Y:S01]  /*1e70*/  IMAD.HI.U32 R2, R0, R3, RZ ;  /* 0x0000000300027227 */ /* 0x000fe200078e00ff */
[----:B------:R-:W-:-:S02]  /*1e80*/  ISETP.GT.U32.AND P2, PT, R10, R20, PT ;  /* 0x000000140a00720c */ /* 0x000fc40003f44070 */
[----:B------:R-:W-:Y:S01]  /*1e90*/  ISETP.GE.AND P1, PT, R6, RZ, PT ;  /* 0x000000ff0600720c */ /* 0x000fe20003f26270 */
[----:B------:R-:W-:Y:S01]  /*1ea0*/  @!P3 IMAD.MOV R18, RZ, RZ, -R18 ;  /* 0x000000ffff12b224 */ /* 0x000fe200078e0a12 */
[----:B------:R-:W-:Y:S01]  /*1eb0*/  ISETP.GT.U32.AND P3, PT, R10, R22, PT ;  /* 0x000000160a00720c */ /* 0x000fe20003f64070 */
[----:B------:R-:W-:Y:S01]  /*1ec0*/  IMAD.MOV R2, RZ, RZ, -R2 ;  /* 0x000000ffff027224 */ /* 0x000fe200078e0a02 */
[----:B------:R-:W-:Y:S01]  /*1ed0*/  ISETP.GE.AND P5, PT, R27, RZ, PT ;  /* 0x000000ff1b00720c */ /* 0x000fe20003fa6270 */
[----:B------:R-:W-:Y:S01]  /*1ee0*/  @!P0 IMAD.MOV R43, RZ, RZ, -R43 ;  /* 0x000000ffff2b8224 */ /* 0x000fe200078e0a2b */
[----:B------:R-:W-:Y:S01]  /*1ef0*/  ISETP.GE.AND P0, PT, R24, RZ, PT ;  /* 0x000000ff1800720c */ /* 0x000fe20003f06270 */
[----:B------:R-:W-:Y:S01]  /*1f00*/  IMAD R24, R10, R2, R3 ;  /* 0x000000020a187224 */ /* 0x000fe200078e0203 */
[----:B------:R-:W-:Y:S01]  /*1f10*/  IABS R173, R176 ;  /* 0x000000b000ad7213 */ /* 0x000fe20000000000 */
[----:B------:R-:W-:Y:S01]  /*1f20*/  VIADD R6, R198, 0x16 ;  /* 0x00000016c6067836 */ /* 0x000fe20000000000 */
[----:B------:R-:W-:Y:S01]  /*1f30*/  IABS R115, R198 ;  /* 0x000000c600737213 */ /* 0x000fe20000000000 */
[----:B------:R-:W-:Y:S01]  /*1f40*/  @!P4 IMAD.IADD R23, R23, 0x1, -R10 ;  /* 0x000000011717c824 */ /* 0x000fe200078e0a0a */
[----:B------:R-:W-:Y:S01]  /*1f50*/  @!P2 IADD3 R20, PT, PT, R20, -R10, RZ ;  /* 0x8000000a1414a210 */ /* 0x000fe20007ffe0ff */
[----:B------:R-:W-:Y:S01]  /*1f60*/  VIADD R11, R198, 0x17 ;  /* 0x00000017c60b7836 */ /* 0x000fe20000000000 */
[----:B------:R-:W-:Y:S01]  /*1f70*/  IABS R27, R6 ;  /* 0x00000006001b7213 */ /* 0x000fe20000000000 */
[----:B------:R-:W-:Y:S01]  /*1f80*/  @!P6 IMAD.MOV R21, RZ, RZ, -R21 ;  /* 0x000000ffff15e224 */ /* 0x000fe200078e0a15 */
[----:B------:R-:W-:Y:S01]  /*1f90*/  ISETP.GT.U32.AND P2, PT, R10, R20, PT ;  /* 0x000000140a00720c */ /* 0x000fe20003f44070 */
[----:B------:R-:W-:Y:S01]  /*1fa0*/  VIADD R66, R198, 0x35 ;  /* 0x00000035c6427836 */ /* 0x000fe20000000000 */
[----:B------:R-:W-:Y:S01]  /*1fb0*/  @!P3 IADD3 R22, PT, PT, R22, -R10, RZ ;  /* 0x8000000a1616b210 */ /* 0x000fe20007ffe0ff */
[----:B------:R-:W-:Y:S01]  /*1fc0*/  IMAD.HI.U32 R2, R0, R27, RZ ;  /* 0x0000001b00027227 */ /* 0x000fe200078e00ff */
[----:B------:R-:W-:-:S02]  /*1fd0*/  ISETP.GT.U32.AND P3, PT, R10, R25, PT ;  /* 0x000000190a00720c */ /* 0x000fc40003f64070 */
[C---:B------:R-:W-:Y:S01]  /*1fe0*/  ISETP.GT.U32.AND P4, PT, R10.reuse, R23, PT ;  /* 0x000000170a00720c */ /* 0x040fe20003f84070 */
[----:B------:R-:W-:Y:S01]  /*1ff0*/  IMAD.MOV R2, RZ, RZ, -R2 ;  /* 0x000000ffff027224 */ /* 0x000fe200078e0a02 */
[----:B------:R-:W-:Y:S01]  /*2000*/  ISETP.GE.AND P6, PT, R29, RZ, PT ;  /* 0x000000ff1d00720c */ /* 0x000fe20003fc6270 */
[----:B------:R-:W-:Y:S01]  /*2010*/  @!P0 IMAD.MOV R22, RZ, RZ, -R22 ;  /* 0x000000ffff168224 */ /* 0x000fe200078e0a16 */
[----:B------:R-:W-:Y:S01]  /*2020*/  IABS R29, R11 ;  /* 0x0000000b001d7213 */ /* 0x000fe20000000000 */
[----:B------:R-:W-:Y:S01]  /*2030*/  IMAD R27, R10, R2, R27 ;  /* 0x000000020a1b7224 */ /* 0x000fe200078e021b */
[----:B------:R-:W-:Y:S01]  /*2040*/  IABS R65, R66 ;  /* 0x0000004200417213 */ /* 0x000fe20000000000 */
[----:B------:R-:W-:Y:S01]  /*2050*/  @!P2 IMAD.IADD R20, R20, 0x1, -R10 ;  /* 0x000000011414a824 */ /* 0x000fe200078e0a0a */
[----:B------:R-:W-:Y:S01]  /*2060*/  ISETP.GT.U32.AND P2, PT, R10, R24, PT ;  /* 0x000000180a00720c */ /* 0x000fe20003f44070 */
[----:B------:R-:W-:Y:S02]  /*2070*/  IMAD.HI.U32 R2, R0, R29, RZ ;  /* 0x0000001d00027227 */ /* 0x000fe400078e00ff */
[----:B------:R-:W-:-:S02]  /*2080*/  @!P3 IADD3 R25, PT, PT, R25, -R10, RZ ;  /* 0x8000000a1919b210 */ /* 0x000fc40007ffe0ff */
[----:B------:R-:W-:Y:S01]  /*2090*/  @!P4 IMAD.IADD R23, R23, 0x1, -R10 ;  /* 0x000000011717c824 */ /* 0x000fe200078e0a0a */
[----:B------:R-:W-:Y:S01]  /*20a0*/  ISETP.GE.AND P4, PT, R7, RZ, PT ;  /* 0x000000ff0700720c */ /* 0x000fe20003f86270 */
[----:B------:R-:W-:Y:S01]  /*20b0*/  IMAD.MOV R2, RZ, RZ, -R2 ;  /* 0x000000ffff027224 */ /* 0x000fe200078e0a02 */
[----:B------:R-:W-:Y:S01]  /*20c0*/  IABS R7, R30 ;  /* 0x0000001e00077213 */ /* 0x000fe20000000000 */
[----:B------:R-:W-:Y:S01]  /*20d0*/  @!P1 IMAD.MOV R20, RZ, RZ, -R20 ;  /* 0x000000ffff149224 */ /* 0x000fe200078e0a14 */
[C---:B------:R-:W-:Y:S01]  /*20e0*/  ISETP.GT.U32.AND P0, PT, R10.reuse, R25, PT ;  /* 0x000000190a00720c */ /* 0x040fe20003f04070 */
[----:B------:R-:W-:Y:S01]  /*20f0*/  IMAD R29, R10, R2, R29 ;  /* 0x000000020a1d7224 */ /* 0x000fe200078e021d */
[----:B------:R-:W-:Y:S01]  /*2100*/  @!P5 IADD3 R23, PT, PT, -R23, RZ, RZ ;  /* 0x000000ff1717d210 */ /* 0x000fe20007ffe1ff */
[----:B------:R-:W-:Y:S01]  /*2110*/  @!P2 IMAD.IADD R24, R24, 0x1, -R10 ;  /* 0x000000011818a824 */ /* 0x000fe200078e0a0a */
[----:B------:R-:W-:Y:S01]  /*2120*/  ISETP.GT.U32.AND P5, PT, R10, R27, PT ;  /* 0x0000001b0a00720c */ /* 0x000fe20003fa4070 */
[----:B------:R-:W-:Y:S01]  /*2130*/  IMAD.HI.U32 R3, R0, R7, RZ ;  /* 0x0000000700037227 */ /* 0x000fe200078e00ff */
[----:B------:R-:W-:-:S02]  /*2140*/  ISETP.GE.AND P3, PT, R6, RZ, PT ;  /* 0x000000ff0600720c */ /* 0x000fc40003f66270 */
[----:B------:R-:W-:Y:S01]  /*2150*/  ISETP.GT.U32.AND P2, PT, R10, R24, PT ;  /* 0x000000180a00720c */ /* 0x000fe20003f44070 */
[C---:B------:R-:W-:Y:S01]  /*2160*/  VIADD R6, R198.reuse, 0x19 ;  /* 0x00000019c6067836 */ /* 0x040fe20000000000 */
[----:B------:R-:W-:Y:S01]  /*2170*/  IADD3 R3, PT, PT, -R3, RZ, RZ ;  /* 0x000000ff03037210 */ /* 0x000fe20007ffe1ff */
[----:B------:R-:W-:Y:S01]  /*2180*/  VIADD R67, R198, 0x36 ;  /* 0x00000036c6437836 */ /* 0x000fe20000000000 */
[----:B------:R-:W-:Y:S01]  /*2190*/  ISETP.GE.AND P1, PT, R11, RZ, PT ;  /* 0x000000ff0b00720c */ /* 0x000fe20003f26270 */
[--C-:B------:R-:W-:Y:S01]  /*21a0*/  @!P0 IMAD.IADD R25, R25, 0x1, -R10.reuse ;  /* 0x0000000119198824 */ /* 0x100fe200078e0a0a */
[----:B------:R-:W-:Y:S01]  /*21b0*/  ISETP.GE.AND P0, PT, R30, RZ, PT ;  /* 0x000000ff1e00720c */ /* 0x000fe20003f06270 */
[----:B------:R-:W-:Y:S01]  /*21c0*/  IMAD R30, R10, R3, R7 ;  /* 0x000000030a1e7224 */ /* 0x000fe200078e0207 */
[----:B------:R-:W-:Y:S01]  /*21d0*/  IABS R7, R6 ;  /* 0x0000000600077213 */ /* 0x000fe20000000000 */
[----:B------:R-:W-:Y:S01]  /*21e0*/  @!P6 IMAD.MOV R25, RZ, RZ, -R25 ;  /* 0x000000ffff19e224 */ /* 0x000fe200078e0a19 */
[----:B------:R-:W-:Y:S01]  /*21f0*/  IADD3 R3, PT, PT, R198, 0x1a, RZ ;  /* 0x0000001ac6037810 */ /* 0x000fe20007ffe0ff */
[--C-:B------:R-:W-:Y:S01]  /*2200*/  @!P5 IMAD.IADD R27, R27, 0x1, -R10.reuse ;  /* 0x000000011b1bd824 */ /* 0x100fe200078e0a0a */
[----:B------:R-:W-:Y:S01]  /*2210*/  ISETP.GT.U32.AND P6, PT, R10, R30, PT ;  /* 0x0000001e0a00720c */ /* 0x000fe20003fc4070 */
[----:B------:R-:W-:Y:S01]  /*2220*/  @!P2 IMAD.IADD R24, R24, 0x1, -R10 ;  /* 0x000000011818a824 */ /* 0x000fe200078e0a0a */
[----:B------:R-:W-:Y:S01]  /*2230*/  ISETP.GT.U32.AND P2, PT, R10, R29, PT ;  /* 0x0000001d0a00720c */ /* 0x000fe20003f44070 */
[----:B------:R-:W-:Y:S01]  /*2240*/  IMAD.HI.U32 R2, R0, R7, RZ ;  /* 0x0000000700027227 */ /* 0x000fe200078e00ff */
[----:B------:R-:W-:-:S02]  /*2250*/  ISETP.GT.U32.AND P5, PT, R10, R27, PT ;  /* 0x0000001b0a00720c */ /* 0x000fc40003fa4070 */
[----:B------:R-:W-:Y:S01]  /*2260*/  IABS R11, R3 ;  /* 0x00000003000b7213 */ /* 0x000fe20000000000 */
[----:B------:R-:W-:Y:S02]  /*2270*/  IMAD.MOV R32, RZ, RZ, -R2 ;  /* 0x000000ffff207224 */ /* 0x000fe400078e0a02 */
[----:B------:R-:W-:Y:S01]  /*2280*/  @!P4 IMAD.MOV R24, RZ, RZ, -R24 ;  /* 0x000000ffff18c224 */ /* 0x000fe200078e0a18 */
[----:B------:R-:W-:Y:S01]  /*2290*/  ISETP.GE.AND P4, PT, R6, RZ, PT ;  /* 0x000000ff0600720c */ /* 0x000fe20003f86270 */
[----:B------:R-:W-:Y:S02]  /*22a0*/  IMAD.HI.U32 R2, R0, R11, RZ ;  /* 0x0000000b00027227 */ /* 0x000fe400078e00ff */
[-C--:B------:R-:W-:Y:S02]  /*22b0*/  @!P6 IADD3 R30, PT, PT, R30, -R10.reuse, RZ ;  /* 0x8000000a1e1ee210 */ /* 0x080fe40007ffe0ff */
[----:B------:R-:W-:Y:S01]  /*22c0*/  @!P2 IADD3 R29, PT, PT, R29, -R10, RZ ;  /* 0x8000000a1d1da210 */ /* 0x000fe20007ffe0ff */
[----:B------:R-:W-:Y:S01]  /*22d0*/  IMAD.MOV R2, RZ, RZ, -R2 ;  /* 0x000000ffff027224 */ /* 0x000fe200078e0a02 */
[C---:B------:R-:W-:Y:S01]  /*22e0*/  ISETP.GT.U32.AND P6, PT, R10.reuse, R30, PT ;  /* 0x0000001e0a00720c */ /* 0x040fe20003fc4070 */
[C---:B------:R-:W-:Y:S01]  /*22f0*/  IMAD R32, R10.reuse, R32, R7 ;  /* 0x000000200a207224 */ /* 0x040fe200078e0207 */
[C---:B------:R-:W-:Y:S01]  /*2300*/  ISETP.GT.U32.AND P2, PT, R10.reuse, R29, PT ;  /* 0x0000001d0a00720c */ /* 0x040fe20003f44070 */
[----:B------:R-:W-:Y:S01]  /*2310*/  @!P5 IMAD.IADD R27, R27, 0x1, -R10 ;  /* 0x000000011b1bd824 */ /* 0x000fe200078e0a0a */
[----:B------:R-:W-:Y:S01]  /*2320*/  ISETP.GE.AND P5, PT, R3, RZ, PT ;  /* 0x000000ff0300720c */ /* 0x000fe20003fa6270 */
[----:B------:R-:W-:Y:S01]  /*2330*/  IMAD R36, R10, R2, R11 ;  /* 0x000000020a247224 */ /* 0x000fe200078e020b */
[----:B------:R-:W-:Y:S01]  /*2340*/  IABS R11, R38 ;  /* 0x00000026000b7213 */ /* 0x000fe20000000000 */
[----:B------:R-:W-:Y:S01]  /*2350*/  IMAD.HI.U32 R3, R0, R33, RZ ;  /* 0x0000002100037227 */ /* 0x000fe200078e00ff */
[----:B------:R-:W-:-:S02]  /*2360*/  @!P3 IADD3 R27, PT, PT, -R27, RZ, RZ ;  /* 0x000000ff1b1bb210 */ /* 0x000fc40007ffe1ff */
[----:B------:R-:W-:Y:S01]  /*2370*/  ISETP.GE.AND P3, PT, R34, RZ, PT ;  /* 0x000000ff2200720c */ /* 0x000fe20003f66270 */
[----:B------:R-:W-:Y:S01]  /*2380*/  IMAD.MOV R3, RZ, RZ, -R3 ;  /* 0x000000ffff037224 */ /* 0x000fe200078e0a03 */
[----:B------:R-:W-:Y:S01]  /*2390*/  IADD3 R34, PT, PT, R198, 0x1d, RZ ;  /* 0x0000001dc6227810 */ /* 0x000fe20007ffe0ff */
[--C-:B------:R-:W-:Y:S02]  /*23a0*/  @!P6 IMAD.IADD R30, R30, 0x1, -R10.reuse ;  /* 0x000000011e1ee824 */ /* 0x100fe400078e0a0a */
[----:B------:R-:W-:Y:S01]  /*23b0*/  @!P2 IMAD.IADD R29, R29, 0x1, -R10 ;  /* 0x000000011d1da824 */ /* 0x000fe200078e0a0a */
[C---:B------:R-:W-:Y:S01]  /*23c0*/  ISETP.GT.U32.AND P2, PT, R10.reuse, R32, PT ;  /* 0x000000200a00720c */ /* 0x040fe20003f44070 */
[C---:B------:R-:W-:Y:S01]  /*23d0*/  IMAD R33, R10.reuse, R3, R33 ;  /* 0x000000030a217224 */ /* 0x040fe200078e0221 */
[----:B------:R-:W-:Y:S01]  /*23e0*/  IABS R7, R34 ;  /* 0x0000002200077213 */ /* 0x000fe20000000000 */
[----:B------:R-:W-:Y:S01]  /*23f0*/  @!P1 IMAD.MOV R29, RZ, RZ, -R29 ;  /* 0x000000ffff1d9224 */ /* 0x000fe200078e0a1d */
[----:B------:R-:W-:Y:S01]  /*2400*/  ISETP.GT.U32.AND P1, PT, R10, R36, PT ;  /* 0x000000240a00720c */ /* 0x000fe20003f24070 */
[----:B------:R-:W-:-:S02]  /*2410*/  VIADD R2, R198, 0x1c ;  /* 0x0000001cc6027836 */ /* 0x000fc40000000000 */
[----:B------:R-:W-:Y:S01]  /*2420*/  @!P0 IMAD.MOV R30, RZ, RZ, -R30 ;  /* 0x000000ffff1e8224 */ /* 0x000fe200078e0a1e */
[----:B------:R-:W-:Y:S01]  /*2430*/  ISETP.GT.U32.AND P0, PT, R10, R33, PT ;  /* 0x000000210a00720c */ /* 0x000fe20003f04070 */
[----:B------:R-:W-:Y:S01]  /*2440*/  IMAD.HI.U32 R3, R0, R7, RZ ;  /* 0x0000000700037227 */ /* 0x000fe200078e00ff */
[----:B------:R-:W-:Y:S02]  /*2450*/  IABS R35, R2 ;  /* 0x0000000200237213 */ /* 0x000fe40000000000 */
[----:B------:R-:W-:Y:S01]  /*2460*/  ISETP.GE.AND P6, PT, R2, RZ, PT ;  /* 0x000000ff0200720c */ /* 0x000fe20003fc6270 */
[----:B------:R-:W-:Y:S01]  /*2470*/  @!P2 IMAD.IADD R32, R32, 0x1, -R10 ;  /* 0x000000012020a824 */ /* 0x000fe200078e0a0a */
[----:B------:R-:W-:Y:S01]  /*2480*/  IADD3 R3, PT, PT, -R3, RZ, RZ ;  /* 0x000000ff03037210 */ /* 0x000fe20007ffe1ff */
[----:B------:R-:W-:Y:S02]  /*2490*/  IMAD.HI.U32 R2, R0, R35, RZ ;  /* 0x0000002300027227 */ /* 0x000fe400078e00ff */
[----:B------:R-:W-:-:S02]  /*24a0*/  @!P1 IADD3 R36, PT, PT, R36, -R10, RZ ;  /* 0x8000000a24249210 */ /* 0x000fc40007ffe0ff */
[C---:B------:R-:W-:Y:S01]  /*24b0*/  ISETP.GT.U32.AND P2, PT, R10.reuse, R32, PT ;  /* 0x000000200a00720c */ /* 0x040fe20003f44070 */
[----:B------:R-:W-:Y:S01]  /*24c0*/  IMAD.MOV R6, RZ, RZ, -R2 ;  /* 0x000000ffff067224 */ /* 0x000fe200078e0a02 */
[C---:B------:R-:W-:Y:S01]  /*24d0*/  ISETP.GT.U32.AND P1, PT, R10.reuse, R36, PT ;  /* 0x000000240a00720c */ /* 0x040fe20003f24070 */
[----:B------:R-:W-:Y:S02]  /*24e0*/  @!P0 IMAD.IADD R33, R33, 0x1, -R10 ;  /* 0x0000000121218824 */ /* 0x000fe400078e0a0a */
[----:B------:R-:W-:Y:S02]  /*24f0*/  IMAD R35, R10, R6, R35 ;  /* 0x000000060a237224 */ /* 0x000fe400078e0223 */
[----:B------:R-:W-:Y:S01]  /*2500*/  VIADD R6, R198, 0x20 ;  /* 0x00000020c6067836 */ /* 0x000fe20000000000 */
[----:B------:R-:W-:Y:S01]  /*2510*/  ISETP.GT.U32.AND P0, PT, R10, R33, PT ;  /* 0x000000210a00720c */ /* 0x000fe20003f04070 */
[----:B------:R-:W-:-:S04]  /*2520*/  IMAD.HI.U32 R2, R0, R11, RZ ;  /* 0x0000000b00027227 */ /* 0x000fc800078e00ff */
[----:B------:R-:W-:Y:S01]  /*2530*/  @!P2 IMAD.IADD R32, R32, 0x1, -R10 ;  /* 0x000000012020a824 */ /* 0x000fe200078e0a0a */
[----:B------:R-:W-:Y:S01]  /*2540*/  ISETP.GE.AND P2, PT, R34, RZ, PT ;  /* 0x000000ff2200720c */ /* 0x000fe20003f46270 */
[----:B------:R-:W-:Y:S01]  /*2550*/  IMAD R34, R10, R3, R7 ;  /* 0x000000030a227224 */ /* 0x000fe200078e0207 */
[----:B------:R-:W-:Y:S01]  /*2560*/  @!P1 IADD3 R36, PT, PT, R36, -R10, RZ ;  /* 0x8000000a24249210 */ /* 0x000fe20007ffe0ff */
[----:B------:R-:W-:Y:S01]  /*2570*/  IMAD.HI.U32 R3, R0, R37, RZ ;  /* 0x0000002500037227 */ /* 0x000fe200078e00ff */
[----:B------:R-:W-:Y:S02]  /*2580*/  ISETP.GT.U32.AND P1, PT, R10, R35, PT ;  /* 0x000000230a00720c */ /* 0x000fe40003f24070 */
[----:B------:R-:W-:Y:S01]  /*2590*/  @!P4 IADD3 R32, PT, PT, -R32, RZ, RZ ;  /* 0x000000ff2020c210 */ /* 0x000fe20007ffe1ff */
[----:B------:R-:W-:Y:S01]  /*25a0*/  IMAD.MOV R3, RZ, RZ, -R3 ;  /* 0x000000ffff037224 */ /* 0x000fe200078e0a03 */
[C---:B------:R-:W-:Y:S01]  /*25b0*/  ISETP.GT.U32.AND P4, PT, R10.reuse, R34, PT ;  /* 0x000000220a00720c */ /* 0x040fe20003f84070 */
[----:B------:R-:W-:Y:S01]  /*25c0*/  IMAD.MOV R2, RZ, RZ, -R2 ;  /* 0x000000ffff027224 */ /* 0x000fe200078e0a02 */
[----:B------:R-:W-:Y:S01]  /*25d0*/  @!P0 IADD3 R33, PT, PT, R33, -R10, RZ ;  /* 0x8000000a21218210 */ /* 0x000fe20007ffe0ff */
[----:B------:R-:W-:Y:S01]  /*25e0*/  IMAD R37, R10, R3, R37 ;  /* 0x000000030a257224 */ /* 0x000fe200078e0225 */
[----:B------:R-:W-:Y:S01]  /*25f0*/  IABS R3, R6 ;  /* 0x0000000600037213 */ /* 0x000fe20000000000 */
[----:B------:R-:W-:Y:S01]  /*2600*/  @!P5 IMAD.MOV R36, RZ, RZ, -R36 ;  /* 0x000000ffff24d224 */ /* 0x000fe200078e0a24 */
[----:B------:R-:W-:Y:S01]  /*2610*/  ISETP.GE.AND P5, PT, R38, RZ, PT ;  /* 0x000000ff2600720c */ /* 0x000fe20003fa6270 */
[----:B------:R-:W-:Y:S01]  /*2620*/  @!P3 IMAD.MOV R33, RZ, RZ, -R33 ;  /* 0x000000ffff21b224 */ /* 0x000fe200078e0a21 */
[C---:B------:R-:W-:Y:S01]  /*2630*/  ISETP.GT.U32.AND P3, PT, R10.reuse, R37, PT ;  /* 0x000000250a00720c */ /* 0x040fe20003f64070 */
[----:B------:R-:W-:Y:S01]  /*2640*/  IMAD R38, R10, R2, R11 ;  /* 0x000000020a267224 */ /* 0x000fe200078e020b */
[----:B------:R-:W-:Y:S01]  /*2650*/  @!P1 IADD3 R35, PT, PT, R35, -R10, RZ ;  /* 0x8000000a23239210 */ /* 0x000fe20007ffe0ff */
[----:B------:R-:W-:-:S03]  /*2660*/  IMAD.HI.U32 R2, R0, R3, RZ ;  /* 0x0000000300027227 */ /* 0x000fc600078e00ff */
[----:B------:R-:W-:Y:S01]  /*2670*/  ISETP.GT.U32.AND P1, PT, R10, R35, PT ;  /* 0x000000230a00720c */ /* 0x000fe20003f24070 */
[--C-:B------:R-:W-:Y:S01]  /*2680*/  @!P4 IMAD.IADD R34, R34, 0x1, -R10.reuse ;  /* 0x000000012222c824 */ /* 0x100fe200078e0a0a */
[----:B------:R-:W-:Y:S01]  /*2690*/  ISETP.GT.U32.AND P0, PT, R10, R38, PT ;  /* 0x000000260a00720c */ /* 0x000fe20003f04070 */
[----:B------:R-:W-:Y:S01]  /*26a0*/  VIADD R7, R198, 0x21 ;  /* 0x00000021c6077836 */ /* 0x000fe20000000000 */
[----:B------:R-:W-:Y:S01]  /*26b0*/  IADD3 R2, PT, PT, -R2, RZ, RZ ;  /* 0x000000ff02027210 */ /* 0x000fe20007ffe1ff */
[----:B------:R-:W-:Y:S01]  /*26c0*/  VIADD R11, R198, 0x22 ;  /* 0x00000022c60b7836 */ /* 0x000fe20000000000 */
[----:B------:R-:W-:Y:S01]  /*26d0*/  ISETP.GT.U32.AND P4, PT, R10, R34, PT ;  /* 0x000000220a00720c */ /* 0x000fe20003f84070 */
[--C-:B------:R-:W-:Y:S01]  /*26e0*/  @!P3 IMAD.IADD R37, R37, 0x1, -R10.reuse ;  /* 0x000000012525b824 */ /* 0x100fe200078e0a0a */
[----:B------:R-:W-:Y:S01]  /*26f0*/  IABS R39, R7 ;  /* 0x0000000700277213 */ /* 0x000fe20000000000 */
[C---:B------:R-:W-:Y:S01]  /*2700*/  VIADD R72, R198.reuse, 0x3b ;  /* 0x0000003bc6487836 */ /* 0x040fe20000000000 */
[----:B------:R-:W-:Y:S01]  /*2710*/  IABS R51, R11 ;  /* 0x0000000b00337213 */ /* 0x000fe20000000000 */
[----:B------:R-:W-:Y:S01]  /*2720*/  VIADD R68, R198, 0x39 ;  /* 0x00000039c6447836 */ /* 0x000fe20000000000 */
[----:B------:R-:W-:Y:S01]  /*2730*/  ISETP.GT.U32.AND P3, PT, R10, R37, PT ;  /* 0x000000250a00720c */ /* 0x000fe20003f64070 */
[----:B------:R-:W-:Y:S01]  /*2740*/  @!P1 IMAD.IADD R35, R35, 0x1, -R10 ;  /* 0x0000000123239824 */ /* 0x000fe200078e0a0a */
[----:B------:R-:W-:Y:S01]  /*2750*/  ISETP.GE.AND P1, PT, R40, RZ, PT ;  /* 0x000000ff2800720c */ /* 0x000fe20003f26270 */
[----:B------:R-:W-:-:S02]  /*2760*/  IMAD R40, R10, R2, R3 ;  /* 0x000000020a287224 */ /* 0x000fc400078e0203 */
[----:B------:R-:W-:Y:S02]  /*2770*/  IMAD.HI.U32 R2, R0, R39, RZ ;  /* 0x0000002700027227 */ /* 0x000fe400078e00ff */
[----:B------:R-:W-:Y:S02]  /*2780*/  @!P4 IADD3 R34, PT, PT, R34, -R10, RZ ;  /* 0x8000000a2222c210 */ /* 0x000fe40007ffe0ff */
[----:B------:R-:W-:Y:S01]  /*2790*/  ISETP.GT.U32.AND P4, PT, R10, R40, PT ;  /* 0x000000280a00720c */ /* 0x000fe20003f84070 */
[----:B------:R-:W-:Y:S01]  /*27a0*/  IMAD.MOV R2, RZ, RZ, -R2 ;  /* 0x000000ffff027224 */ /* 0x000fe200078e0a02 */
[----:B------:R-:W-:Y:S01]  /*27b0*/  @!P2 IADD3 R34, PT, PT, -R34, RZ, RZ ;  /* 0x000000ff2222a210 */ /* 0x000fe20007ffe1ff */
[----:B------:R-:W-:Y:S01]  /*27c0*/  @!P0 IMAD.IADD R38, R38, 0x1, -R10 ;  /* 0x0000000126268824 */ /* 0x000fe200078e0a0a */
[----:B------:R-:W-:Y:S01]  /*27d0*/  @!P3 IADD3 R37, PT, PT, R37, -R10, RZ ;  /* 0x8000000a2525b210 */ /* 0x000fe20007ffe0ff */
[----:B------:R-:W-:Y:S01]  /*27e0*/  IMAD R39, R10, R2, R39 ;  /* 0x000000020a277224 */ /* 0x000fe200078e0227 */
[----:B------:R-:W-:Y:S01]  /*27f0*/  ISETP.GE.AND P2, PT, R7, RZ, PT ;  /* 0x000000ff0700720c */ /* 0x000fe20003f46270 */
[----:B------:R-:W-:Y:S01]  /*2800*/  IMAD.HI.U32 R3, R0, R51, RZ ;  /* 0x0000003300037227 */ /* 0x000fe200078e00ff */
[----:B------:R-:W-:-:S02]  /*2810*/  ISETP.GT.U32.AND P0, PT, R10, R38, PT ;  /* 0x000000260a00720c */ /* 0x000fc40003f04070 */
[----:B------:R-:W-:Y:S01]  /*2820*/  ISETP.GT.U32.AND P3, PT, R10, R39, PT ;  /* 0x000000270a00720c */ /* 0x000fe20003f64070 */
[----:B------:R-:W-:Y:S01]  /*2830*/  IMAD.MOV R3, RZ, RZ, -R3 ;  /* 0x000000ffff037224 */ /* 0x000fe200078e0a03 */
[----:B------:R-:W-:Y:S01]  /*2840*/  @!P1 IADD3 R37, PT, PT, -R37, RZ, RZ ;  /* 0x000000ff25259210 */ /* 0x000fe20007ffe1ff */
[----:B------:R-:W-:Y:S02]  /*2850*/  @!P4 IMAD.IADD R40, R40, 0x1, -R10 ;  /* 0x000000012828c824 */ /* 0x000fe400078e0a0a */
[----:B------:R-:W-:Y:S02]  /*2860*/  IMAD R51, R10, R3, R51 ;  /* 0x000000030a337224 */ /* 0x000fe400078e0233 */
[----:B------:R-:W-:Y:S01]  /*2870*/  VIADD R2, R198, 0x23 ;  /* 0x00000023c6027836 */ /* 0x000fe20000000000 */
[----:B------:R-:W-:Y:S01]  /*2880*/  ISETP.GT.U32.AND P4, PT, R10, R40, PT ;  /* 0x000000280a00720c */ /* 0x000fe20003f84070 */
[----:B------:R-:W-:Y:S02]  /*2890*/  VIADD R3, R198, 0x24 ;  /* 0x00000024c6037836 */ /* 0x000fe40000000000 */
[----:B------:R-:W-:Y:S01]  /*28a0*/  @!P0 IADD3 R38, PT, PT, R38, -R10, RZ ;  /* 0x8000000a26268210 */ /* 0x000fe20007ffe0ff */
[----:B------:R-:W-:Y:S01]  /*28b0*/  @!P6 IMAD.MOV R35, RZ, RZ, -R35 ;  /* 0x000000ffff23e224 */ /* 0x000fe200078e0a23 */
[----:B------:R-:W-:Y:S01]  /*28c0*/  IABS R45, R2 ;  /* 0x00000002002d7213 */ /* 0x000fe20000000000 */
[C---:B------:R-:W-:Y:S01]  /*28d0*/  VIADD R76, R198.reuse, 0x3e ;  /* 0x0000003ec64c7836 */ /* 0x040fe20000000000 */
[----:B------:R-:W-:Y:S01]  /*28e0*/  @!P3 IADD3 R39, PT, PT, R39, -R10, RZ ;  /* 0x8000000a2727b210 */ /* 0x000fe20007ffe0ff */
[----:B------:R-:W-:Y:S01]  /*28f0*/  @!P5 IMAD.MOV R38, RZ, RZ, -R38 ;  /* 0x000000ffff26d224 */ /* 0x000fe200078e0a26 */
[----:B------:R-:W-:Y:S01]  /*2900*/  IABS R7, R3 ;  /* 0x0000000300077213 */ /* 0x000fe20000000000 */
[----:B------:R-:W-:Y:S01]  /*2910*/  VIADD R77, R198, 0x3f ;  /* 0x0000003fc64d7836 */ /* 0x000fe20000000000 */
[----:B------:R-:W-:Y:S01]  /*2920*/  ISETP.GE.AND P5, PT, R2, RZ, PT ;  /* 0x000000ff0200720c */ /* 0x000fe20003fa6270 */
[----:B------:R-:W-:Y:S01]  /*2930*/  IMAD.HI.U32 R2, R0, R45, RZ ;  /* 0x0000002d00027227 */ /* 0x000fe200078e00ff */
[----:B------:R-:W-:-:S02]  /*2940*/  ISETP.GT.U32.AND P3, PT, R10, R39, PT ;  /* 0x000000270a00720c */ /* 0x000fc40003f64070 */
[----:B------:R-:W-:Y:S01]  /*2950*/  ISETP.GE.AND P1, PT, R3, RZ, PT ;  /* 0x000000ff0300720c */ /* 0x000fe20003f26270 */
[----:B------:R-:W-:Y:S01]  /*2960*/  IMAD.HI.U32 R3, R0, R7, RZ ;  /* 0x0000000700037227 */ /* 0x000fe200078e00ff */
[----:B------:R-:W-:Y:S02]  /*2970*/  ISETP.GE.AND P6, PT, R6, RZ, PT ;  /* 0x000000ff0600720c */ /* 0x000fe40003fc6270 */
[----:B------:R-:W-:Y:S01]  /*2980*/  ISETP.GE.AND P0, PT, R11, RZ, PT ;  /* 0x000000ff0b00720c */ /* 0x000fe20003f06270 */
[----:B------:R-:W-:Y:S01]  /*2990*/  @!P4 IMAD.IADD R40, R40, 0x1, -R10 ;  /* 0x000000012828c824 */ /* 0x000fe200078e0a0a */
[----:B------:R-:W-:Y:S01]  /*29a0*/  ISETP.GT.U32.AND P4, PT, R10, R51, PT ;  /* 0x000000330a00720c */ /* 0x000fe20003f84070 */
[----:B------:R-:W-:Y:S01]  /*29b0*/  IMAD.MOV R2, RZ, RZ, -R2 ;  /* 0x000000ffff027224 */ /* 0x000fe200078e0a02 */
[----:B------:R-:W-:Y:S01]  /*29c0*/  IADD3 R3, PT, PT, -R3, RZ, RZ ;  /* 0x000000ff03037210 */ /* 0x000fe20007ffe1ff */
[----:B------:R-:W-:Y:S01]  /*29d0*/  VIADD R6, R198, 0x25 ;  /* 0x00000025c6067836 */ /* 0x000fe20000000000 */
[----:B------:R-:W-:Y:S01]  /*29e0*/  IABS R73, R76 ;  /* 0x0000004c00497213 */ /* 0x000fe20000000000 */
[----:B------:R-:W-:-:S02]  /*29f0*/  IMAD R45, R10, R2, R45 ;  /* 0x000000020a2d7224 */ /* 0x000fc400078e022d */
[C---:B------:R-:W-:Y:S01]  /*2a00*/  IMAD R46, R10.reuse, R3, R7 ;  /* 0x000000030a2e7224 */ /* 0x040fe200078e0207 */
[----:B------:R-:W-:Y:S01]  /*2a10*/  IABS R11, R6 ;  /* 0x00000006000b7213 */ /* 0x000fe20000000000 */
[----:B------:R-:W-:Y:S01]  /*2a20*/  @!P3 IMAD.IADD R39, R39, 0x1, -R10 ;  /* 0x000000012727b824 */ /* 0x000fe200078e0a0a */
[C---:B------:R-:W-:Y:S01]  /*2a30*/  ISETP.GT.U32.AND P3, PT, R10.reuse, R45, PT ;  /* 0x0000002d0a00720c */ /* 0x040fe20003f64070 */
[----:B------:R-:W-:Y:S01]  /*2a40*/  @!P6 IMAD.MOV R40, RZ, RZ, -R40 ;  /* 0x000000ffff28e224 */ /* 0x000fe200078e0a28 */
[----:B------:R-:W-:Y:S01]  /*2a50*/  ISETP.GT.U32.AND P6, PT, R10, R46, PT ;  /* 0x0000002e0a00720c */ /* 0x000fe20003fc4070 */
[----:B------:R-:W-:Y:S01]  /*2a60*/  @!P4 IMAD.IADD R51, R51, 0x1, -R10 ;  /* 0x000000013333c824 */ /* 0x000fe200078e0a0a */
[----:B------:R-:W-:Y:S01]  /*2a70*/  IABS R7, R57 ;  /* 0x0000003900077213 */ /* 0x000fe20000000000 */
[----:B------:R-:W-:Y:S01]  /*2a80*/  IMAD.HI.U32 R2, R0, R11, RZ ;  /* 0x0000000b00027227 */ /* 0x000fe200078e00ff */
[----:B------:R-:W-:Y:S02]  /*2a90*/  @!P2 IADD3 R39, PT, PT, -R39, RZ, RZ ;  /* 0x000000ff2727a210 */ /* 0x000fe40007ffe1ff */
[----:B------:R-:W-:Y:S01]  /*2aa0*/  ISETP.GT.U32.AND P4, PT, R10, R51, PT ;  /* 0x000000330a00720c */ /* 0x000fe20003f84070 */
[----:B------:R-:W-:Y:S01]  /*2ab0*/  IMAD.HI.U32 R3, R0, R53, RZ ;  /* 0x0000003500037227 */ /* 0x000fe200078e00ff */
[----:B------:R-:W-:-:S02]  /*2ac0*/  IADD3 R2, PT, PT, -R2, RZ, RZ ;  /* 0x000000ff02027210 */ /* 0x000fc40007ffe1ff */
[----:B------:R-:W-:Y:S01]  /*2ad0*/  ISETP.GE.AND P2, PT, R6, RZ, PT ;  /* 0x000000ff0600720c */ /* 0x000fe20003f46270 */
[----:B------:R-:W-:Y:S01]  /*2ae0*/  IMAD.MOV R3, RZ, RZ, -R3 ;  /* 0x000000ffff037224 */ /* 0x000fe200078e0a03 */
[----:B------:R-:W-:Y:S01]  /*2af0*/  @!P3 IADD3 R45, PT, PT, R45, -R10, RZ ;  /* 0x8000000a2d2db210 */ /* 0x000fe20007ffe0ff */
[--C-:B------:R-:W-:Y:S02]  /*2b00*/  @!P6 IMAD.IADD R46, R46, 0x1, -R10.reuse ;  /* 0x000000012e2ee824 */ /* 0x100fe400078e0a0a */
[C---:B------:R-:W-:Y:S01]  /*2b10*/  IMAD R50, R10.reuse, R2, R11 ;  /* 0x000000020a327224 */ /* 0x040fe200078e020b */
[C---:B------:R-:W-:Y:S01]  /*2b20*/  ISETP.GT.U32.AND P3, PT, R10.reuse, R45, PT ;  /* 0x0000002d0a00720c */ /* 0x040fe20003f64070 */
[C---:B------:R-:W-:Y:S01]  /*2b30*/  IMAD R53, R10.reuse, R3, R53 ;  /* 0x000000030a357224 */ /* 0x040fe200078e0235 */
[----:B------:R-:W-:Y:S01]  /*2b40*/  ISETP.GT.U32.AND P6, PT, R10, R46, PT ;  /* 0x0000002e0a00720c */ /* 0x000fe20003fc4070 */
[----:B------:R-:W-:Y:S01]  /*2b50*/  @!P4 IMAD.IADD R51, R51, 0x1, -R10 ;  /* 0x000000013333c824 */ /* 0x000fe200078e0a0a */
[----:B------:R-:W-:Y:S01]  /*2b60*/  ISETP.GE.AND P4, PT, R47, RZ, PT ;  /* 0x000000ff2f00720c */ /* 0x000fe20003f86270 */
[----:B------:R-:W-:Y:S01]  /*2b70*/  IMAD.HI.U32 R3, R0, R49, RZ ;  /* 0x0000003100037227 */ /* 0x000fe200078e00ff */
[----:B------:R-:W-:-:S02]  /*2b80*/  IABS R47, R56 ;  /* 0x00000038002f7213 */ /* 0x000fc40000000000 */
[----:B------:R-:W-:Y:S01]  /*2b90*/  IABS R11, R59 ;  /* 0x0000003b000b7213 */ /* 0x000fe20000000000 */
[----:B------:R-:W-:Y:S01]  /*2ba0*/  IMAD.MOV R3, RZ, RZ, -R3 ;  /* 0x000000ffff037224 */ /* 0x000fe200078e0a03 */
[----:B------:R-:W-:Y:S01]  /*2bb0*/  @!P0 IADD3 R51, PT, PT, -R51, RZ, RZ ;  /* 0x000000ff33338210 */ /* 0x000fe20007ffe1ff */
[----:B------:R-:W-:Y:S02]  /*2bc0*/  IMAD.HI.U32 R2, R0, R47, RZ ;  /* 0x0000002f00027227 */ /* 0x000fe400078e00ff */
[----:B------:R-:W-:Y:S02]  /*2bd0*/  @!P3 IADD3 R45, PT, PT, R45, -R10, RZ ;  /* 0x8000000a2d2db210 */ /* 0x000fe40007ffe0ff */
[----:B------:R-:W-:Y:S01]  /*2be0*/  ISETP.GT.U32.AND P3, PT, R10, R50, PT ;  /* 0x000000320a00720c */ /* 0x000fe20003f64070 */
[----:B------:R-:W-:Y:S02]  /*2bf0*/  IMAD.MOV R6, RZ, RZ, -R2 ;  /* 0x000000ffff067224 */ /* 0x000fe400078e0a02 */
[----:B------:R-:W-:-:S04]  /*2c00*/  IMAD.HI.U32 R2, R0, R7, RZ ;  /* 0x0000000700027227 */ /* 0x000fc800078e00ff */
[----:B------:R-:W-:Y:S01]  /*2c10*/  @!P6 IMAD.IADD R46, R46, 0x1, -R10 ;  /* 0x000000012e2ee824 */ /* 0x000fe200078e0a0a */
[C---:B------:R-:W-:Y:S01]  /*2c20*/  ISETP.GT.U32.AND P6, PT, R10.reuse, R53, PT ;  /* 0x000000350a00720c */ /* 0x040fe20003fc4070 */
[----:B------:R-:W-:Y:S01]  /*2c30*/  IMAD R47, R10, R6, R47 ;  /* 0x000000060a2f7224 */ /* 0x000fe200078e022f */
[----:B------:R-:W-:Y:S01]  /*2c40*/  IADD3 R48, PT, PT, -R2, RZ, RZ ;  /* 0x000000ff02307210 */ /* 0x000fe20007ffe1ff */
[----:B------:R-:W-:Y:S01]  /*2c50*/  IMAD.HI.U32 R6, R0, R11, RZ ;  /* 0x0000000b00067227 */ /* 0x000fe200078e00ff */
[----:B------:R-:W-:-:S03]  /*2c60*/  @!P1 IADD3 R46, PT, PT, -R46, RZ, RZ ;  /* 0x000000ff2e2e9210 */ /* 0x000fc60007ffe1ff */
[----:B------:R-:W-:Y:S01]  /*2c70*/  @!P3 IMAD.IADD R50, R50, 0x1, -R10 ;  /* 0x000000013232b824 */ /* 0x000fe200078e0a0a */
[C---:B------:R-:W-:Y:S01]  /*2c80*/  ISETP.GT.U32.AND P3, PT, R10.reuse, R47, PT ;  /* 0x0000002f0a00720c */ /* 0x040fe20003f64070 */
[----:B------:R-:W-:Y:S01]  /*2c90*/  IMAD R48, R10, R48, R7 ;  /* 0x000000300a307224 */ /* 0x000fe200078e0207 */
[----:B------:R-:W-:Y:S01]  /*2ca0*/  IADD3 R6, PT, PT, -R6, RZ, RZ ;  /* 0x000000ff06067210 */ /* 0x000fe20007ffe1ff */
[----:B------:R-:W-:Y:S01]  /*2cb0*/  IMAD.HI.U32 R2, R0, R55, RZ ;  /* 0x0000003700027227 */ /* 0x000fe200078e00ff */
[----:B------:R-:W-:-:S03]  /*2cc0*/  ISETP.GT.U32.AND P0, PT, R10, R50, PT ;  /* 0x000000320a00720c */ /* 0x000fc60003f04070 */
[--C-:B------:R-:W-:Y:S01]  /*2cd0*/  @!P6 IMAD.IADD R53, R53, 0x1, -R10.reuse ;  /* 0x000000013535e824 */ /* 0x100fe200078e0a0a */
[C---:B------:R-:W-:Y:S01]  /*2ce0*/  ISETP.GT.U32.AND P6, PT, R10.reuse, R48, PT ;  /* 0x000000300a00720c */ /* 0x040fe20003fc4070 */
[C---:B------:R-:W-:Y:S02]  /*2cf0*/  IMAD R49, R10.reuse, R3, R49 ;  /* 0x000000030a317224 */ /* 0x040fe400078e0231 */
[----:B------:R-:W-:Y:S01]  /*2d00*/  IMAD R52, R10, R6, R11 ;  /* 0x000000060a347224 */ /* 0x000fe200078e020b */
[----:B------:R-:W-:Y:S01]  /*2d10*/  IADD3 R6, PT, PT, R198, 0x2c, RZ ;  /* 0x0000002cc6067810 */ /* 0x000fe20007ffe0ff */
[----:B------:R-:W-:Y:S01]  /*2d20*/  @!P3 IMAD.IADD R47, R47, 0x1, -R10 ;  /* 0x000000012f2fb824 */ /* 0x000fe200078e0a0a */
[C---:B------:R-:W-:Y:S01]  /*2d30*/  ISETP.GT.U32.AND P3, PT, R10.reuse, R53, PT ;  /* 0x000000350a00720c */ /* 0x040fe20003f64070 */
[----:B------:R-:W-:Y:S01]  /*2d40*/  IMAD.MOV R2, RZ, RZ, -R2 ;  /* 0x000000ffff027224 */ /* 0x000fe200078e0a02 */
[----:B------:R-:W-:Y:S01]  /*2d50*/  ISETP.GT.U32.AND P1, PT, R10, R49, PT ;  /* 0x000000310a00720c */ /* 0x000fe20003f24070 */
[----:B------:R-:W-:Y:S01]  /*2d60*/  @!P0 IMAD.IADD R50, R50, 0x1, -R10 ;  /* 0x0000000132328824 */ /* 0x000fe200078e0a0a */
[----:B------:R-:W-:Y:S01]  /*2d70*/  ISETP.GT.U32.AND P0, PT, R10, R52, PT ;  /* 0x000000340a00720c */ /* 0x000fe20003f04070 */
[----:B------:R-:W-:-:S02]  /*2d80*/  VIADD R11, R198, 0x2d ;  /* 0x0000002dc60b7836 */ /* 0x000fc40000000000 */
[--C-:B------:R-:W-:Y:S01]  /*2d90*/  @!P6 IMAD.IADD R48, R48, 0x1, -R10.reuse ;  /* 0x000000013030e824 */ /* 0x100fe200078e0a0a */
[C---:B------:R-:W-:Y:S01]  /*2da0*/  ISETP.GT.U32.AND P6, PT, R10.reuse, R47, PT ;  /* 0x0000002f0a00720c */ /* 0x040fe20003fc4070 */
[----:B------:R-:W-:Y:S01]  /*2db0*/  @!P5 IMAD.MOV R45, RZ, RZ, -R45 ;  /* 0x000000ffff2dd224 */ /* 0x000fe200078e0a2d */
[----:B------:R-:W-:Y:S01]  /*2dc0*/  IABS R7, R11 ;  /* 0x0000000b00077213 */ /* 0x000fe20000000000 */
[C---:B------:R-:W-:Y:S01]  /*2dd0*/  IMAD R54, R10.reuse, R2, R55 ;  /* 0x000000020a367224 */ /* 0x040fe200078e0237 */
[----:B------:R-:W-:Y:S01]  /*2de0*/  ISETP.GT.U32.AND P5, PT, R10, R48, PT ;  /* 0x000000300a00720c */ /* 0x000fe20003fa4070 */
[--C-:B------:R-:W-:Y:S01]  /*2df0*/  @!P3 IMAD.IADD R53, R53, 0x1, -R10.reuse ;  /* 0x000000013535b824 */ /* 0x100fe200078e0a0a */
[----:B------:R-:W-:Y:S01]  /*2e00*/  IABS R55, R6 ;  /* 0x0000000600377213 */ /* 0x000fe20000000000 */
[----:B------:R-:W-:Y:S01]  /*2e10*/  IMAD.HI.U32 R3, R0, R7, RZ ;  /* 0x0000000700037227 */ /* 0x000fe200078e00ff */
[----:B------:R-:W-:Y:S02]  /*2e20*/  ISETP.GE.AND P3, PT, R56, RZ, PT ;  /* 0x000000ff3800720c */ /* 0x000fe40003f66270 */
[----:B------:R-:W-:Y:S01]  /*2e30*/  @!P4 IADD3 R53, PT, PT, -R53, RZ, RZ ;  /* 0x000000ff3535c210 */ /* 0x000fe20007ffe1ff */
[--C-:B------:R-:W-:Y:S01]  /*2e40*/  @!P1 IMAD.IADD R49, R49, 0x1, -R10.reuse ;  /* 0x0000000131319824 */ /* 0x100fe200078e0a0a */
[----:B------:R-:W-:Y:S01]  /*2e50*/  IADD3 R3, PT, PT, -R3, RZ, RZ ;  /* 0x000000ff03037210 */ /* 0x000fe20007ffe1ff */
[----:B------:R-:W-:Y:S01]  /*2e60*/  @!P0 IMAD.IADD R52, R52, 0x1, -R10 ;  /* 0x0000000134348824 */ /* 0x000fe200078e0a0a */
[----:B------:R-:W-:Y:S01]  /*2e70*/  @!P6 IADD3 R47, PT, PT, R47, -R10, RZ ;  /* 0x8000000a2f2fe210 */ /* 0x000fe20007ffe0ff */
[----:B------:R-:W-:Y:S01]  /*2e80*/  IMAD.HI.U32 R2, R0, R55, RZ ;  /* 0x0000003700027227 */ /* 0x000fe200078e00ff */
[----:B------:R-:W-:-:S02]  /*2e90*/  ISETP.GT.U32.AND P6, PT, R10, R54, PT ;  /* 0x000000360a00720c */ /* 0x000fc40003fc4070 */
[----:B------:R-:W-:Y:S01]  /*2ea0*/  ISETP.GT.U32.AND P4, PT, R10, R52, PT ;  /* 0x000000340a00720c */ /* 0x000fe20003f84070 */
[----:B------:R-:W-:Y:S01]  /*2eb0*/  @!P5 IMAD.IADD R48, R48, 0x1, -R10 ;  /* 0x000000013030d824 */ /* 0x000fe200078e0a0a */
[----:B------:R-:W-:Y:S01]  /*2ec0*/  ISETP.GE.AND P5, PT, R57, RZ, PT ;  /* 0x000000ff3900720c */ /* 0x000fe20003fa6270 */
[----:B------:R-:W-:Y:S01]  /*2ed0*/  @!P2 IMAD.MOV R50, RZ, RZ, -R50 ;  /* 0x000000ffff32a224 */ /* 0x000fe200078e0a32 */
[C---:B------:R-:W-:Y:S01]  /*2ee0*/  ISETP.GT.U32.AND P2, PT, R10.reuse, R49, PT ;  /* 0x000000310a00720c */ /* 0x040fe20003f44070 */
[----:B------:R-:W-:Y:S01]  /*2ef0*/  IMAD.MOV R2, RZ, RZ, -R2 ;  /* 0x000000ffff027224 */ /* 0x000fe200078e0a02 */
[----:B------:R-:W-:Y:S01]  /*2f00*/  ISETP.GE.AND P0, PT, R59, RZ, PT ;  /* 0x000000ff3b00720c */ /* 0x000fe20003f06270 */
[----:B------:R-:W-:Y:S01]  /*2f10*/  IMAD R56, R10, R3, R7 ;  /* 0x000000030a387224 */ /* 0x000fe200078e0207 */
[----:B------:R-:W-:Y:S01]  /*2f20*/  IADD3 R3, PT, PT, R198, 0x2e, RZ ;  /* 0x0000002ec6037810 */ /* 0x000fe20007ffe0ff */
[----:B------:R-:W-:Y:S01]  /*2f30*/  IMAD R55, R10, R2, R55 ;  /* 0x000000020a377224 */ /* 0x000fe200078e0237 */
[----:B------:R-:W-:Y:S01]  /*2f40*/  ISETP.GE.AND P1, PT, R58, RZ, PT ;  /* 0x000000ff3a00720c */ /* 0x000fe20003f26270 */
[--C-:B------:R-:W-:Y:S01]  /*2f50*/  @!P6 IMAD.IADD R54, R54, 0x1, -R10.reuse ;  /* 0x000000013636e824 */ /* 0x100fe200078e0a0a */
[----:B------:R-:W-:Y:S01]  /*2f60*/  IABS R7, R3 ;  /* 0x0000000300077213 */ /* 0x000fe20000000000 */
[----:B------:R-:W-:Y:S01]  /*2f70*/  @!P3 IMAD.MOV R47, RZ, RZ, -R47 ;  /* 0x000000ffff2fb224 */ /* 0x000fe200078e0a2f */
[----:B------:R-:W-:Y:S01]  /*2f80*/  ISETP.GT.U32.AND P3, PT, R10, R55, PT ;  /* 0x000000370a00720c */ /* 0x000fe20003f64070 */
[--C-:B------:R-:W-:Y:S01]  /*2f90*/  @!P4 IMAD.IADD R52, R52, 0x1, -R10.reuse ;  /* 0x000000013434c824 */ /* 0x100fe200078e0a0a */
[----:B------:R-:W-:Y:S01]  /*2fa0*/  ISETP.GT.U32.AND P6, PT, R10, R54, PT ;  /* 0x000000360a00720c */ /* 0x000fe20003fc4070 */
[----:B------:R-:W-:Y:S01]  /*2fb0*/  @!P2 IMAD.IADD R49, R49, 0x1, -R10 ;  /* 0x000000013131a824 */ /* 0x000fe200078e0a0a */
[----:B------:R-:W-:Y:S01]  /*2fc0*/  @!P5 IADD3 R48, PT, PT, -R48, RZ, RZ ;  /* 0x000000ff3030d210 */ /* 0x000fe20007ffe1ff */
[----:B------:R-:W-:Y:S01]  /*2fd0*/  IMAD.HI.U32 R2, R0, R7, RZ ;  /* 0x0000000700027227 */ /* 0x000fe200078e00ff */
[----:B------:R-:W-:-:S02]  /*2fe0*/  ISETP.GE.AND P5, PT, R60, RZ, PT ;  /* 0x000000ff3c00720c */ /* 0x000fc40003fa6270 */
[----:B------:R-:W-:Y:S01]  /*2ff0*/  ISETP.GT.U32.AND P2, PT, R10, R56, PT ;  /* 0x000000380a00720c */ /* 0x000fe20003f44070 */
[----:B------:R-:W-:Y:S01]  /*3000*/  VIADD R58, R198, 0x2f ;  /* 0x0000002fc63a7836 */ /* 0x000fe20000000000 */
[----:B------:R-:W-:Y:S01]  /*3010*/  @!P0 IADD3 R52, PT, PT, -R52, RZ, RZ ;  /* 0x000000ff34348210 */ /* 0x000fe20007ffe1ff */
[----:B------:R-:W-:Y:S01]  /*3020*/  IMAD.MOV R2, RZ, RZ, -R2 ;  /* 0x000000ffff027224 */ /* 0x000fe200078e0a02 */
[----:B------:R-:W-:Y:S01]  /*3030*/  ISETP.GE.AND P4, PT, R6, RZ, PT ;  /* 0x000000ff0600720c */ /* 0x000fe20003f86270 */
[----:B------:R-:W-:Y:S01]  /*3040*/  @!P3 IMAD.IADD R55, R55, 0x1, -R10 ;  /* 0x000000013737b824 */ /* 0x000fe200078e0a0a */
[----:B------:R-:W-:Y:S01]  /*3050*/  IABS R57, R58 ;  /* 0x0000003a00397213 */ /* 0x000fe20000000000 */
[----:B------:R-:W-:Y:S01]  /*3060*/  @!P1 IMAD.MOV R49, RZ, RZ, -R49 ;  /* 0x000000ffff319224 */ /* 0x000fe200078e0a31 */
[----:B------:R-:W-:Y:S01]  /*3070*/  ISETP.GE.AND P0, PT, R58, RZ, PT ;  /* 0x000000ff3a00720c */ /* 0x000fe20003f06270 */
[----:B------:R-:W-:Y:S01]  /*3080*/  IMAD R58, R10, R2, R7 ;  /* 0x000000020a3a7224 */ /* 0x000fe200078e0207 */
[----:B------:R-:W-:Y:S01]  /*3090*/  @!P6 IADD3 R54, PT, PT, R54, -R10, RZ ;  /* 0x8000000a3636e210 */ /* 0x000fe20007ffe0ff */
[----:B------:R-:W-:Y:S01]  /*30a0*/  VIADD R2, R198, 0x30 ;  /* 0x00000030c6027836 */ /* 0x000fe20000000000 */
[----:B------:R-:W-:Y:S01]  /*30b0*/  ISETP.GT.U32.AND P1, PT, R10, R55, PT ;  /* 0x000000370a00720c */ /* 0x000fe20003f24070 */
[----:B------:R-:W-:Y:S01]  /*30c0*/  VIADD R60, R198, 0x32 ;  /* 0x00000032c63c7836 */ /* 0x000fe20000000000 */
[----:B------:R-:W-:Y:S01]  /*30d0*/  @!P5 IADD3 R54, PT, PT, -R54, RZ, RZ ;  /* 0x000000ff3636d210 */ /* 0x000fe20007ffe1ff */
[----:B------:R-:W-:Y:S01]  /*30e0*/  VIADD R82, R198, 0x47 ;  /* 0x00000047c6527836 */ /* 0x000fe20000000000 */
[----:B------:R-:W-:Y:S01]  /*30f0*/  ISETP.GT.U32.AND P5, PT, R10, R58, PT ;  /* 0x0000003a0a00720c */ /* 0x000fe20003fa4070 */
[----:B------:R-:W-:Y:S01]  /*3100*/  VIADD R84, R198, 0x4a ;  /* 0x0000004ac6547836 */ /* 0x000fe20000000000 */
[----:B------:R-:W-:Y:S01]  /*3110*/  @!P2 IADD3 R56, PT, PT, R56, -R10, RZ ;  /* 0x8000000a3838a210 */ /* 0x000fe20007ffe0ff */
[----:B------:R-:W-:Y:S01]  /*3120*/  VIADD R117, R198, 0x65 ;  /* 0x00000065c6757836 */ /* 0x000fe20000000000 */
[----:B------:R-:W-:Y:S01]  /*3130*/  ISETP.GE.AND P3, PT, R3, RZ, PT ;  /* 0x000000ff0300720c */ /* 0x000fe20003f66270 */
[----:B------:R-:W-:Y:S01]  /*3140*/  IMAD.HI.U32 R3, R0, R57, RZ ;  /* 0x0000003900037227 */ /* 0x000fe200078e00ff */
[----:B------:R-:W-:-:S02]  /*3150*/  ISETP.GT.U32.AND P2, PT, R10, R56, PT ;  /* 0x000000380a00720c */ /* 0x000fc40003f44070 */
[----:B------:R-:W-:Y:S01]  /*3160*/  IABS R7, R2 ;  /* 0x0000000200077213 */ /* 0x000fe20000000000 */
[----:B------:R-:W-:Y:S01]  /*3170*/  IMAD.MOV R3, RZ, RZ, -R3 ;  /* 0x000000ffff037224 */ /* 0x000fe200078e0a03 */
[----:B------:R-:W-:Y:S01]  /*3180*/  ISETP.GE.AND P6, PT, R11, RZ, PT ;  /* 0x000000ff0b00720c */ /* 0x000fe20003fc6270 */
[--C-:B------:R-:W-:Y:S01]  /*3190*/  @!P1 IMAD.IADD R55, R55, 0x1, -R10.reuse ;  /* 0x0000000137379824 */ /* 0x100fe200078e0a0a */
[----:B------:R-:W-:Y:S01]  /*31a0*/  ISETP.GE.AND P1, PT, R2, RZ, PT ;  /* 0x000000ff0200720c */ /* 0x000fe20003f26270 */
[----:B------:R-:W-:Y:S01]  /*31b0*/  @!P5 IMAD.IADD R58, R58, 0x1, -R10 ;  /* 0x000000013a3ad824 */ /* 0x000fe200078e0a0a */
[----:B------:R-:W-:Y:S01]  /*31c0*/  IABS R11, R60 ;  /* 0x0000003c000b7213 */ /* 0x000fe20000000000 */
[----:B------:R-:W-:Y:S01]  /*31d0*/  IMAD R57, R10, R3, R57 ;  /* 0x000000030a397224 */ /* 0x000fe200078e0239 */
[----:B------:R-:W-:Y:S01]  /*31e0*/  IABS R139, R82 ;  /* 0x00000052008b7213 */ /* 0x000fe20000000000 */
[----:B------:R-:W-:Y:S01]  /*31f0*/  IMAD.HI.U32 R2, R0, R7, RZ ;  /* 0x0000000700027227 */ /* 0x000fe200078e00ff */
[----:B------:R-:W-:-:S02]  /*3200*/  ISETP.GT.U32.AND P5, PT, R10, R58, PT ;  /* 0x0000003a0a00720c */ /* 0x000fc40003fa4070 */
[----:B------:R-:W-:Y:S01]  /*3210*/  @!P2 IADD3 R56, PT, PT, R56, -R10, RZ ;  /* 0x8000000a3838a210 */ /* 0x000fe20007ffe0ff */
[----:B------:R-:W-:Y:S01]  /*3220*/  VIADD R3, R198, 0x31 ;  /* 0x00000031c6037836 */ /* 0x000fe20000000000 */
[----:B------:R-:W-:Y:S01]  /*3230*/  ISETP.GT.U32.AND P2, PT, R10, R57, PT ;  /* 0x000000390a00720c */ /* 0x000fe20003f44070 */
[----:B------:R-:W-:Y:S01]  /*3240*/  IMAD.MOV R2, RZ, RZ, -R2 ;  /* 0x000000ffff027224 */ /* 0x000fe200078e0a02 */
[----:B------:R-:W-:Y:S01]  /*3250*/  @!P6 IADD3 R56, PT, PT, -R56, RZ, RZ ;  /* 0x000000ff3838e210 */ /* 0x000fe20007ffe1ff */
[----:B------:R-:W-:Y:S01]  /*3260*/  @!P4 IMAD.MOV R55, RZ, RZ, -R55 ;  /* 0x000000ffff37c224 */ /* 0x000fe200078e0a37 */
[----:B------:R-:W-:Y:S01]  /*3270*/  IABS R59, R3 ;  /* 0x00000003003b7213 */ /* 0x000fe20000000000 */
[----:B------:R-:W-:Y:S01]  /*3280*/  IMAD R62, R10, R2, R7 ;  /* 0x000000020a3e7224 */ /* 0x000fe200078e0207 */
[----:B------:R-:W-:Y:S01]  /*3290*/  ISETP.GE.AND P4, PT, R3, RZ, PT ;  /* 0x000000ff0300720c */ /* 0x000fe20003f86270 */
[----:B------:R-:W-:Y:S01]  /*32a0*/  IMAD.HI.U32 R6, R0, R11, RZ ;  /* 0x0000000b00067227 */ /* 0x000fe200078e00ff */
[----:B------:R-:W-:-:S02]  /*32b0*/  ISETP.GE.AND P6, PT, R60, RZ, PT ;  /* 0x000000ff3c00720c */ /* 0x000fc40003fc6270 */
[----:B------:R-:W-:Y:S01]  /*32c0*/  @!P5 IADD3 R58, PT, PT, R58, -R10, RZ ;  /* 0x8000000a3a3ad210 */ /* 0x000fe20007ffe0ff */
[----:B------:R-:W-:Y:S01]  /*32d0*/  IMAD.HI.U32 R3, R0, R59, RZ ;  /* 0x0000003b00037227 */ /* 0x000fe200078e00ff */
[----:B------:R-:W-:Y:S02]  /*32e0*/  ISETP.GT.U32.AND P5, PT, R10, R62, PT ;  /* 0x0000003e0a00720c */ /* 0x000fe40003fa4070 */
[----:B------:R-:W-:Y:S01]  /*32f0*/  @!P2 IADD3 R57, PT, PT, R57, -R10, RZ ;  /* 0x8000000a3939a210 */ /* 0x000fe20007ffe0ff */
[----:B------:R-:W-:Y:S01]  /*3300*/  IMAD.MOV R3, RZ, RZ, -R3 ;  /* 0x000000ffff037224 */ /* 0x000fe200078e0a03 */
[----:B------:R-:W-:Y:S01]  /*3310*/  @!P3 IADD3 R58, PT, PT, -R58, RZ, RZ ;  /* 0x000000ff3a3ab210 */ /* 0x000fe20007ffe1ff */
[----:B------:R-:W-:Y:S01]  /*3320*/  IMAD.MOV R6, RZ, RZ, -R6 ;  /* 0x000000ffff067224 */ /* 0x000fe200078e0a06 */
[C---:B------:R-:W-:Y:S01]  /*3330*/  ISETP.GT.U32.AND P2, PT, R10.reuse, R57, PT ;  /* 0x000000390a00720c */ /* 0x040fe20003f44070 */
[----:B------:R-:W-:Y:S01]  /*3340*/  IMAD R59, R10, R3, R59 ;  /* 0x000000030a3b7224 */ /* 0x000fe200078e023b */
[----:B------:R-:W-:Y:S01]  /*3350*/  IABS R7, R67 ;  /* 0x0000004300077213 */ /* 0x000fe20000000000 */
[----:B------:R-:W-:Y:S01]  /*3360*/  VIADD R3, R198, 0x33 ;  /* 0x00000033c6037836 */ /* 0x000fe20000000000 */
[----:B------:R-:W-:Y:S01]  /*3370*/  IABS R111, R117 ;  /* 0x00000075006f7213 */ /* 0x000fe20000000000 */
[----:B------:R-:W-:-:S02]  /*3380*/  IMAD R60, R10, R6, R11 ;  /* 0x000000060a3c7224 */ /* 0x000fc400078e020b */
[----:B------:R-:W-:Y:S01]  /*3390*/  @!P5 IMAD.IADD R62, R62, 0x1, -R10 ;  /* 0x000000013e3ed824 */ /* 0x000fe200078e0a0a */
[----:B------:R-:W-:Y:S01]  /*33a0*/  IABS R61, R3 ;  /* 0x00000003003d7213 */ /* 0x000fe20000000000 */
[----:B------:R-:W-:Y:S01]  /*33b0*/  VIADD R11, R198, 0x34 ;  /* 0x00000034c60b7836 */ /* 0x000fe20000000000 */
[----:B------:R-:W-:Y:S01]  /*33c0*/  ISETP.GT.U32.AND P5, PT, R10, R60, PT ;  /* 0x0000003c0a00720c */ /* 0x000fe20003fa4070 */
[----:B------:R-:W-:Y:S01]  /*33d0*/  IMAD.HI.U32 R6, R0, R7, RZ ;  /* 0x0000000700067227 */ /* 0x000fe200078e00ff */
[----:B------:R-:W-:Y:S02]  /*33e0*/  ISETP.GT.U32.AND P3, PT, R10, R62, PT ;  /* 0x0000003e0a00720c */ /* 0x000fe40003f64070 */
[----:B------:R-:W-:Y:S01]  /*33f0*/  @!P2 IADD3 R57, PT, PT, R57, -R10, RZ ;  /* 0x8000000a3939a210 */ /* 0x000fe20007ffe0ff */
[----:B------:R-:W-:Y:S01]  /*3400*/  IMAD.HI.U32 R2, R0, R61, RZ ;  /* 0x0000003d00027227 */ /* 0x000fe200078e00ff */
[----:B------:R-:W-:Y:S02]  /*3410*/  ISETP.GT.U32.AND P2, PT, R10, R59, PT ;  /* 0x0000003b0a00720c */ /* 0x000fe40003f44070 */
[----:B------:R-:W-:Y:S01]  /*3420*/  IABS R63, R11 ;  /* 0x0000000b003f7213 */ /* 0x000fe20000000000 */
[----:B------:R-:W-:Y:S01]  /*3430*/  IMAD.MOV R2, RZ, RZ, -R2 ;  /* 0x000000ffff027224 */ /* 0x000fe200078e0a02 */
[----:B------:R-:W-:Y:S01]  /*3440*/  @!P0 IADD3 R57, PT, PT, -R57, RZ, RZ ;  /* 0x000000ff39398210 */ /* 0x000fe20007ffe1ff */
[----:B------:R-:W-:Y:S01]  /*3450*/  VIADD R118, R198, 0x64 ;  /* 0x00000064c6767836 */ /* 0x000fe20000000000 */
[----:B------:R-:W-:Y:S01]  /*3460*/  ISETP.GE.AND P0, PT, R3, RZ, PT ;  /* 0x000000ff0300720c */ /* 0x000fe20003f06270 */
[----:B------:R-:W-:Y:S01]  /*3470*/  IMAD R61, R10, R2, R61 ;  /* 0x000000020a3d7224 */ /* 0x000fe200078e023d */
[----:B------:R-:W-:Y:S01]  /*3480*/  IADD3 R6, PT, PT, -R6, RZ, RZ ;  /* 0x000000ff06067210 */ /* 0x000fe20007ffe1ff */
[--C-:B------:R-:W-:Y:S01]  /*3490*/  @!P3 IMAD.IADD R62, R62, 0x1, -R10.reuse ;  /* 0x000000013e3eb824 */ /* 0x100fe200078e0a0a */
[----:B------:R-:W-:Y:S01]  /*34a0*/  IABS R113, R118 ;  /* 0x0000007600717213 */ /* 0x000fe20000000000 */
[--C-:B------:R-:W-:Y:S01]  /*34b0*/  @!P5 IMAD.IADD R60, R60, 0x1, -R10.reuse ;  /* 0x000000013c3cd824 */ /* 0x100fe200078e0a0a */
[----:B------:R-:W-:Y:S01]  /*34c0*/  ISETP.GT.U32.AND P3, PT, R10, R61, PT ;  /* 0x0000003d0a00720c */ /* 0x000fe20003f64070 */
[----:B------:R-:W-:Y:S01]  /*34d0*/  @!P2 IMAD.IADD R59, R59, 0x1, -R10 ;  /* 0x000000013b3ba824 */ /* 0x000fe200078e0a0a */
[----:B------:R-:W-:Y:S01]  /*34e0*/  @!P1 IADD3 R62, PT, PT, -R62, RZ, RZ ;  /* 0x000000ff3e3e9210 */ /* 0x000fe20007ffe1ff */
[----:B------:R-:W-:Y:S01]  /*34f0*/  IMAD.HI.U32 R2, R0, R63, RZ ;  /* 0x0000003f00027227 */ /* 0x000fe200078e00ff */
[----:B------:R-:W-:-:S02]  /*3500*/  ISETP.GT.U32.AND P5, PT, R10, R60, PT ;  /* 0x0000003c0a00720c */ /* 0x000fc40003fa4070 */
[----:B------:R-:W-:Y:S01]  /*3510*/  ISETP.GT.U32.AND P2, PT, R10, R59, PT ;  /* 0x0000003b0a00720c */ /* 0x000fe20003f44070 */
[----:B------:R-:W-:Y:S01]  /*3520*/  IMAD.HI.U32 R3, R0, R65, RZ ;  /* 0x0000004100037227 */ /* 0x000fe200078e00ff */
[----:B------:R-:W-:-:S03]  /*3530*/  IADD3 R2, PT, PT, -R2, RZ, RZ ;  /* 0x000000ff02027210 */ /* 0x000fc60007ffe1ff */
[----:B------:R-:W-:Y:S02]  /*3540*/  IMAD.MOV R3, RZ, RZ, -R3 ;  /* 0x000000ffff037224 */ /* 0x000fe400078e0a03 */
[--C-:B------:R-:W-:Y:S02]  /*3550*/  @!P3 IMAD.IADD R61, R61, 0x1, -R10.reuse ;  /* 0x000000013d3db824 */ /* 0x100fe400078e0a0a */
[C---:B------:R-:W-:Y:S02]  /*3560*/  IMAD R65, R10.reuse, R3, R65 ;  /* 0x000000030a417224 */ /* 0x040fe400078e0241 */
[C---:B------:R-:W-:Y:S01]  /*3570*/  IMAD R63, R10.reuse, R2, R63 ;  /* 0x000000020a3f7224 */ /* 0x040fe200078e023f */
[C---:B------:R-:W-:Y:S01]  /*3580*/  ISETP.GT.U32.AND P3, PT, R10.reuse, R61, PT ;  /* 0x0000003d0a00720c */ /* 0x040fe20003f64070 */
[--C-:B------:R-:W-:Y:S01]  /*3590*/  @!P2 IMAD.IADD R59, R59, 0x1, -R10.reuse ;  /* 0x000000013b3ba824 */ /* 0x100fe200078e0a0a */
[----:B------:R-:W-:Y:S01]  /*35a0*/  ISETP.GE.AND P2, PT, R11, RZ, PT ;  /* 0x000000ff0b00720c */ /* 0x000fe20003f46270 */
[C---:B------:R-:W-:Y:S01]  /*35b0*/  IMAD R64, R10.reuse, R6, R7 ;  /* 0x000000060a407224 */ /* 0x040fe200078e0207 */
[----:B------:R-:W-:Y:S01]  /*35c0*/  ISETP.GT.U32.AND P1, PT, R10, R63, PT ;  /* 0x0000003f0a00720c */ /* 0x000fe20003f24070 */
[----:B------:R-:W-:Y:S01]  /*35d0*/  @!P5 IMAD.IADD R60, R60, 0x1, -R10 ;  /* 0x000000013c3cd824 */ /* 0x000fe200078e0a0a */
[----:B------:R-:W-:Y:S01]  /*35e0*/  ISETP.GT.U32.AND P5, PT, R10, R65, PT ;  /* 0x000000410a00720c */ /* 0x000fe20003fa4070 */
[C---:B------:R-:W-:Y:S01]  /*35f0*/  VIADD R11, R198.reuse, 0x37 ;  /* 0x00000037c60b7836 */ /* 0x040fe20000000000 */
[----:B------:R-:W-:Y:S01]  /*3600*/  IADD3 R6, PT, PT, R198, 0x38, RZ ;  /* 0x00000038c6067810 */ /* 0x000fe20007ffe0ff */
[----:B------:R-:W-:Y:S01]  /*3610*/  @!P6 IMAD.MOV R60, RZ, RZ, -R60 ;  /* 0x000000ffff3ce224 */ /* 0x000fe200078e0a3c */
[----:B------:R-:W-:Y:S01]  /*3620*/  ISETP.GT.U32.AND P6, PT, R10, R64, PT ;  /* 0x000000400a00720c */ /* 0x000fe20003fc4070 */
[----:B------:R-:W-:Y:S01]  /*3630*/  @!P4 IMAD.MOV R59, RZ, RZ, -R59 ;  /* 0x000000ffff3bc224 */ /* 0x000fe200078e0a3b */
[----:B------:R-:W-:Y:S01]  /*3640*/  IABS R3, R11 ;  /* 0x0000000b00037213 */ /* 0x000fe20000000000 */
[----:B------:R-:W-:Y:S01]  /*3650*/  @!P3 IMAD.IADD R61, R61, 0x1, -R10 ;  /* 0x000000013d3db824 */ /* 0x000fe200078e0a0a */
[----:B------:R-:W-:Y:S01]  /*3660*/  ISETP.GE.AND P3, PT, R67, RZ, PT ;  /* 0x000000ff4300720c */ /* 0x000fe20003f66270 */
[----:B------:R-:W-:Y:S01]  /*3670*/  VIADD R112, R198, 0x67 ;  /* 0x00000067c6707836 */ /* 0x000fe20000000000 */
[----:B------:R-:W-:Y:S01]  /*3680*/  IABS R67, R6 ;  /* 0x0000000600437213 */ /* 0x000fe20000000000 */
[----:B------:R-:W-:Y:S01]  /*3690*/  IMAD.HI.U32 R2, R0, R3, RZ ;  /* 0x0000000300027227 */ /* 0x000fe200078e00ff */
[----:B------:R-:W-:-:S02]  /*36a0*/  @!P1 IADD3 R63, PT, PT, R63, -R10, RZ ;  /* 0x8000000a3f3f9210 */ /* 0x000fc40007ffe0ff */
[----:B------:R-:W-:Y:S01]  /*36b0*/  ISETP.GE.AND P4, PT, R66, RZ, PT ;  /* 0x000000ff4200720c */ /* 0x000fe20003f86270 */
[----:B------:R-:W-:Y:S01]  /*36c0*/  @!P5 IMAD.IADD R65, R65, 0x1, -R10 ;  /* 0x000000014141d824 */ /* 0x000fe200078e0a0a */
[----:B------:R-:W-:Y:S01]  /*36d0*/  ISETP.GT.U32.AND P5, PT, R10, R63, PT ;  /* 0x0000003f0a00720c */ /* 0x000fe20003fa4070 */
[----:B------:R-:W-:Y:S01]  /*36e0*/  IMAD.MOV R2, RZ, RZ, -R2 ;  /* 0x000000ffff027224 */ /* 0x000fe200078e0a02 */
[----:B------:R-:W-:Y:S01]  /*36f0*/  @!P6 IADD3 R64, PT, PT, R64, -R10, RZ ;  /* 0x8000000a4040e210 */ /* 0x000fe20007ffe0ff */
[----:B------:R-:W-:Y:S01]  /*3700*/  @!P0 IMAD.MOV R61, RZ, RZ, -R61 ;  /* 0x000000ffff3d8224 */ /* 0x000fe200078e0a3d */
[C---:B------:R-:W-:Y:S01]  /*3710*/  ISETP.GT.U32.AND P6, PT, R10.reuse, R65, PT ;  /* 0x000000410a00720c */ /* 0x040fe20003fc4070 */
[C---:B------:R-:W-:Y:S01]  /*3720*/  IMAD R66, R10.reuse, R2, R3 ;  /* 0x000000020a427224 */ /* 0x040fe200078e0203 */
[----:B------:R-:W-:Y:S01]  /*3730*/  ISETP.GT.U32.AND P0, PT, R10, R64, PT ;  /* 0x000000400a00720c */ /* 0x000fe20003f04070 */
[----:B------:R-:W-:Y:S01]  /*3740*/  IMAD.HI.U32 R2, R0, R67, RZ ;  /* 0x0000004300027227 */ /* 0x000fe200078e00ff */
[----:B------:R-:W-:-:S02]  /*3750*/  ISETP.GE.AND P1, PT, R11, RZ, PT ;  /* 0x000000ff0b00720c */ /* 0x000fc40003f26270 */
[----:B------:R-:W-:Y:S01]  /*3760*/  IABS R11, R72 ;  /* 0x00000048000b7213 */ /* 0x000fe20000000000 */
[----:B------:R-:W-:Y:S01]  /*3770*/  IMAD.MOV R2, RZ, RZ, -R2 ;  /* 0x000000ffff027224 */ /* 0x000fe200078e0a02 */
[----:B------:R-:W-:Y:S01]  /*3780*/  IABS R7, R68 ;  /* 0x0000004400077213 */ /* 0x000fe20000000000 */
[----:B------:R-:W-:Y:S01]  /*3790*/  IMAD.HI.U32 R3, R0, R69, RZ ;  /* 0x0000004500037227 */ /* 0x000fe200078e00ff */
[----:B------:R-:W-:Y:S02]  /*37a0*/  @!P5 IADD3 R63, PT, PT, R63, -R10, RZ ;  /* 0x8000000a3f3fd210 */ /* 0x000fe40007ffe0ff */
[C---:B------:R-:W-:Y:S01]  /*37b0*/  ISETP.GT.U32.AND P5, PT, R10.reuse, R66, PT ;  /* 0x000000420a00720c */ /* 0x040fe20003fa4070 */
[----:B------:R-:W-:Y:S01]  /*37c0*/  IMAD R67, R10, R2, R67 ;  /* 0x000000020a437224 */ /* 0x000fe200078e0243 */
[----:B------:R-:W-:Y:S01]  /*37d0*/  IABS R95, R112 ;  /* 0x00000070005f7213 */ /* 0x000fe20000000000 */
[--C-:B------:R-:W-:Y:S02]  /*37e0*/  @!P6 IMAD.IADD R65, R65, 0x1, -R10.reuse ;  /* 0x000000014141e824 */ /* 0x100fe400078e0a0a */
[----:B------:R-:W-:Y:S01]  /*37f0*/  @!P0 IMAD.IADD R64, R64, 0x1, -R10 ;  /* 0x0000000140408824 */ /* 0x000fe200078e0a0a */
[----:B------:R-:W-:Y:S01]  /*3800*/  ISETP.GT.U32.AND P6, PT, R10, R67, PT ;  /* 0x000000430a00720c */ /* 0x000fe20003fc4070 */
[----:B------:R-:W-:Y:S01]  /*3810*/  @!P2 IMAD.MOV R63, RZ, RZ, -R63 ;  /* 0x000000ffff3fa224 */ /* 0x000fe200078e0a3f */
[----:B------:R-:W-:Y:S01]  /*3820*/  ISETP.GE.AND P0, PT, R6, RZ, PT ;  /* 0x000000ff0600720c */ /* 0x000fe20003f06270 */
[----:B------:R-:W-:Y:S01]  /*3830*/  IMAD.HI.U32 R6, R0, R11, RZ ;  /* 0x0000000b00067227 */ /* 0x000fe200078e00ff */
[----:B------:R-:W-:-:S03]  /*3840*/  @!P4 IADD3 R65, PT, PT, -R65, RZ, RZ ;  /* 0x000000ff4141c210 */ /* 0x000fc60007ffe1ff */
[----:B------:R-:W-:Y:S01]  /*3850*/  @!P5 IADD3 R66, PT, PT, R66, -R10, RZ ;  /* 0x8000000a4242d210 */ /* 0x000fe20007ffe0ff */
[----:B------:R-:W-:Y:S01]  /*3860*/  IMAD.MOV R3, RZ, RZ, -R3 ;  /* 0x000000ffff037224 */ /* 0x000fe200078e0a03 */
[----:B------:R-:W-:Y:S01]  /*3870*/  ISETP.GE.AND P5, PT, R68, RZ, PT ;  /* 0x000000ff4400720c */ /* 0x000fe20003fa6270 */
[----:B------:R-:W-:Y:S01]  /*3880*/  IMAD.HI.U32 R2, R0, R7, RZ ;  /* 0x0000000700027227 */ /* 0x000fe200078e00ff */
[C---:B------:R-:W-:Y:S02]  /*3890*/  ISETP.GT.U32.AND P2, PT, R10.reuse, R66, PT ;  /* 0x000000420a00720c */ /* 0x040fe40003f44070 */
[----:B------:R-:W-:Y:S01]  /*38a0*/  @!P6 IADD3 R67, PT, PT, R67, -R10, RZ ;  /* 0x8000000a4343e210 */ /* 0x000fe20007ffe0ff */
[----:B------:R-:W-:Y:S02]  /*38b0*/  IMAD.MOV R6, RZ, RZ, -R6 ;  /* 0x000000ffff067224 */ /* 0x000fe400078e0a06 */
[C---:B------:R-:W-:Y:S01]  /*38c0*/  IMAD R69, R10.reuse, R3, R69 ;  /* 0x000000030a457224 */ /* 0x040fe200078e0245 */
[----:B------:R-:W-:Y:S01]  /*38d0*/  ISETP.GT.U32.AND P6, PT, R10, R67, PT ;  /* 0x000000430a00720c */ /* 0x000fe20003fc4070 */
[----:B------:R-:W-:-:S02]  /*38e0*/  IMAD.MOV R2, RZ, RZ, -R2 ;  /* 0x000000ffff027224 */ /* 0x000fc400078e0a02 */
[C---:B------:R-:W-:Y:S02]  /*38f0*/  IMAD R70, R10.reuse, R6, R11 ;  /* 0x000000060a467224 */ /* 0x040fe400078e020b */
[----:B------:R-:W-:Y:S01]  /*3900*/  @!P3 IMAD.MOV R64, RZ, RZ, -R64 ;  /* 0x000000ffff40b224 */ /* 0x000fe200078e0a40 */
[----:B------:R-:W-:Y:S01]  /*3910*/  ISETP.GT.U32.AND P3, PT, R10, R69, PT ;  /* 0x000000450a00720c */ /* 0x000fe20003f64070 */
[----:B------:R-:W-:Y:S01]  /*3920*/  VIADD R6, R198, 0x3c ;  /* 0x0000003cc6067836 */ /* 0x000fe20000000000 */
[----:B------:R-:W-:Y:S01]  /*3930*/  @!P2 IADD3 R66, PT, PT, R66, -R10, RZ ;  /* 0x8000000a4242a210 */ /* 0x000fe20007ffe0ff */
[----:B------:R-:W-:Y:S01]  /*3940*/  IMAD R68, R10, R2, R7 ;  /* 0x000000020a447224 */ /* 0x000fe200078e0207 */
[----:B------:R-:W-:Y:S01]  /*3950*/  ISETP.GE.AND P2, PT, R71, RZ, PT ;  /* 0x000000ff4700720c */ /* 0x000fe20003f46270 */
[----:B------:R-:W-:Y:S01]  /*3960*/  VIADD R11, R198, 0x3d ;  /* 0x0000003dc60b7836 */ /* 0x000fe20000000000 */
[----:B------:R-:W-:Y:S01]  /*3970*/  IABS R71, R6 ;  /* 0x0000000600477213 */ /* 0x000fe20000000000 */
[----:B------:R-:W-:Y:S01]  /*3980*/  @!P6 IMAD.IADD R67, R67, 0x1, -R10 ;  /* 0x000000014343e824 */ /* 0x000fe200078e0a0a */
[C---:B------:R-:W-:Y:S01]  /*3990*/  ISETP.GT.U32.AND P6, PT, R10.reuse, R70, PT ;  /* 0x000000460a00720c */ /* 0x040fe20003fc4070 */
[----:B------:R-:W-:Y:S01]  /*39a0*/  @!P1 IMAD.MOV R66, RZ, RZ, -R66 ;  /* 0x000000ffff429224 */ /* 0x000fe200078e0a42 */
[----:B------:R-:W-:Y:S01]  /*39b0*/  ISETP.GT.U32.AND P4, PT, R10, R68, PT ;  /* 0x000000440a00720c */ /* 0x000fe20003f84070 */
[----:B------:R-:W-:Y:S01]  /*39c0*/  IMAD.HI.U32 R2, R0, R71, RZ ;  /* 0x0000004700027227 */ /* 0x000fe200078e00ff */
[----:B------:R-:W-:-:S03]  /*39d0*/  IABS R7, R11 ;  /* 0x0000000b00077213 */ /* 0x000fc60000000000 */
[----:B------:R-:W-:Y:S01]  /*39e0*/  @!P3 IMAD.IADD R69, R69, 0x1, -R10 ;  /* 0x000000014545b824 */ /* 0x000fe200078e0a0a */
[----:B------:R-:W-:Y:S01]  /*39f0*/  IADD3 R3, PT, PT, -R2, RZ, RZ ;  /* 0x000000ff02037210 */ /* 0x000fe20007ffe1ff */
[----:B------:R-:W-:-:S04]  /*3a00*/  IMAD.HI.U32 R2, R0, R7, RZ ;  /* 0x0000000700027227 */ /* 0x000fc800078e00ff */
[----:B------:R-:W-:Y:S01]  /*3a10*/  @!P6 IMAD.IADD R70, R70, 0x1, -R10 ;  /* 0x000000014646e824 */ /* 0x000fe200078e0a0a */
[C---:B------:R-:W-:Y:S01]  /*3a20*/  ISETP.GT.U32.AND P6, PT, R10.reuse, R69, PT ;  /* 0x000000450a00720c */ /* 0x040fe20003fc4070 */
[----:B------:R-:W-:Y:S01]  /*3a30*/  IMAD R71, R10, R3, R71 ;  /* 0x000000030a477224 */ /* 0x000fe200078e0247 */
[----:B------:R-:W-:Y:S01]  /*3a40*/  @!P4 IADD3 R68, PT, PT, R68, -R10, RZ ;  /* 0x8000000a4444c210 */ /* 0x000fe20007ffe0ff */
[----:B------:R-:W-:Y:S01]  /*3a50*/  @!P0 IMAD.MOV R67, RZ, RZ, -R67 ;  /* 0x000000ffff438224 */ /* 0x000fe200078e0a43 */
[----:B------:R-:W-:Y:S01]  /*3a60*/  IADD3 R2, PT, PT, -R2, RZ, RZ ;  /* 0x000000ff02027210 */ /* 0x000fe20007ffe1ff */
[----:B------:R-:W-:Y:S01]  /*3a70*/  VIADD R108, R198, 0x68 ;  /* 0x00000068c66c7836 */ /* 0x000fe20000000000 */
[----:B------:R-:W-:Y:S01]  /*3a80*/  ISETP.GT.U32.AND P3, PT, R10, R68, PT ;  /* 0x000000440a00720c */ /* 0x000fe20003f64070 */
[----:B------:R-:W-:Y:S01]  /*3a90*/  VIADD R116, R198, 0x6a ;  /* 0x0000006ac6747836 */ /* 0x000fe20000000000 */
[----:B------:R-:W-:Y:S01]  /*3aa0*/  ISETP.GE.AND P4, PT, R72, RZ, PT ;  /* 0x000000ff4800720c */ /* 0x000fe20003f86270 */
[----:B------:R-:W-:Y:S01]  /*3ab0*/  IMAD R72, R10, R2, R7 ;  /* 0x000000020a487224 */ /* 0x000fe200078e0207 */
[----:B------:R-:W-:Y:S01]  /*3ac0*/  IABS R7, R77 ;  /* 0x0000004d00077213 */ /* 0x000fe20000000000 */
[----:B------:R-:W-:Y:S01]  /*3ad0*/  IMAD.HI.U32 R2, R0, R73, RZ ;  /* 0x0000004900027227 */ /* 0x000fe200078e00ff */
[----:B------:R-:W-:-:S02]  /*3ae0*/  ISETP.GT.U32.AND P1, PT, R10, R70, PT ;  /* 0x000000460a00720c */ /* 0x000fc40003f24070 */
[----:B------:R-:W-:Y:S01]  /*3af0*/  IABS R93, R108 ;  /* 0x0000006c005d7213 */ /* 0x000fe20000000000 */
[--C-:B------:R-:W-:Y:S01]  /*3b00*/  @!P6 IMAD.IADD R69, R69, 0x1, -R10.reuse ;  /* 0x000000014545e824 */ /* 0x100fe200078e0a0a */
[----:B------:R-:W-:Y:S01]  /*3b10*/  ISETP.GT.U32.AND P6, PT, R10, R72, PT ;  /* 0x000000480a00720c */ /* 0x000fe20003fc4070 */
[----:B------:R-:W-:Y:S01]  /*3b20*/  VIADD R96, R198, 0x6b ;  /* 0x0000006bc6607836 */ /* 0x000fe20000000000 */
[----:B------:R-:W-:Y:S01]  /*3b30*/  IADD3 R3, PT, PT, -R2, RZ, RZ ;  /* 0x000000ff02037210 */ /* 0x000fe20007ffe1ff */
[----:B------:R-:W-:Y:S01]  /*3b40*/  @!P3 IMAD.IADD R68, R68, 0x1, -R10 ;  /* 0x000000014444b824 */ /* 0x000fe200078e0a0a */
[----:B------:R-:W-:Y:S01]  /*3b50*/  ISETP.GT.U32.AND P3, PT, R10, R71, PT ;  /* 0x000000470a00720c */ /* 0x000fe20003f64070 */
[----:B------:R-:W-:Y:S01]  /*3b60*/  IMAD.HI.U32 R2, R0, R7, RZ ;  /* 0x0000000700027227 */ /* 0x000fe200078e00ff */
[----:B------:R-:W-:Y:S02]  /*3b70*/  @!P2 IADD3 R69, PT, PT, -R69, RZ, RZ ;  /* 0x000000ff4545a210 */ /* 0x000fe40007ffe1ff */
[----:B------:R-:W-:Y:S01]  /*3b80*/  ISETP.GE.AND P2, PT, R76, RZ, PT ;  /* 0x000000ff4c00720c */ /* 0x000fe20003f46270 */
[----:B------:R-:W-:Y:S01]  /*3b90*/  IMAD.MOV R74, RZ, RZ, -R2 ;  /* 0x000000ffff4a7224 */ /* 0x000fe200078e0a02 */
[----:B------:R-:W-:Y:S01]  /*3ba0*/  IABS R89, R116 ;  /* 0x0000007400597213 */ /* 0x000fe20000000000 */
[C---:B------:R-:W-:Y:S01]  /*3bb0*/  IMAD R73, R10.reuse, R3, R73 ;  /* 0x000000030a497224 */ /* 0x040fe200078e0249 */
[----:B------:R-:W-:Y:S01]  /*3bc0*/  IABS R107, R96 ;  /* 0x00000060006b7213 */ /* 0x000fe20000000000 */
[----:B------:R-:W-:Y:S01]  /*3bd0*/  IMAD R74, R10, R74, R7 ;  /* 0x0000004a0a4a7224 */ /* 0x000fe200078e0207 */
[----:B------:R-:W-:Y:S01]  /*3be0*/  @!P6 IADD3 R72, PT, PT, R72, -R10, RZ ;  /* 0x8000000a4848e210 */ /* 0x000fe20007ffe0ff */
[--C-:B------:R-:W-:Y:S01]  /*3bf0*/  @!P1 IMAD.IADD R70, R70, 0x1, -R10.reuse ;  /* 0x0000000146469824 */ /* 0x100fe200078e0a0a */
[----:B------:R-:W-:Y:S01]  /*3c00*/  ISETP.GE.AND P1, PT, R6, RZ, PT ;  /* 0x000000ff0600720c */ /* 0x000fe20003f26270 */
[----:B------:R-:W-:Y:S01]  /*3c10*/  @!P3 IMAD.IADD R71, R71, 0x1, -R10 ;  /* 0x000000014747b824 */ /* 0x000fe200078e0a0a */
[C---:B------:R-:W-:Y:S01]  /*3c20*/  ISETP.GT.U32.AND P6, PT, R10.reuse, R72, PT ;  /* 0x000000480a00720c */ /* 0x040fe20003fc4070 */
[----:B------:R-:W-:Y:S01]  /*3c30*/  @!P5 IMAD.MOV R68, RZ, RZ, -R68 ;  /* 0x000000ffff44d224 */ /* 0x000fe200078e0a44 */
[----:B------:R-:W-:Y:S01]  /*3c40*/  ISETP.GT.U32.AND P5, PT, R10, R73, PT ;  /* 0x000000490a00720c */ /* 0x000fe20003fa4070 */
[----:B------:R-:W-:Y:S01]  /*3c50*/  IMAD.HI.U32 R2, R0, R75, RZ ;  /* 0x0000004b00027227 */ /* 0x000fe200078e00ff */
[----:B------:R-:W-:-:S02]  /*3c60*/  ISETP.GT.U32.AND P0, PT, R10, R71, PT ;  /* 0x000000470a00720c */ /* 0x000fc40003f04070 */
[----:B------:R-:W-:Y:S01]  /*3c70*/  ISETP.GE.AND P3, PT, R11, RZ, PT ;  /* 0x000000ff0b00720c */ /* 0x000fe20003f66270 */
[----:B------:R-:W-:Y:S01]  /*3c80*/  IMAD.MOV R2, RZ, RZ, -R2 ;  /* 0x000000ffff027224 */ /* 0x000fe200078e0a02 */
[C---:B------:R-:W-:Y:S01]  /*3c90*/  IADD3 R11, PT, PT, R198.reuse, 0x46, RZ ;  /* 0x00000046c60b7810 */ /* 0x040fe20007ffe0ff */
[----:B------:R-:W-:Y:S02]  /*3ca0*/  VIADD R6, R198, 0x41 ;  /* 0x00000041c6067836 */ /* 0x000fe40000000000 */
[----:B------:R-:W-:Y:S01]  /*3cb0*/  IMAD R75, R10, R2, R75 ;  /* 0x000000020a4b7224 */ /* 0x000fe200078e024b */
[----:B------:R-:W-:Y:S01]  /*3cc0*/  IABS R81, R11 ;  /* 0x0000000b00517213 */ /* 0x000fe20000000000 */
[----:B------:R-:W-:Y:S01]  /*3cd0*/  @!P6 IMAD.IADD R72, R72, 0x1, -R10 ;  /* 0x000000014848e824 */ /* 0x000fe200078e0a0a */
[----:B------:R-:W-:Y:S01]  /*3ce0*/  ISETP.GT.U32.AND P6, PT, R10, R74, PT ;  /* 0x0000004a0a00720c */ /* 0x000fe20003fc4070 */
[C---:B------:R-:W-:Y:S01]  /*3cf0*/  VIADD R7, R198.reuse, 0x42 ;  /* 0x00000042c6077836 */ /* 0x040fe20000000000 */
[-C--:B------:R-:W-:Y:S01]  /*3d00*/  @!P5 IADD3 R73, PT, PT, R73, -R10.reuse, RZ ;  /* 0x8000000a4949d210 */ /* 0x080fe20007ffe0ff */
[----:B------:R-:W-:Y:S01]  /*3d10*/  @!P4 IMAD.MOV R70, RZ, RZ, -R70 ;  /* 0x000000ffff46c224 */ /* 0x000fe200078e0a46 */
[----:B------:R-:W-:Y:S01]  /*3d20*/  @!P0 IADD3 R71, PT, PT, R71, -R10, RZ ;  /* 0x8000000a47478210 */ /* 0x000fe20007ffe0ff */
[C---:B------:R-:W-:Y:S01]  /*3d30*/  VIADD R98, R198.reuse, 0x6e ;  /* 0x0000006ec6627836 */ /* 0x040fe20000000000 */
[----:B------:R-:W-:Y:S01]  /*3d40*/  IABS R3, R6 ;  /* 0x0000000600037213 */ /* 0x000fe20000000000 */
[----:B------:R-:W-:Y:S01]  /*3d50*/  VIADD R106, R198, 0x6f ;  /* 0x0000006fc66a7836 */ /* 0x000fe20000000000 */
[C---:B------:R-:W-:Y:S01]  /*3d60*/  ISETP.GT.U32.AND P5, PT, R10.reuse, R73, PT ;  /* 0x000000490a00720c */ /* 0x040fe20003fa4070 */
[----:B------:R-:W-:Y:S01]  /*3d70*/  @!P1 IMAD.MOV R71, RZ, RZ, -R71 ;  /* 0x000000ffff479224 */ /* 0x000fe200078e0a47 */
[----:B------:R-:W-:Y:S01]  /*3d80*/  ISETP.GT.U32.AND P1, PT, R10, R75, PT ;  /* 0x0000004b0a00720c */ /* 0x000fe20003f24070 */
[----:B------:R-:W-:Y:S01]  /*3d90*/  IMAD.HI.U32 R2, R0, R3, RZ ;  /* 0x0000000300027227 */ /* 0x000fe200078e00ff */
[----:B------:R-:W-:-:S02]  /*3da0*/  ISETP.GE.AND P4, PT, R77, RZ, PT ;  /* 0x000000ff4d00720c */ /* 0x000fc40003f86270 */
[----:B------:R-:W-:Y:S01]  /*3db0*/  @!P3 IADD3 R72, PT, PT, -R72, RZ, RZ ;  /* 0x000000ff4848b210 */ /* 0x000fe20007ffe1ff */
[--C-:B------:R-:W-:Y:S01]  /*3dc0*/  @!P6 IMAD.IADD R74, R74, 0x1, -R10.reuse ;  /* 0x000000014a4ae824 */ /* 0x100fe200078e0a0a */
[----:B------:R-:W-:Y:S01]  /*3dd0*/  IADD3 R76, PT, PT, -R2, RZ, RZ ;  /* 0x000000ff024c7210 */ /* 0x000fe20007ffe1ff */
[C---:B------:R-:W-:Y:S01]  /*3de0*/  VIADD R100, R198.reuse, 0x70 ;  /* 0x00000070c6647836 */ /* 0x040fe20000000000 */
[----:B------:R-:W-:Y:S01]  /*3df0*/  IABS R77, R7 ;  /* 0x00000007004d7213 */ /* 0x000fe20000000000 */
[----:B------:R-:W-:Y:S01]  /*3e00*/  VIADD R184, R198, 0x73 ;  /* 0x00000073c6b87836 */ /* 0x000fe20000000000 */
[C---:B------:R-:W-:Y:S01]  /*3e10*/  ISETP.GT.U32.AND P6, PT, R10.reuse, R74, PT ;  /* 0x0000004a0a00720c */ /* 0x040fe20003fc4070 */
[----:B------:R-:W-:Y:S01]  /*3e20*/  IMAD R76, R10, R76, R3 ;  /* 0x0000004c0a4c7224 */ /* 0x000fe200078e0203 */
[----:B------:R-:W-:Y:S01]  /*3e30*/  ISETP.GE.AND P3, PT, R6, RZ, PT ;  /* 0x000000ff0600720c */ /* 0x000fe20003f66270 */
[----:B------:R-:W-:Y:S01]  /*3e40*/  VIADD R6, R198, 0x43 ;  /* 0x00000043c6067836 */ /* 0x000fe20000000000 */
[----:B------:R-:W-:Y:S01]  /*3e50*/  ISETP.GE.AND P0, PT, R78, RZ, PT ;  /* 0x000000ff4e00720c */ /* 0x000fe20003f06270 */
[--C-:B------:R-:W-:Y:S01]  /*3e60*/  @!P1 IMAD.IADD R75, R75, 0x1, -R10.reuse ;  /* 0x000000014b4b9824 */ /* 0x100fe200078e0a0a */
[----:B------:R-:W-:Y:S01]  /*3e70*/  IABS R103, R98 ;  /* 0x0000006200677213 */ /* 0x000fe20000000000 */
[----:B------:R-:W-:Y:S01]  /*3e80*/  @!P5 IMAD.IADD R73, R73, 0x1, -R10 ;  /* 0x000000014949d824 */ /* 0x000fe200078e0a0a */
[----:B------:R-:W-:Y:S01]  /*3e90*/  ISETP.GE.AND P5, PT, R7, RZ, PT ;  /* 0x000000ff0700720c */ /* 0x000fe20003fa6270 */
[----:B------:R-:W-:Y:S01]  /*3ea0*/  IMAD.HI.U32 R2, R0, R77, RZ ;  /* 0x0000004d00027227 */ /* 0x000fe200078e00ff */
[----:B------:R-:W-:-:S02]  /*3eb0*/  IABS R7, R6 ;  /* 0x0000000600077213 */ /* 0x000fc40000000000 */
[----:B------:R-:W-:Y:S01]  /*3ec0*/  ISETP.GT.U32.AND P1, PT, R10, R75, PT ;  /* 0x0000004b0a00720c */ /* 0x000fe20003f24070 */
[----:B------:R-:W-:Y:S01]  /*3ed0*/  @!P6 IMAD.IADD R74, R74, 0x1, -R10 ;  /* 0x000000014a4ae824 */ /* 0x000fe200078e0a0a */
[----:B------:R-:W-:Y:S01]  /*3ee0*/  ISETP.GT.U32.AND P6, PT, R10, R76, PT ;  /* 0x0000004c0a00720c */ /* 0x000fe20003fc4070 */
[----:B------:R-:W-:Y:S01]  /*3ef0*/  @!P2 IMAD.MOV R73, RZ, RZ, -R73 ;  /* 0x000000ffff49a224 */ /* 0x000fe200078e0a49 */
[----:B------:R-:W-:Y:S01]  /*3f00*/  IADD3 R3, PT, PT, -R2, RZ, RZ ;  /* 0x000000ff02037210 */ /* 0x000fe20007ffe1ff */
[----:B------:R-:W-:Y:S01]  /*3f10*/  IMAD.HI.U32 R2, R0, R7, RZ ;  /* 0x0000000700027227 */ /* 0x000fe200078e00ff */
[----:B------:R-:W-:Y:S02]  /*3f20*/  ISETP.GE.AND P2, PT, R6, RZ, PT ;  /* 0x000000ff0600720c */ /* 0x000fe40003f46270 */
[----:B------:R-:W-:Y:S01]  /*3f30*/  @!P4 IADD3 R74, PT, PT, -R74, RZ, RZ ;  /* 0x000000ff4a4ac210 */ /* 0x000fe20007ffe1ff */
[----:B------:R-:W-:Y:S01]  /*3f40*/  IMAD.MOV R2, RZ, RZ, -R2 ;  /* 0x000000ffff027224 */ /* 0x000fe200078e0a02 */
[----:B------:R-:W-:Y:S01]  /*3f50*/  IABS R101, R106 ;  /* 0x0000006a00657213 */ /* 0x000fe20000000000 */
[----:B------:R-:W-:Y:S01]  /*3f60*/  IMAD R77, R10, R3, R77 ;  /* 0x000000030a4d7224 */ /* 0x000fe200078e024d */
[----:B------:R-:W-:Y:S01]  /*3f70*/  IADD3 R3, PT, PT, R198, 0x44, RZ ;  /* 0x00000044c6037810 */ /* 0x000fe20007ffe0ff */
[--C-:B------:R-:W-:Y:S01]  /*3f80*/  @!P1 IMAD.IADD R75, R75, 0x1, -R10.reuse ;  /* 0x000000014b4b9824 */ /* 0x100fe200078e0a0a */
[----:B------:R-:W-:Y:S01]  /*3f90*/  IABS R187, R100 ;  /* 0x0000006400bb7213 */ /* 0x000fe20000000000 */
[----:B------:R-:W-:Y:S01]  /*3fa0*/  IMAD R78, R10, R2, R7 ;  /* 0x000000020a4e7224 */ /* 0x000fe200078e0207 */
[----:B------:R-:W-:Y:S01]  /*3fb0*/  IABS R79, R3 ;  /* 0x00000003004f7213 */ /* 0x000fe20000000000 */
[----:B------:R-:W-:Y:S01]  /*3fc0*/  @!P6 IMAD.IADD R76, R76, 0x1, -R10 ;  /* 0x000000014c4ce824 */ /* 0x000fe200078e0a0a */
[----:B------:R-:W-:Y:S01]  /*3fd0*/  ISETP.GT.U32.AND P4, PT, R10, R77, PT ;  /* 0x0000004d0a00720c */ /* 0x000fe20003f84070 */
[----:B------:R-:W-:Y:S01]  /*3fe0*/  VIADD R6, R198, 0x45 ;  /* 0x00000045c6067836 */ /* 0x000fe20000000000 */
[----:B------:R-:W-:Y:S01]  /*3ff0*/  ISETP.GE.AND P1, PT, R3, RZ, PT ;  /* 0x000000ff0300720c */ /* 0x000fe20003f26270 */
[----:B------:R-:W-:Y:S01]  /*4000*/  @!P0 IMAD.MOV R75, RZ, RZ, -R75 ;  /* 0x000000ffff4b8224 */ /* 0x000fe200078e0a4b */
[----:B------:R-:W-:Y:S01]  /*4010*/  ISETP.GT.U32.AND P0, PT, R10, R78, PT ;  /* 0x0000004e0a00720c */ /* 0x000fe20003f04070 */
[----:B------:R-:W-:Y:S01]  /*4020*/  IMAD.HI.U32 R2, R0, R79, RZ ;  /* 0x0000004f00027227 */ /* 0x000fe200078e00ff */
[----:B------:R-:W-:-:S02]  /*4030*/  ISETP.GT.U32.AND P6, PT, R10, R76, PT ;  /* 0x0000004c0a00720c */ /* 0x000fc40003fc4070 */
[----:B------:R-:W-:Y:S01]  /*4040*/  IABS R7, R6 ;  /* 0x0000000600077213 */ /* 0x000fe20000000000 */
[----:B------:R-:W-:Y:S01]  /*4050*/  VIADD R92, R198, 0x75 ;  /* 0x00000075c65c7836 */ /* 0x000fe20000000000 */
[----:B------:R-:W-:Y:S01]  /*4060*/  IADD3 R2, PT, PT, -R2, RZ, RZ ;  /* 0x000000ff02027210 */ /* 0x000fe20007ffe1ff */
[----:B------:R-:W-:Y:S01]  /*4070*/  VIADD R180, R198, 0x78 ;  /* 0x00000078c6b47836 */ /* 0x000fe20000000000 */
[----:B------:R-:W-:Y:S01]  /*4080*/  IABS R171, R184 ;  /* 0x000000b800ab7213 */ /* 0x000fe20000000000 */
[----:B------:R-:W-:Y:S01]  /*4090*/  IMAD.HI.U32 R3, R0, R7, RZ ;  /* 0x0000000700037227 */ /* 0x000fe200078e00ff */
[----:B------:R-:W-:Y:S02]  /*40a0*/  IABS R179, R92 ;  /* 0x0000005c00b37213 */ /* 0x000fe40000000000 */
[----:B------:R-:W-:Y:S01]  /*40b0*/  IABS R177, R180 ;  /* 0x000000b400b17213 */ /* 0x000fe20000000000 */
[----:B------:R-:W-:Y:S01]  /*40c0*/  IMAD.MOV R3, RZ, RZ, -R3 ;  /* 0x000000ffff037224 */ /* 0x000fe200078e0a03 */
[-C--:B------:R-:W-:Y:S01]  /*40d0*/  @!P0 IADD3 R78, PT, PT, R78, -R10.reuse, RZ ;  /* 0x8000000a4e4e8210 */ /* 0x080fe20007ffe0ff */
[----:B------:R-:W-:Y:S01]  /*40e0*/  @!P4 IMAD.IADD R77, R77, 0x1, -R10 ;  /* 0x000000014d4dc824 */ /* 0x000fe200078e0a0a */
[----:B------:R-:W-:Y:S01]  /*40f0*/  @!P6 IADD3 R76, PT, PT, R76, -R10, RZ ;  /* 0x8000000a4c4ce210 */ /* 0x000fe20007ffe0ff */
[C---:B------:R-:W-:Y:S01]  /*4100*/  IMAD R80, R10.reuse, R3, R7 ;  /* 0x000000030a507224 */ /* 0x040fe200078e0207 */
[C---:B------:R-:W-:Y:S01]  /*4110*/  ISETP.GT.U32.AND P0, PT, R10.reuse, R78, PT ;  /* 0x0000004e0a00720c */ /* 0x040fe20003f04070 */
[C---:B------:R-:W-:Y:S01]  /*4120*/  IMAD R79, R10.reuse, R2, R79 ;  /* 0x000000020a4f7224 */ /* 0x040fe200078e024f */
[----:B------:R-:W-:Y:S01]  /*4130*/  ISETP.GT.U32.AND P4, PT, R10, R77, PT ;  /* 0x0000004d0a00720c */ /* 0x000fe20003f84070 */
[----:B------:R-:W-:Y:S01]  /*4140*/  IMAD.HI.U32 R2, R0, R81, RZ ;  /* 0x0000005100027227 */ /* 0x000fe200078e00ff */
[----:B------:R-:W-:-:S02]  /*4150*/  ISETP.GE.AND P6, PT, R6, RZ, PT ;  /* 0x000000ff0600720c */ /* 0x000fc40003fc6270 */
[----:B------:R-:W-:Y:S01]  /*4160*/  IABS R7, R84 ;  /* 0x0000005400077213 */ /* 0x000fe20000000000 */
[----:B------:R-:W-:Y:S01]  /*4170*/  @!P3 IMAD.MOV R76, RZ, RZ, -R76 ;  /* 0x000000ffff4cb224 */ /* 0x000fe200078e0a4c */
[----:B------:R-:W-:Y:S01]  /*4180*/  ISETP.GT.U32.AND P3, PT, R10, R80, PT ;  /* 0x000000500a00720c */ /* 0x000fe20003f64070 */
[----:B------:R-:W-:-:S04]  /*4190*/  IMAD.HI.U32 R3, R0, R139, RZ ;  /* 0x0000008b00037227 */ /* 0x000fc800078e00ff */
[----:B------:R-:W-:Y:S01]  /*41a0*/  IMAD.MOV R2, RZ, RZ, -R2 ;  /* 0x000000ffff027224 */ /* 0x000fe200078e0a02 */
[----:B------:R-:W-:Y:S01]  /*41b0*/  IADD3 R3, PT, PT, -R3, RZ, RZ ;  /* 0x000000ff03037210 */ /* 0x000fe20007ffe1ff */
[----:B------:R-:W-:Y:S02]  /*41c0*/  VIADD R6, R198, 0x48 ;  /* 0x00000048c6067836 */ /* 0x000fe40000000000 */
[----:B------:R-:W-:Y:S02]  /*41d0*/  IMAD R81, R10, R2, R81 ;  /* 0x000000020a517224 */ /* 0x000fe400078e0251 */
[--C-:B------:R-:W-:Y:S01]  /*41e0*/  @!P0 IMAD.IADD R78, R78, 0x1, -R10.reuse ;  /* 0x000000014e4e8824 */ /* 0x100fe200078e0a0a */
[----:B------:R-:W-:Y:S01]  /*41f0*/  IABS R2, R6 ;  /* 0x0000000600027213 */ /* 0x000fe20000000000 */
[C---:B------:R-:W-:Y:S01]  /*4200*/  IMAD R139, R10.reuse, R3, R139 ;  /* 0x000000030a8b7224 */ /* 0x040fe200078e028b */
[----:B------:R-:W-:Y:S01]  /*4210*/  ISETP.GT.U32.AND P0, PT, R10, R81, PT ;  /* 0x000000510a00720c */ /* 0x000fe20003f04070 */
[----:B------:R-:W-:Y:S01]  /*4220*/  @!P4 IMAD.IADD R77, R77, 0x1, -R10 ;  /* 0x000000014d4dc824 */ /* 0x000fe200078e0a0a */
[----:B------:R-:W-:Y:S01]  /*4230*/  @!P3 IADD3 R80, PT, PT, R80, -R10, RZ ;  /* 0x8000000a5050b210 */ /* 0x000fe20007ffe0ff */
[----:B------:R-:W-:Y:S01]  /*4240*/  IMAD.MOV.U32 R3, RZ, RZ, R2 ;  /* 0x000000ffff037224 */ /* 0x000fe200078e0002 */
[----:B------:R-:W-:Y:S01]  /*4250*/  @!P2 IADD3 R78, PT, PT, -R78, RZ, RZ ;  /* 0x000000ff4e4ea210 */ /* 0x000fe20007ffe1ff */
[----:B------:R-:W-:Y:S01]  /*4260*/  @!P5 IMAD.MOV R77, RZ, RZ, -R77 ;  /* 0x000000ffff4dd224 */ /* 0x000fe200078e0a4d */
[----:B------:R-:W-:Y:S01]  /*4270*/  ISETP.GT.U32.AND P2, PT, R10, R139, PT ;  /* 0x0000008b0a00720c */ /* 0x000fe20003f44070 */
[----:B------:R-:W-:Y:S01]  /*4280*/  IMAD.HI.U32 R2, R0, R3, RZ ;  /* 0x0000000300027227 */ /* 0x000fe200078e00ff */
[----:B------:R-:W-:-:S02]  /*4290*/  ISETP.GT.U32.AND P4, PT, R10, R79, PT ;  /* 0x0000004f0a00720c */ /* 0x000fc40003f84070 */
[----:B------:R-:W-:Y:S01]  /*42a0*/  ISETP.GT.U32.AND P3, PT, R10, R80, PT ;  /* 0x000000500a00720c */ /* 0x000fe20003f64070 */
[----:B------:R-:W-:Y:S01]  /*42b0*/  IMAD.MOV R2, RZ, RZ, -R2 ;  /* 0x000000ffff027224 */ /* 0x000fe200078e0a02 */
[----:B------:R-:W-:Y:S01]  /*42c0*/  ISETP.GE.AND P5, PT, R11, RZ, PT ;  /* 0x000000ff0b00720c */ /* 0x000fe20003fa6270 */
[--C-:B------:R-:W-:Y:S01]  /*42d0*/  @!P0 IMAD.IADD R81, R81, 0x1, -R10.reuse ;  /* 0x0000000151518824 */ /* 0x100fe200078e0a0a */
[----:B------:R-:W-:Y:S01]  /*42e0*/  IADD3 R11, PT, PT, R198, 0x49, RZ ;  /* 0x00000049c60b7810 */ /* 0x000fe20007ffe0ff */
[----:B------:R-:W-:Y:S02]  /*42f0*/  IMAD R140, R10, R2, R3 ;  /* 0x000000020a8c7224 */ /* 0x000fe400078e0203 */
[----:B------:R-:W-:Y:S01]  /*4300*/  VIADD R186, R198, 0x77 ;  /* 0x00000077c6ba7836 */ /* 0x000fe20000000000 */
[----:B------:R-:W-:Y:S01]  /*4310*/  IABS R141, R11 ;  /* 0x0000000b008d7213 */ /* 0x000fe20000000000 */
[--C-:B------:R-:W-:Y:S01]  /*4320*/  @!P2 IMAD.IADD R139, R139, 0x1, -R10.reuse ;  /* 0x000000018b8ba824 */ /* 0x100fe200078e0a0a */
[----:B------:R-:W-:Y:S01]  /*4330*/  ISETP.GT.U32.AND P0, PT, R10, R81, PT ;  /* 0x000000510a00720c */ /* 0x000fe20003f04070 */
[----:B------:R-:W-:-:S02]  /*4340*/  @!P4 IMAD.IADD R79, R79, 0x1, -R10 ;  /* 0x000000014f4fc824 */ /* 0x000fc400078e0a0a */
[----:B------:R-:W-:Y:S01]  /*4350*/  IMAD.HI.U32 R2, R0, R141, RZ ;  /* 0x0000008d00027227 */ /* 0x000fe200078e00ff */
[----:B------:R-:W-:Y:S02]  /*4360*/  @!P3 IADD3 R80, PT, PT, R80, -R10, RZ ;  /* 0x8000000a5050b210 */ /* 0x000fe40007ffe0ff */
[C---:B------:R-:W-:Y:S01]  /*4370*/  ISETP.GT.U32.AND P3, PT, R10.reuse, R140, PT ;  /* 0x0000008c0a00720c */ /* 0x040fe20003f64070 */
[----:B------:R-:W-:Y:S01]  /*4380*/  IMAD.MOV R3, RZ, RZ, -R2 ;  /* 0x000000ffff037224 */ /* 0x000fe200078e0a02 */
[----:B------:R-:W-:Y:S01]  /*4390*/  ISETP.GT.U32.AND P2, PT, R10, R139, PT ;  /* 0x0000008b0a00720c */ /* 0x000fe20003f44070 */
[----:B------:R-:W-:Y:S01]  /*43a0*/  IMAD.HI.U32 R2, R0, R7, RZ ;  /* 0x0000000700027227 */ /* 0x000fe200078e00ff */
[----:B------:R-:W-:-:S03]  /*43b0*/  ISETP.GT.U32.AND P4, PT, R10, R79, PT ;  /* 0x0000004f0a00720c */ /* 0x000fc60003f84070 */
[C---:B------:R-:W-:Y:S02]  /*43c0*/  IMAD R141, R10.reuse, R3, R141 ;  /* 0x000000030a8d7224 */ /* 0x040fe400078e028d */
[----:B------:R-:W-:Y:S02]  /*43d0*/  IMAD.MOV R2, RZ, RZ, -R2 ;  /* 0x000000ffff027224 */ /* 0x000fe400078e0a02 */
[--C-:B------:R-:W-:Y:S01]  /*43e0*/  @!P0 IMAD.IADD R81, R81, 0x1, -R10.reuse ;  /* 0x0000000151518824 */ /* 0x100fe200078e0a0a */
[C---:B------:R-:W-:Y:S01]  /*43f0*/  ISETP.GT.U32.AND P0, PT, R10.reuse, R141, PT ;  /* 0x0000008d0a00720c */ /* 0x040fe20003f04070 */
[----:B------:R-:W-:Y:S01]  /*4400*/  IMAD R142, R10, R2, R7 ;  /* 0x000000020a8e7224 */ /* 0x000fe200078e0207 */
[----:B------:R-:W-:Y:S01]  /*4410*/  @!P3 IADD3 R140, PT, PT, R140, -R10, RZ ;  /* 0x8000000a8c8cb210 */ /* 0x000fe20007ffe0ff */
[--C-:B------:R-:W-:Y:S01]  /*4420*/  @!P2 IMAD.IADD R139, R139, 0x1, -R10.reuse ;  /* 0x000000018b8ba824 */ /* 0x100fe200078e0a0a */
[----:B------:R-:W-:Y:S01]  /*4430*/  @!P5 IADD3 R81, PT, PT, -R81, RZ, RZ ;  /* 0x000000ff5151d210 */ /* 0x000fe20007ffe1ff */
[----:B------:R-:W-:Y:S01]  /*4440*/  @!P4 IMAD.IADD R79, R79, 0x1, -R10 ;  /* 0x000000014f4fc824 */ /* 0x000fe200078e0a0a */
[----:B------:R-:W-:Y:S01]  /*4450*/  ISETP.GT.U32.AND P2, PT, R10, R142, PT ;  /* 0x0000008e0a00720c */ /* 0x000fe20003f44070 */
[----:B------:R-:W-:Y:S01]  /*4460*/  VIADD R3, R198, 0x4b ;  /* 0x0000004bc6037836 */ /* 0x000fe20000000000 */
[----:B------:R-:W-:Y:S01]  /*4470*/  ISETP.GT.U32.AND P3, PT, R10, R140, PT ;  /* 0x0000008c0a00720c */ /* 0x000fe20003f64070 */
[----:B------:R-:W-:Y:S01]  /*4480*/  @!P6 IMAD.MOV R80, RZ, RZ, -R80 ;  /* 0x000000ffff50e224 */ /* 0x000fe200078e0a50 */
[----:B------:R-:W-:Y:S01]  /*4490*/  @!P1 IADD3 R79, PT, PT, -R79, RZ, RZ ;  /* 0x000000ff4f4f9210 */ /* 0x000fe20007ffe1ff */
[----:B------:R-:W-:Y:S01]  /*44a0*/  VIADD R94, R198, 0x79 ;  /* 0x00000079c65e7836 */ /* 0x000fe20000000000 */
[----:B------:R-:W-:Y:S01]  /*44b0*/  ISETP.GE.AND P1, PT, R6, RZ, PT ;  /* 0x000000ff0600720c */ /* 0x000fe20003f26270 */
[----:B------:R-:W-:Y:S01]  /*44c0*/  @!P0 IMAD.IADD R141, R141, 0x1, -R10 ;  /* 0x000000018d8d8824 */ /* 0x000fe200078e0a0a */
[----:B------:R-:W-:Y:S01]  /*44d0*/  IABS R143, R3 ;  /* 0x00000003008f7213 */ /* 0x000fe20000000000 */
[C---:B------:R-:W-:Y:S01]  /*44e0*/  VIADD R188, R198.reuse, 0x7b ;  /* 0x0000007bc6bc7836 */ /* 0x040fe20000000000 */
[C---:B------:R-:W-:Y:S01]  /*44f0*/  IADD3 R6, PT, PT, R198.reuse, 0x4c, RZ ;  /* 0x0000004cc6067810 */ /* 0x040fe20007ffe0ff */
[----:B------:R-:W-:Y:S01]  /*4500*/  VIADD R182, R198, 0x7c ;  /* 0x0000007cc6b67836 */ /* 0x000fe20000000000 */
[----:B------:R-:W-:Y:S01]  /*4510*/  ISETP.GT.U32.AND P0, PT, R10, R141, PT ;  /* 0x0000008d0a00720c */ /* 0x000fe20003f04070 */
[----:B------:R-:W-:Y:S01]  /*4520*/  IMAD.HI.U32 R2, R0, R143, RZ ;  /* 0x0000008f00027227 */ /* 0x000fe200078e00ff */
[----:B------:R-:W-:-:S02]  /*4530*/  IABS R7, R6 ;  /* 0x0000000600077213 */ /* 0x000fc40000000000 */
[----:B------:R-:W-:Y:S01]  /*4540*/  ISETP.GE.AND P5, PT, R84, RZ, PT ;  /* 0x000000ff5400720c */ /* 0x000fe20003fa6270 */
[--C-:B------:R-:W-:Y:S01]  /*4550*/  @!P2 IMAD.IADD R142, R142, 0x1, -R10.reuse ;  /* 0x000000018e8ea824 */ /* 0x100fe200078e0a0a */
[----:B------:R-:W-:Y:S01]  /*4560*/  ISETP.GE.AND P6, PT, R11, RZ, PT ;  /* 0x000000ff0b00720c */ /* 0x000fe20003fc6270 */
[----:B------:R-:W-:Y:S01]  /*4570*/  @!P3 IMAD.IADD R140, R140, 0x1, -R10 ;  /* 0x000000018c8cb824 */ /* 0x000fe200078e0a0a */
[----:B------:R-:W-:Y:S01]  /*4580*/  ISETP.GE.AND P3, PT, R3, RZ, PT ;  /* 0x000000ff0300720c */ /* 0x000fe20003f66270 */
[----:B------:R-:W-:Y:S01]  /*4590*/  IMAD.MOV R3, RZ, RZ, -R2 ;  /* 0x000000ffff037224 */ /* 0x000fe200078e0a02 */
[----:B------:R-:W-:Y:S01]  /*45a0*/  ISETP.GT.U32.AND P2, PT, R10, R142, PT ;  /* 0x0000008e0a00720c */ /* 0x000fe20003f44070 */
[----:B------:R-:W-:Y:S01]  /*45b0*/  IMAD.HI.U32 R2, R0, R7, RZ ;  /* 0x0000000700027227 */ /* 0x000fe200078e00ff */
[----:B------:R-:W-:Y:S02]  /*45c0*/  ISETP.GE.AND P4, PT, R82, RZ, PT ;  /* 0x000000ff5200720c */ /* 0x000fe40003f86270 */
[C---:B------:R-:W-:Y:S01]  /*45d0*/  IADD3 R82, PT, PT, R198.reuse, 0x4d, RZ ;  /* 0x0000004dc6527810 */ /* 0x040fe20007ffe0ff */
[----:B------:R-:W-:Y:S01]  /*45e0*/  VIADD R84, R198, 0x4e ;  /* 0x0000004ec6547836 */ /* 0x000fe20000000000 */
[----:B------:R-:W-:Y:S01]  /*45f0*/  IADD3 R2, PT, PT, -R2, RZ, RZ ;  /* 0x000000ff02027210 */ /* 0x000fe20007ffe1ff */
[C---:B------:R-:W-:Y:S01]  /*4600*/  IMAD R143, R10.reuse, R3, R143 ;  /* 0x000000030a8f7224 */ /* 0x040fe200078e028f */
[----:B------:R-:W-:Y:S01]  /*4610*/  IABS R145, R82 ;  /* 0x0000005200917213 */ /* 0x000fe20000000000 */
[--C-:B------:R-:W-:Y:S01]  /*4620*/  @!P0 IMAD.IADD R141, R141, 0x1, -R10.reuse ;  /* 0x000000018d8d8824 */ /* 0x100fe200078e0a0a */
[----:B------:R-:W-:Y:S01]  /*4630*/  IABS R11, R84 ;  /* 0x00000054000b7213 */ /* 0x000fe20000000000 */
[C---:B------:R-:W-:Y:S01]  /*4640*/  IMAD R144, R10.reuse, R2, R7 ;  /* 0x000000020a907224 */ /* 0x040fe200078e0207 */
[----:B------:R-:W-:Y:S01]  /*4650*/  ISETP.GT.U32.AND P0, PT, R10, R143, PT ;  /* 0x0000008f0a00720c */ /* 0x000fe20003f04070 */
[----:B------:R-:W-:Y:S01]  /*4660*/  @!P2 IMAD.IADD R142, R142, 0x1, -R10 ;  /* 0x000000018e8ea824 */ /* 0x000fe200078e0a0a */
[----:B------:R-:W-:Y:S01]  /*4670*/  @!P1 IADD3 R140, PT, PT, -R140, RZ, RZ ;  /* 0x000000ff8c8c9210 */ /* 0x000fe20007ffe1ff */
[----:B------:R-:W-:Y:S01]  /*4680*/  IMAD.HI.U32 R3, R0, R11, RZ ;  /* 0x0000000b00037227 */ /* 0x000fe200078e00ff */
[----:B------:R-:W-:-:S02]  /*4690*/  ISETP.GT.U32.AND P2, PT, R10, R144, PT ;  /* 0x000000900a00720c */ /* 0x000fc40003f44070 */
[----:B------:R-:W-:Y:S01]  /*46a0*/  IABS R167, R94 ;  /* 0x0000005e00a77213 */ /* 0x000fe20000000000 */
[----:B------:R-:W-:Y:S01]  /*46b0*/  VIADD R7, R198, 0x4f ;  /* 0x0000004fc6077836 */ /* 0x000fe20000000000 */
[----:B------:R-:W-:Y:S01]  /*46c0*/  IADD3 R3, PT, PT, -R3, RZ, RZ ;  /* 0x000000ff03037210 */ /* 0x000fe20007ffe1ff */
[----:B------:R-:W-:Y:S01]  /*46d0*/  IMAD.HI.U32 R2, R0, R145, RZ ;  /* 0x0000009100027227 */ /* 0x000fe200078e00ff */
[----:B------:R-:W-:Y:S02]  /*46e0*/  IABS R165, R188 ;  /* 0x000000bc00a57213 */ /* 0x000fe40000000000 */
[----:B------:R-:W-:Y:S01]  /*46f0*/  IABS R147, R7 ;  /* 0x0000000700937213 */ /* 0x000fe20000000000 */
[----:B------:R-:W-:Y:S01]  /*4700*/  @!P0 IMAD.IADD R143, R143, 0x1, -R10 ;  /* 0x000000018f8f8824 */ /* 0x000fe200078e0a0a */
[----:B------:R-:W-:Y:S01]  /*4710*/  ISETP.GE.AND P0, PT, R6, RZ, PT ;  /* 0x000000ff0600720c */ /* 0x000fe20003f06270 */
[----:B------:R-:W-:Y:S01]  /*4720*/  IMAD R146, R10, R3, R11 ;  /* 0x000000030a927224 */ /* 0x000fe200078e020b */
[----:B------:R-:W-:Y:S01]  /*4730*/  IABS R6, R85 ;  /* 0x0000005500067213 */ /* 0x000fe20000000000 */
[----:B------:R-:W-:Y:S01]  /*4740*/  IMAD.MOV R2, RZ, RZ, -R2 ;  /* 0x000000ffff027224 */ /* 0x000fe200078e0a02 */
[----:B------:R-:W-:Y:S01]  /*4750*/  @!P2 IADD3 R144, PT, PT, R144, -R10, RZ ;  /* 0x8000000a9090a210 */ /* 0x000fe20007ffe0ff */
[----:B------:R-:W-:Y:S01]  /*4760*/  @!P5 IMAD.MOV R142, RZ, RZ, -R142 ;  /* 0x000000ffff8ed224 */ /* 0x000fe200078e0a8e */
[C---:B------:R-:W-:Y:S01]  /*4770*/  ISETP.GT.U32.AND P2, PT, R10.reuse, R143, PT ;  /* 0x0000008f0a00720c */ /* 0x040fe20003f44070 */
[C---:B------:R-:W-:Y:S01]  /*4780*/  IMAD R145, R10.reuse, R2, R145 ;  /* 0x000000020a917224 */ /* 0x040fe200078e0291 */
[----:B------:R-:W-:Y:S01]  /*4790*/  ISETP.GT.U32.AND P5, PT, R10, R146, PT ;  /* 0x000000920a00720c */ /* 0x000fe20003fa4070 */
[----:B------:R-:W-:Y:S01]  /*47a0*/  IMAD.HI.U32 R2, R0, R147, RZ ;  /* 0x0000009300027227 */ /* 0x000fe200078e00ff */
[----:B------:R-:W-:-:S02]  /*47b0*/  ISETP.GT.U32.AND P1, PT, R10, R144, PT ;  /* 0x000000900a00720c */ /* 0x000fc40003f24070 */
[----:B------:R-:W-:Y:S01]  /*47c0*/  IABS R183, R182 ;  /* 0x000000b600b77213 */ /* 0x000fe20000000000 */
[----:B------:R-:W-:Y:S02]  /*47d0*/  IMAD.MOV R2, RZ, RZ, -R2 ;  /* 0x000000ffff027224 */ /* 0x000fe400078e0a02 */
[----:B------:R-:W-:Y:S02]  /*47e0*/  IMAD.MOV.U32 R3, RZ, RZ, R6 ;  /* 0x000000ffff037224 */ /* 0x000fe400078e0006 */
[----:B------:R-:W-:Y:S02]  /*47f0*/  IMAD R147, R10, R2, R147 ;  /* 0x000000020a937224 */ /* 0x000fe400078e0293 */
[----:B------:R-:W-:Y:S01]  /*4800*/  VIADD R6, R198, 0x51 ;  /* 0x00000051c6067836 */ /* 0x000fe20000000000 */
[----:B------:R-:W-:Y:S01]  /*4810*/  @!P2 IADD3 R143, PT, PT, R143, -R10, RZ ;  /* 0x8000000a8f8fa210 */ /* 0x000fe20007ffe0ff */
[----:B------:R-:W-:Y:S01]  /*4820*/  IMAD.HI.U32 R2, R0, R3, RZ ;  /* 0x0000000300027227 */ /* 0x000fe200078e00ff */
[----:B------:R-:W-:-:S02]  /*4830*/  ISETP.GE.AND P2, PT, R84, RZ, PT ;  /* 0x000000ff5400720c */ /* 0x000fc40003f46270 */
[----:B------:R-:W-:Y:S01]  /*4840*/  IABS R149, R6 ;  /* 0x0000000600957213 */ /* 0x000fe20000000000 */
[----:B------:R-:W-:Y:S01]  /*4850*/  @!P5 IMAD.IADD R146, R146, 0x1, -R10 ;  /* 0x000000019292d824 */ /* 0x000fe200078e0a0a */
[----:B------:R-:W-:Y:S01]  /*4860*/  @!P3 IADD3 R143, PT, PT, -R143, RZ, RZ ;  /* 0x000000ff8f8fb210 */ /* 0x000fe20007ffe1ff */
[----:B------:R-:W-:Y:S01]  /*4870*/  IMAD.MOV R2, RZ, RZ, -R2 ;  /* 0x000000ffff027224 */ /* 0x000fe200078e0a02 */
[----:B------:R-:W-:Y:S01]  /*4880*/  @!P1 IADD3 R144, PT, PT, R144, -R10, RZ ;  /* 0x8000000a90909210 */ /* 0x000fe20007ffe0ff */
[----:B------:R-:W-:Y:S01]  /*4890*/  @!P4 IMAD.MOV R139, RZ, RZ, -R139 ;  /* 0x000000ffff8bc224 */ /* 0x000fe200078e0a8b */
[C---:B------:R-:W-:Y:S01]  /*48a0*/  ISETP.GT.U32.AND P4, PT, R10.reuse, R145, PT ;  /* 0x000000910a00720c */ /* 0x040fe20003f84070 */
[C---:B------:R-:W-:Y:S01]  /*48b0*/  IMAD R148, R10.reuse, R2, R3 ;  /* 0x000000020a947224 */ /* 0x040fe200078e0203 */
[----:B------:R-:W-:Y:S01]  /*48c0*/  ISETP.GT.U32.AND P3, PT, R10, R146, PT ;  /* 0x000000920a00720c */ /* 0x000fe20003f64070 */
[----:B------:R-:W-:Y:S01]  /*48d0*/  IMAD.HI.U32 R2, R0, R149, RZ ;  /* 0x0000009500027227 */ /* 0x000fe200078e00ff */
[----:B------:R-:W-:-:S03]  /*48e0*/  ISETP.GT.U32.AND P1, PT, R10, R147, PT ;  /* 0x000000930a00720c */ /* 0x000fc60003f24070 */
[----:B------:R-:W-:Y:S02]  /*48f0*/  IMAD.MOV R2, RZ, RZ, -R2 ;  /* 0x000000ffff027224 */ /* 0x000fe400078e0a02 */
[----:B------:R-:W-:Y:S02]  /*4900*/  VIADD R11, R198, 0x52 ;  /* 0x00000052c60b7836 */ /* 0x000fe40000000000 */
[----:B------:R-:W-:Y:S01]  /*4910*/  @!P0 IMAD.MOV R144, RZ, RZ, -R144 ;  /* 0x000000ffff908224 */ /* 0x000fe200078e0a90 */
[C---:B------:R-:W-:Y:S01]  /*4920*/  ISETP.GT.U32.AND P0, PT, R10.reuse, R148, PT ;  /* 0x000000940a00720c */ /* 0x040fe20003f04070 */
[----:B------:R-:W-:Y:S01]  /*4930*/  IMAD R149, R10, R2, R149 ;  /* 0x000000020a957224 */ /* 0x000fe200078e0295 */
[----:B------:R-:W-:Y:S01]  /*4940*/  IABS R3, R11 ;  /* 0x0000000b00037213 */ /* 0x000fe20000000000 */
[--C-:B------:R-:W-:Y:S01]  /*4950*/  @!P4 IMAD.IADD R145, R145, 0x1, -R10.reuse ;  /* 0x000000019191c824 */ /* 0x100fe200078e0a0a */
[----:B------:R-:W-:Y:S01]  /*4960*/  ISETP.GE.AND P4, PT, R7, RZ, PT ;  /* 0x000000ff0700720c */ /* 0x000fe20003f86270 */
[----:B------:R-:W-:Y:S01]  /*4970*/  @!P3 IMAD.IADD R146, R146, 0x1, -R10 ;  /* 0x000000019292b824 */ /* 0x000fe200078e0a0a */
[----:B------:R-:W-:Y:S01]  /*4980*/  ISETP.GT.U32.AND P3, PT, R10, R149, PT ;  /* 0x000000950a00720c */ /* 0x000fe20003f64070 */
[----:B------:R-:W-:Y:S01]  /*4990*/  @!P6 IMAD.MOV R141, RZ, RZ, -R141 ;  /* 0x000000ffff8de224 */ /* 0x000fe200078e0a8d */
[----:B------:R-:W-:Y:S01]  /*49a0*/  ISETP.GE.AND P6, PT, R82, RZ, PT ;  /* 0x000000ff5200720c */ /* 0x000fe20003fc6270 */
[----:B------:R-:W-:Y:S01]  /*49b0*/  IMAD.HI.U32 R2, R0, R3, RZ ;  /* 0x0000000300027227 */ /* 0x000fe200078e00ff */
[----:B------:R-:W-:-:S02]  /*49c0*/  IADD3 R82, PT, PT, R198, 0x53, RZ ;  /* 0x00000053c6527810 */ /* 0x000fc40007ffe0ff */
[----:B------:R-:W-:Y:S01]  /*49d0*/  ISETP.GT.U32.AND P5, PT, R10, R145, PT ;  /* 0x000000910a00720c */ /* 0x000fe20003fa4070 */
[----:B------:R-:W-:Y:S01]  /*49e0*/  IMAD.MOV R2, RZ, RZ, -R2 ;  /* 0x000000ffff027224 */ /* 0x000fe200078e0a02 */
[----:B------:R-:W-:Y:S01]  /*49f0*/  IABS R151, R82 ;  /* 0x0000005200977213 */ /* 0x000fe20000000000 */
[----:B------:R-:W-:Y:S02]  /*4a00*/  VIADD R84, R198, 0x54 ;  /* 0x00000054c6547836 */ /* 0x000fe40000000000 */
[----:B------:R-:W-:Y:S01]  /*4a10*/  @!P0 IMAD.IADD R148, R148, 0x1, -R10 ;  /* 0x0000000194948824 */ /* 0x000fe200078e0a0a */
[----:B------:R-:W-:Y:S01]  /*4a20*/  ISETP.GE.AND P0, PT, R11, RZ, PT ;  /* 0x000000ff0b00720c */ /* 0x000fe20003f06270 */
[----:B------:R-:W-:Y:S01]  /*4a30*/  IMAD R150, R10, R2, R3 ;  /* 0x000000020a967224 */ /* 0x000fe200078e0203 */
[----:B------:R-:W-:Y:S01]  /*4a40*/  IABS R7, R84 ;  /* 0x0000005400077213 */ /* 0x000fe20000000000 */
[----:B------:R-:W-:Y:S01]  /*4a50*/  IMAD.HI.U32 R2, R0, R151, RZ ;  /* 0x0000009700027227 */ /* 0x000fe200078e00ff */
[----:B------:R-:W-:-:S02]  /*4a60*/  @!P3 IADD3 R149, PT, PT, R149, -R10, RZ ;  /* 0x8000000a9595b210 */ /* 0x000fc40007ffe0ff */
[----:B------:R-:W-:Y:S01]  /*4a70*/  ISETP.GT.U32.AND P3, PT, R10, R148, PT ;  /* 0x000000940a00720c */ /* 0x000fe20003f64070 */
[--C-:B------:R-:W-:Y:S01]  /*4a80*/  @!P1 IMAD.IADD R147, R147, 0x1, -R10.reuse ;  /* 0x0000000193939824 */ /* 0x100fe200078e0a0a */
[----:B------:R-:W-:Y:S01]  /*4a90*/  IADD3 R3, PT, PT, -R2, RZ, RZ ;  /* 0x000000ff02037210 */ /* 0x000fe20007ffe1ff */
[----:B------:R-:W-:Y:S01]  /*4aa0*/  IMAD.HI.U32 R2, R0, R7, RZ ;  /* 0x0000000700027227 */ /* 0x000fe200078e00ff */
[----:B------:R-:W-:Y:S02]  /*4ab0*/  @!P5 IADD3 R145, PT, PT, R145, -R10, RZ ;  /* 0x8000000a9191d210 */ /* 0x000fe40007ffe0ff */
[----:B------:R-:W-:Y:S01]  /*4ac0*/  ISETP.GT.U32.AND P1, PT, R10, R147, PT ;  /* 0x000000930a00720c */ /* 0x000fe20003f24070 */
[----:B------:R-:W-:Y:S01]  /*4ad0*/  VIADD R11, R198, 0x56 ;  /* 0x00000056c60b7836 */ /* 0x000fe20000000000 */
[----:B------:R-:W-:Y:S01]  /*4ae0*/  ISETP.GE.AND P5, PT, R85, RZ, PT ;  /* 0x000000ff5500720c */ /* 0x000fe20003fa6270 */
[----:B------:R-:W-:Y:S01]  /*4af0*/  @!P6 IMAD.MOV R145, RZ, RZ, -R145 ;  /* 0x000000ffff91e224 */ /* 0x000fe200078e0a91 */
[----:B------:R-:W-:Y:S01]  /*4b00*/  IADD3 R2, PT, PT, -R2, RZ, RZ ;  /* 0x000000ff02027210 */ /* 0x000fe20007ffe1ff */
[C---:B------:R-:W-:Y:S01]  /*4b10*/  IMAD R151, R10.reuse, R3, R151 ;  /* 0x000000030a977224 */ /* 0x040fe200078e0297 */
[----:B------:R-:W-:Y:S01]  /*4b20*/  ISETP.GT.U32.AND P6, PT, R10, R149, PT ;  /* 0x000000950a00720c */ /* 0x000fe20003fc4070 */
[----:B------:R-:W-:-:S02]  /*4b30*/  @!P3 IMAD.IADD R148, R148, 0x1, -R10 ;  /* 0x000000019494b824 */ /* 0x000fc400078e0a0a */
[C---:B------:R-:W-:Y:S01]  /*4b40*/  IMAD R152, R10.reuse, R2, R7 ;  /* 0x000000020a987224 */ /* 0x040fe200078e0207 */
[----:B------:R-:W-:Y:S01]  /*4b50*/  IABS R7, R11 ;  /* 0x0000000b00077213 */ /* 0x000fe20000000000 */
[----:B------:R-:W-:Y:S01]  /*4b60*/  @!P2 IMAD.MOV R146, RZ, RZ, -R146 ;  /* 0x000000ffff92a224 */ /* 0x000fe200078e0a92 */
[----:B------:R-:W-:Y:S01]  /*4b70*/  ISETP.GT.U32.AND P3, PT, R10, R151, PT ;  /* 0x000000970a00720c */ /* 0x000fe20003f64070 */
[----:B------:R-:W-:Y:S01]  /*4b80*/  VIADD R178, R198, 0x7d ;  /* 0x0000007dc6b27836 */ /* 0x000fe20000000000 */
[----:B------:R-:W-:Y:S01]  /*4b90*/  @!P1 IADD3 R147, PT, PT, R147, -R10, RZ ;  /* 0x8000000a93939210 */ /* 0x000fe20007ffe0ff */
[----:B------:R-:W-:Y:S01]  /*4ba0*/  @!P5 IMAD.MOV R148, RZ, RZ, -R148 ;  /* 0x000000ffff94d224 */ /* 0x000fe200078e0a94 */
[----:B------:R-:W-:Y:S01]  /*4bb0*/  ISETP.GE.AND P1, PT, R6, RZ, PT ;  /* 0x000000ff0600720c */ /* 0x000fe20003f26270 */
[----:B------:R-:W-:Y:S01]  /*4bc0*/  VIADD R6, R198, 0x55 ;  /* 0x00000055c6067836 */ /* 0x000fe20000000000 */
[C---:B------:R-:W-:Y:S01]  /*4bd0*/  ISETP.GT.U32.AND P5, PT, R10.reuse, R152, PT ;  /* 0x000000980a00720c */ /* 0x040fe20003fa4070 */
[----:B------:R-:W-:Y:S01]  /*4be0*/  @!P6 IMAD.IADD R149, R149, 0x1, -R10 ;  /* 0x000000019595e824 */ /* 0x000fe200078e0a0a */
[----:B------:R-:W-:Y:S01]  /*4bf0*/  ISETP.GT.U32.AND P2, PT, R10, R150, PT ;  /* 0x000000960a00720c */ /* 0x000fe20003f44070 */
[----:B------:R-:W-:Y:S01]  /*4c00*/  @!P4 IMAD.MOV R147, RZ, RZ, -R147 ;  /* 0x000000ffff93c224 */ /* 0x000fe200078e0a93 */
[----:B------:R-:W-:Y:S01]  /*4c10*/  IABS R153, R6 ;  /* 0x0000000600997213 */ /* 0x000fe20000000000 */
[----:B----4-:R-:W-:Y:S01]  /*4c20*/  IMAD R4, R4, UR74, RZ ;  /* 0x0000004a04047c24 */ /* 0x010fe2000f8e02ff */
[----:B------:R-:W-:Y:S01]  /*4c30*/  ISETP.GE.AND P6, PT, R84, RZ, PT ;  /* 0x000000ff5400720c */ /* 0x000fe20003fc6270 */
[----:B------:R-:W-:Y:S01]  /*4c40*/  VIADD R84, R198, 0x76 ;  /* 0x00000076c6547836 */ /* 0x000fe20000000000 */
[----:B------:R-:W-:Y:S01]  /*4c50*/  @!P3 IADD3 R151, PT, PT, R151, -R10, RZ ;  /* 0x8000000a9797b210 */ /* 0x000fe20007ffe0ff */
[----:B------:R-:W-:Y:S01]  /*4c60*/  IMAD.HI.U32 R2, R0, R153, RZ ;  /* 0x0000009900027227 */ /* 0x000fe200078e00ff */
[----:B------:R-:W-:-:S02]  /*4c70*/  ISETP.GE.AND P4, PT, R82, RZ, PT ;  /* 0x000000ff5200720c */ /* 0x000fc40003f86270 */
[----:B------:R-:W-:Y:S01]  /*4c80*/  ISETP.GT.U32.AND P3, PT, R10, R151, PT ;  /* 0x000000970a00720c */ /* 0x000fe20003f64070 */
[--C-:B------:R-:W-:Y:S01]  /*4c90*/  @!P5 IMAD.IADD R152, R152, 0x1, -R10.reuse ;  /* 0x000000019898d824 */ /* 0x100fe200078e0a0a */
[----:B------:R-:W-:Y:S01]  /*4ca0*/  IADD3 R3, PT, PT, -R2, RZ, RZ ;  /* 0x000000ff02037210 */ /* 0x000fe20007ffe1ff */
[----:B------:R-:W-:Y:S01]  /*4cb0*/  @!P1 IMAD.MOV R149, RZ, RZ, -R149 ;  /* 0x000000ffff959224 */ /* 0x000fe200078e0a95 */
[----:B------:R-:W-:Y:S01]  /*4cc0*/  ISETP.GE.AND P1, PT, R6, RZ, PT ;  /* 0x000000ff0600720c */ /* 0x000fe20003f26270 */
[----:B------:R-:W-:Y:S01]  /*4cd0*/  VIADD R6, R198, 0x57 ;  /* 0x00000057c6067836 */ /* 0x000fe20000000000 */
[----:B------:R-:W-:Y:S01]  /*4ce0*/  ISETP.GT.U32.AND P5, PT, R10, R152, PT ;  /* 0x000000980a00720c */ /* 0x000fe20003fa4070 */
[----:B------:R-:W-:Y:S01]  /*4cf0*/  IMAD.HI.U32 R2, R0, R7, RZ ;  /* 0x0000000700027227 */ /* 0x000fe200078e00ff */
[----:B------:R-:W-:Y:S02]  /*4d00*/  @!P2 IADD3 R150, PT, PT, R150, -R10, RZ ;  /* 0x8000000a9696a210 */ /* 0x000fe40007ffe0ff */
[----:B------:R-:W-:Y:S01]  /*4d10*/  IABS R155, R6 ;  /* 0x00000006009b7213 */ /* 0x000fe20000000000 */
[----:B------:R-:W-:Y:S01]  /*4d20*/  IMAD R153, R10, R3, R153 ;  /* 0x000000030a997224 */ /* 0x000fe200078e0299 */
[----:B------:R-:W-:Y:S01]  /*4d30*/  IADD3 R154, PT, PT, -R2, RZ, RZ ;  /* 0x000000ff029a7210 */ /* 0x000fe20007ffe1ff */
[----:B------:R-:W-:Y:S01]  /*4d40*/  @!P3 IMAD.IADD R151, R151, 0x1, -R10 ;  /* 0x000000019797b824 */ /* 0x000fe200078e0a0a */
[----:B------:R-:W-:Y:S01]  /*4d50*/  ISETP.GT.U32.AND P2, PT, R10, R150, PT ;  /* 0x000000960a00720c */ /* 0x000fe20003f44070 */
[----:B------:R-:W-:Y:S01]  /*4d60*/  IMAD.HI.U32 R2, R0, R155, RZ ;  /* 0x0000009b00027227 */ /* 0x000fe200078e00ff */
[----:B------:R-:W-:-:S02]  /*4d70*/  IADD3 R3, PT, PT, R198, 0x58, RZ ;  /* 0x00000058c6037810 */ /* 0x000fc40007ffe0ff */
[----:B------:R-:W-:Y:S01]  /*4d80*/  ISETP.GE.AND P3, PT, R6, RZ, PT ;  /* 0x000000ff0600720c */ /* 0x000fe20003f66270 */
[----:B------:R-:W-:Y:S01]  /*4d90*/  IMAD R154, R10, R154, R7 ;  /* 0x0000009a0a9a7224 */ /* 0x000fe200078e0207 */
[----:B------:R-:W-:Y:S01]  /*4da0*/  IADD3 R2, PT, PT, -R2, RZ, RZ ;  /* 0x000000ff02027210 */ /* 0x000fe20007ffe1ff */
[----:B------:R-:W-:Y:S01]  /*4db0*/  @!P5 IMAD.IADD R152, R152, 0x1, -R10 ;  /* 0x000000019898d824 */ /* 0x000fe200078e0a0a */
[----:B------:R-:W-:Y:S01]  /*4dc0*/  IABS R7, R3 ;  /* 0x0000000300077213 */ /* 0x000fe20000000000 */
[----:B------:R-:W-:Y:S01]  /*4dd0*/  VIADD R6, R198, 0x59 ;  /* 0x00000059c6067836 */ /* 0x000fe20000000000 */
[C---:B------:R-:W-:Y:S01]  /*4de0*/  ISETP.GT.U32.AND P5, PT, R10.reuse, R154, PT ;  /* 0x0000009a0a00720c */ /* 0x040fe20003fa4070 */
[----:B------:R-:W-:Y:S01]  /*4df0*/  IMAD R155, R10, R2, R155 ;  /* 0x000000020a9b7224 */ /* 0x000fe200078e029b */
[----:B------:R-:W-:Y:S01]  /*4e00*/  IADD3 R82, PT, PT, R198, 0x5a, RZ ;  /* 0x0000005ac6527810 */ /* 0x000fe20007ffe0ff */
[----:B------:R-:W-:Y:S01]  /*4e10*/  @!P6 IMAD.MOV R152, RZ, RZ, -R152 ;  /* 0x000000ffff98e224 */ /* 0x000fe200078e0a98 */
[----:B------:R-:W-:Y:S01]  /*4e20*/  IABS R157, R6 ;  /* 0x00000006009d7213 */ /* 0x000fe20000000000 */
[----:B------:R-:W-:Y:S01]  /*4e30*/  IMAD.HI.U32 R2, R0, R7, RZ ;  /* 0x0000000700027227 */ /* 0x000fe200078e00ff */
[----:B------:R-:W-:-:S02]  /*4e40*/  ISETP.GT.U32.AND P6, PT, R10, R155, PT ;  /* 0x0000009b0a00720c */ /* 0x000fc40003fc4070 */
[----:B------:R-:W-:Y:S01]  /*4e50*/  IABS R169, R84 ;  /* 0x0000005400a97213 */ /* 0x000fe20000000000 */
[--C-:B------:R-:W-:Y:S01]  /*4e60*/  @!P2 IMAD.IADD R150, R150, 0x1, -R10.reuse ;  /* 0x000000019696a824 */ /* 0x100fe200078e0a0a */
[----:B------:R-:W-:Y:S01]  /*4e70*/  ISETP.GE.AND P2, PT, R11, RZ, PT ;  /* 0x000000ff0b00720c */ /* 0x000fe20003f46270 */
[----:B------:R-:W-:Y:S01]  /*4e80*/  @!P4 IMAD.MOV R151, RZ, RZ, -R151 ;  /* 0x000000ffff97c224 */ /* 0x000fe200078e0a97 */
[----:B------:R-:W-:Y:S01]  /*4e90*/  IADD3 R2, PT, PT, -R2, RZ, RZ ;  /* 0x000000ff02027210 */ /* 0x000fe20007ffe1ff */
[----:B------:R-:W-:Y:S01]  /*4ea0*/  @!P5 IMAD.IADD R154, R154, 0x1, -R10 ;  /* 0x000000019a9ad824 */ /* 0x000fe200078e0a0a */
[----:B------:R-:W-:Y:S01]  /*4eb0*/  ISETP.GE.AND P4, PT, R3, RZ, PT ;  /* 0x000000ff0300720c */ /* 0x000fe20003f86270 */
[----:B------:R-:W-:Y:S01]  /*4ec0*/  IMAD.HI.U32 R3, R0, R157, RZ ;  /* 0x0000009d00037227 */ /* 0x000fe200078e00ff */
[----:B------:R-:W-:Y:S01]  /*4ed0*/  IABS R11, R82 ;  /* 0x00000052000b7213 */ /* 0x000fe20000000000 */
[----:B------:R-:W-:Y:S01]  /*4ee0*/  BAR.SYNC.DEFER_BLOCKING 0x0 ;  /* 0x0000000000007b1d */ /* 0x000fe20000010000 */
[C---:B------:R-:W-:Y:S01]  /*4ef0*/  ISETP.GT.U32.AND P5, PT, R10.reuse, R154, PT ;  /* 0x0000009a0a00720c */ /* 0x040fe20003fa4070 */
[----:B------:R-:W-:Y:S01]  /*4f00*/  IMAD R156, R10, R2, R7 ;  /* 0x000000020a9c7224 */ /* 0x000fe200078e0207 */
[----:B------:R-:W-:Y:S01]  /*4f10*/  @!P6 IADD3 R155, PT, PT, R155, -R10, RZ ;  /* 0x8000000a9b9be210 */ /* 0x000fe20007ffe0ff */
[----:B------:R-:W-:Y:S01]  /*4f20*/  IMAD.MOV R3, RZ, RZ, -R3 ;  /* 0x000000ffff037224 */ /* 0x000fe200078e0a03 */
[----:B------:R-:W-:Y:S01]  /*4f30*/  IABS R175, R178 ;  /* 0x000000b200af7213 */ /* 0x000fe20000000000 */
[----:B------:R-:W-:Y:S01]  /*4f40*/  IMAD.HI.U32 R2, R0, R11, RZ ;  /* 0x0000000b00027227 */ /* 0x000fe200078e00ff */
[----:B------:R-:W-:-:S03]  /*4f50*/  ISETP.GT.U32.AND P6, PT, R10, R155, PT ;  /* 0x0000009b0a00720c */ /* 0x000fc60003fc4070 */
[----:B------:R-:W-:Y:S02]  /*4f60*/  IMAD R157, R10, R3, R157 ;  /* 0x000000030a9d7224 */ /* 0x000fe400078e029d */
[----:B------:R-:W-:Y:S02]  /*4f70*/  IMAD.MOV R2, RZ, RZ, -R2 ;  /* 0x000000ffff027224 */ /* 0x000fe400078e0a02 */
[----:B------:R-:W-:Y:S01]  /*4f80*/  @!P5 IMAD.IADD R154, R154, 0x1, -R10 ;  /* 0x000000019a9ad824 */ /* 0x000fe200078e0a0a */
[C---:B------:R-:W-:Y:S01]  /*4f90*/  ISETP.GT.U32.AND P5, PT, R10.reuse, R156, PT ;  /* 0x0000009c0a00720c */ /* 0x040fe20003fa4070 */
[----:B------:R-:W-:Y:S01]  /*4fa0*/  IMAD R158, R10, R2, R11 ;  /* 0x000000020a9e7224 */ /* 0x000fe200078e020b */
[----:B------:R-:W-:Y:S01]  /*4fb0*/  IADD3 R11, PT, PT, R198, 0x5d, RZ ;  /* 0x0000005dc60b7810 */ /* 0x000fe20007ffe0ff */
[----:B------:R-:W-:Y:S01]  /*4fc0*/  @!P2 IMAD.MOV R154, RZ, RZ, -R154 ;  /* 0x000000ffff9aa224 */ /* 0x000fe200078e0a9a */
[C---:B------:R-:W-:Y:S01]  /*4fd0*/  ISETP.GT.U32.AND P2, PT, R10.reuse, R157, PT ;  /* 0x0000009d0a00720c */ /* 0x040fe20003f44070 */
[----:B------:R-:W-:Y:S01]  /*4fe0*/  @!P6 IMAD.IADD R155, R155, 0x1, -R10 ;  /* 0x000000019b9be824 */ /* 0x000fe200078e0a0a */
[C---:B------:R-:W-:Y:S01]  /*4ff0*/  ISETP.GT.U32.AND P6, PT, R10.reuse, R158, PT ;  /* 0x0000009e0a00720c */ /* 0x040fe20003fc4070 */
[----:B------:R-:W-:Y:S01]  /*5000*/  @!P0 IMAD.MOV R150, RZ, RZ, -R150 ;  /* 0x000000ffff968224 */ /* 0x000fe200078e0a96 */
[----:B------:R-:W-:Y:S01]  /*5010*/  ISETP.GT.U32.AND P0, PT, R10, R153, PT ;  /* 0x000000990a00720c */ /* 0x000fe20003f04070 */
[----:B------:R-:W-:Y:S01]  /*5020*/  VIADD R2, R198, 0x5b ;  /* 0x0000005bc6027836 */ /* 0x000fe20000000000 */
[----:B------:R-:W-:Y:S01]  /*5030*/  IABS R161, R11 ;  /* 0x0000000b00a17213 */ /* 0x000fe20000000000 */
[----:B------:R-:W-:Y:S01]  /*5040*/  IMAD R5, R5, UR74, RZ ;  /* 0x0000004a05057c24 */ /* 0x000fe2000f8e02ff */
[----:B------:R-:W-:Y:S01]  /*5050*/  @!P3 IADD3 R155, PT, PT, -R155, RZ, RZ ;  /* 0x000000ff9b9bb210 */ /* 0x000fe20007ffe1ff */
[--C-:B------:R-:W-:Y:S01]  /*5060*/  @!P5 IMAD.IADD R156, R156, 0x1, -R10.reuse ;  /* 0x000000019c9cd824 */ /* 0x100fe200078e0a0a */
[----:B------:R-:W-:Y:S01]  /*5070*/  IABS R159, R2 ;  /* 0x00000002009f7213 */ /* 0x000fe20000000000 */
[----:B------:R-:W1:Y:S01]  /*5080*/  LDCU UR74, c[0x0][0x3b0] ;  /* 0x00007600ff4a77ac */ /* 0x000e620008000800 */
[----:B------:R-:W-:Y:S01]  /*5090*/  ISETP.GE.AND P5, PT, R2, RZ, PT ;  /* 0x000000ff0200720c */ /* 0x000fe20003fa6270 */
[--C-:B------:R-:W-:Y:S01]  /*50a0*/  @!P2 IMAD.IADD R157, R157, 0x1, -R10.reuse ;  /* 0x000000019d9da824 */ /* 0x100fe200078e0a0a */
[----:B------:R-:W-:Y:S01]  /*50b0*/  ISETP.GT.U32.AND P2, PT, R10, R156, PT ;  /* 0x0000009c0a00720c */ /* 0x000fe20003f44070 */
[----:B------:R-:W-:-:S02]  /*50c0*/  @!P6 IMAD.IADD R158, R158, 0x1, -R10 ;  /* 0x000000019e9ee824 */ /* 0x000fc400078e0a0a */
[----:B------:R-:W-:Y:S01]  /*50d0*/  IMAD.HI.U32 R2, R0, R159, RZ ;  /* 0x0000009f00027227 */ /* 0x000fe200078e00ff */
[C---:B------:R-:W-:Y:S02]  /*50e0*/  ISETP.GT.U32.AND P6, PT, R10.reuse, R157, PT ;  /* 0x0000009d0a00720c */ /* 0x040fe40003fc4070 */
[----:B------:R-:W-:Y:S01]  /*50f0*/  ISETP.GT.U32.AND P3, PT, R10, R158, PT ;  /* 0x0000009e0a00720c */ /* 0x000fe20003f64070 */
[----:B------:R-:W-:Y:S02]  /*5100*/  @!P0 IMAD.IADD R153, R153, 0x1, -R10 ;  /* 0x0000000199998824 */ /* 0x000fe400078e0a0a */
[----:B------:R-:W-:-:S03]  /*5110*/  IMAD.MOV R3, RZ, RZ, -R2 ;  /* 0x000000ffff037224 */ /* 0x000fc600078e0a02 */
[C---:B------:R-:W-:Y:S01]  /*5120*/  ISETP.GT.U32.AND P0, PT, R10.reuse, R153, PT ;  /* 0x000000990a00720c */ /* 0x040fe20003f04070 */
[----:B------:R-:W-:Y:S02]  /*5130*/  IMAD R159, R10, R3, R159 ;  /* 0x000000030a9f7224 */ /* 0x000fe400078e029f */
[----:B------:R-:W-:-:S04]  /*5140*/  IMAD.HI.U32 R3, R0, R161, RZ ;  /* 0x000000a100037227 */ /* 0x000fc800078e00ff */
[--C-:B------:R-:W-:Y:S01]  /*5150*/  @!P6 IMAD.IADD R157, R157, 0x1, -R10.reuse ;  /* 0x000000019d9de824 */ /* 0x100fe200078e0a0a */
[----:B------:R-:W-:Y:S01]  /*5160*/  ISETP.GT.U32.AND P6, PT, R10, R159, PT ;  /* 0x0000009f0a00720c */ /* 0x000fe20003fc4070 */
[----:B------:R-:W-:Y:S01]  /*5170*/  IMAD.MOV R3, RZ, RZ, -R3 ;  /* 0x000000ffff037224 */ /* 0x000fe200078e0a03 */
[----:B------:R-:W-:Y:S01]  /*5180*/  @!P3 IADD3 R158, PT, PT, R158, -R10, RZ ;  /* 0x8000000a9e9eb210 */ /* 0x000fe20007ffe0ff */
[--C-:B------:R-:W-:Y:S01]  /*5190*/  @!P2 IMAD.IADD R156, R156, 0x1, -R10.reuse ;  /* 0x000000019c9ca824 */ /* 0x100fe200078e0a0a */
[----:B------:R-:W-:Y:S01]  /*51a0*/  ISETP.GE.AND P3, PT, R11, RZ, PT ;  /* 0x000000ff0b00720c */ /* 0x000fe20003f66270 */
[----:B------:R-:W-:Y:S01]  /*51b0*/  @!P0 IMAD.IADD R153, R153, 0x1, -R10 ;  /* 0x0000000199998824 */ /* 0x000fe200078e0a0a */
[----:B------:R-:W-:Y:S01]  /*51c0*/  ISETP.GE.AND P0, PT, R6, RZ, PT ;  /* 0x000000ff0600720c */ /* 0x000fe20003f06270 */
[----:B------:R-:W-:Y:S01]  /*51d0*/  IMAD R161, R10, R3, R161 ;  /* 0x000000030aa17224 */ /* 0x000fe200078e02a1 */
[C---:B------:R-:W-:Y:S01]  /*51e0*/  IADD3 R6, PT, PT, R198.reuse, 0x5c, RZ ;  /* 0x0000005cc6067810 */ /* 0x040fe20007ffe0ff */
[----:B------:R-:W-:Y:S01]  /*51f0*/  VIADD R3, R198, 0x5f ;  /* 0x0000005fc6037836 */ /* 0x000fe20000000000 */
[----:B------:R-:W-:-:S02]  /*5200*/  @!P1 IADD3 R153, PT, PT, -R153, RZ, RZ ;  /* 0x000000ff99999210 */ /* 0x000fc40007ffe1ff */
[----:B------:R-:W-:Y:S01]  /*5210*/  IABS R7, R6 ;  /* 0x0000000600077213 */ /* 0x000fe20000000000 */
[----:B------:R-:W-:Y:S01]  /*5220*/  @!P6 IMAD.IADD R159, R159, 0x1, -R10 ;  /* 0x000000019f9fe824 */ /* 0x000fe200078e0a0a */
[----:B------:R-:W-:Y:S02]  /*5230*/  IABS R11, R3 ;  /* 0x00000003000b7213 */ /* 0x000fe40000000000 */
[----:B------:R-:W-:Y:S01]  /*5240*/  ISETP.GE.AND P2, PT, R6, RZ, PT ;  /* 0x000000ff0600720c */ /* 0x000fe20003f46270 */
[----:B------:R-:W-:Y:S01]  /*5250*/  IMAD.HI.U32 R2, R0, R7, RZ ;  /* 0x0000000700027227 */ /* 0x000fe200078e00ff */
[----:B------:R-:W-:Y:S02]  /*5260*/  ISETP.GT.U32.AND P6, PT, R10, R159, PT ;  /* 0x0000009f0a00720c */ /* 0x000fe40003fc4070 */
[----:B------:R-:W-:Y:S01]  /*5270*/  ISETP.GE.AND P1, PT, R82, RZ, PT ;  /* 0x000000ff5200720c */ /* 0x000fe20003f26270 */
[----:B------:R-:W-:Y:S01]  /*5280*/  @!P0 IMAD.MOV R157, RZ, RZ, -R157 ;  /* 0x000000ffff9d8224 */ /* 0x000fe200078e0a9d */
[----:B------:R-:W-:Y:S01]  /*5290*/  IADD3 R2, PT, PT, -R2, RZ, RZ ;  /* 0x000000ff02027210 */ /* 0x000fe20007ffe1ff */
[----:B------:R-:W-:Y:S01]  /*52a0*/  VIADD R82, R198, 0x61 ;  /* 0x00000061c6527836 */ /* 0x000fe20000000000 */
[----:B------:R-:W-:Y:S01]  /*52b0*/  ISETP.GE.AND P0, PT, R3, RZ, PT ;  /* 0x000000ff0300720c */ /* 0x000fe20003f06270 */
[----:B------:R-:W-:Y:S01]  /*52c0*/  IMAD.HI.U32 R3, R0, R11, RZ ;  /* 0x0000000b00037227 */ /* 0x000fe200078e00ff */
[----:B------:R-:W-:-:S02]  /*52d0*/  IADD3 R6, PT, PT, R198, 0x60, RZ ;  /* 0x00000060c6067810 */ /* 0x000fc40007ffe0ff */
[----:B------:R-:W-:Y:S01]  /*52e0*/  @!P4 IADD3 R156, PT, PT, -R156, RZ, RZ ;  /* 0x000000ff9c9cc210 */ /* 0x000fe20007ffe1ff */
[----:B------:R-:W-:Y:S01]  /*52f0*/  IMAD R160, R10, R2, R7 ;  /* 0x000000020aa07224 */ /* 0x000fe200078e0207 */
[----:B------:R-:W-:Y:S01]  /*5300*/  IABS R85, R6 ;  /* 0x0000000600557213 */ /* 0x000fe20000000000 */
[----:B------:R-:W-:Y:S01]  /*5310*/  VIADD R2, R198, 0x5e ;  /* 0x0000005ec6027836 */ /* 0x000fe20000000000 */
[----:B------:R-:W-:Y:S01]  /*5320*/  @!P6 IADD3 R159, PT, PT, R159, -R10, RZ ;  /* 0x8000000a9f9fe210 */ /* 0x000fe20007ffe0ff */
[----:B------:R-:W-:Y:S01]  /*5330*/  IMAD.MOV R3, RZ, RZ, -R3 ;  /* 0x000000ffff037224 */ /* 0x000fe200078e0a03 */
[C---:B------:R-:W-:Y:S01]  /*5340*/  ISETP.GT.U32.AND P6, PT, R10.reuse, R160, PT ;  /* 0x000000a00a00720c */ /* 0x040fe20003fc4070 */
[----:B------:R-:W-:Y:S01]  /*5350*/  @!P1 IMAD.MOV R158, RZ, RZ, -R158 ;  /* 0x000000ffff9e9224 */ /* 0x000fe200078e0a9e */
[----:B------:R-:W-:Y:S01]  /*5360*/  IABS R7, R2 ;  /* 0x0000000200077213 */ /* 0x000fe20000000000 */
[----:B------:R-:W-:Y:S01]  /*5370*/  IMAD R164, R10, R3, R11 ;  /* 0x000000030aa47224 */ /* 0x000fe200078e020b */
[----:B------:R-:W-:Y:S01]  /*5380*/  ISETP.GE.AND P4, PT, R2, RZ, PT ;  /* 0x000000ff0200720c */ /* 0x000fe20003f86270 */
[----:B------:R-:W-:Y:S01]  /*5390*/  VIADD R11, R198, 0x63 ;  /* 0x00000063c60b7836 */ /* 0x000fe20000000000 */
[----:B------:R-:W-:Y:S01]  /*53a0*/  IABS R87, R82 ;  /* 0x0000005200577213 */ /* 0x000fe20000000000 */
[----:B------:R-:W-:Y:S01]  /*53b0*/  IMAD.HI.U32 R2, R0, R7, RZ ;  /* 0x0000000700027227 */ /* 0x000fe200078e00ff */
[----:B------:R-:W-:-:S02]  /*53c0*/  ISETP.GE.AND P1, PT, R6, RZ, PT ;  /* 0x000000ff0600720c */ /* 0x000fc40003f26270 */
[----:B------:R-:W-:Y:S01]  /*53d0*/  IADD3 R6, PT, PT, R198, 0x62, RZ ;  /* 0x00000062c6067810 */ /* 0x000fe20007ffe0ff */
[----:B------:R-:W-:Y:S01]  /*53e0*/  IMAD.MOV R162, RZ, RZ, -R2 ;  /* 0x000000ffffa27224 */ /* 0x000fe200078e0a02 */
[----:B------:R-:W-:Y:S01]  /*53f0*/  IABS R109, R11 ;  /* 0x0000000b006d7213 */ /* 0x000fe20000000000 */
[----:B------:R-:W-:Y:S02]  /*5400*/  @!P6 IMAD.IADD R160, R160, 0x1, -R10 ;  /* 0x00000001a0a0e824 */ /* 0x000fe400078e0a0a */
[----:B------:R-:W-:-:S03]  /*5410*/  IMAD.HI.U32 R2, R0, R85, RZ ;  /* 0x0000005500027227 */ /* 0x000fc600078e00ff */
[C---:B------:R-:W-:Y:S01]  /*5420*/  ISETP.GT.U32.AND P6, PT, R10.reuse, R160, PT ;  /* 0x000000a00a00720c */ /* 0x040fe20003fc4070 */
[----:B------:R-:W-:Y:S01]  /*5430*/  IMAD R162, R10, R162, R7 ;  /* 0x000000a20aa27224 */ /* 0x000fe200078e0207 */
[----:B------:R-:W-:Y:S01]  /*5440*/  IADD3 R166, PT, PT, -R2, RZ, RZ ;  /* 0x000000ff02a67210 */ /* 0x000fe20007ffe1ff */
[----:B------:R-:W-:Y:S01]  /*5450*/  IMAD.HI.U32 R2, R0, R87, RZ ;  /* 0x0000005700027227 */ /* 0x000fe200078e00ff */
[----:B------:R-:W-:-:S03]  /*5460*/  IABS R7, R6 ;  /* 0x0000000600077213 */ /* 0x000fc60000000000 */
[----:B------:R-:W-:Y:S02]  /*5470*/  IMAD.MOV R2, RZ, RZ, -R2 ;  /* 0x000000ffff027224 */ /* 0x000fe400078e0a02 */
[----:B------:R-:W-:-:S04]  /*5480*/  IMAD.HI.U32 R3, R0, R109, RZ ;  /* 0x0000006d00037227 */ /* 0x000fc800078e00ff */
[----:B------:R-:W-:Y:S01]  /*5490*/  @!P6 IADD3 R160, PT, PT, R160, -R10, RZ ;  /* 0x8000000aa0a0e210 */ /* 0x000fe20007ffe0ff */
[C---:B------:R-:W-:Y:S01]  /*54a0*/  IMAD R168, R10.reuse, R2, R87 ;  /* 0x000000020aa87224 */ /* 0x040fe200078e0257 */
[----:B------:R-:W-:Y:S01]  /*54b0*/  ISETP.GT.U32.AND P6, PT, R10, R162, PT ;  /* 0x000000a20a00720c */ /* 0x000fe20003fc4070 */
[----:B------:R-:W-:Y:S01]  /*54c0*/  IMAD.HI.U32 R2, R0, R7, RZ ;  /* 0x0000000700027227 */ /* 0x000fe200078e00ff */
[----:B------:R-:W-:Y:S02]  /*54d0*/  @!P2 IADD3 R160, PT, PT, -R160, RZ, RZ ;  /* 0x000000ffa0a0a210 */ /* 0x000fe40007ffe1ff */
[C---:B------:R-:W-:Y:S01]  /*54e0*/  ISETP.GT.U32.AND P2, PT, R10.reuse, R164, PT ;  /* 0x000000a40a00720c */ /* 0x040fe20003f44070 */
[----:B------:R-:W-:Y:S01]  /*54f0*/  IMAD.MOV R2, RZ, RZ, -R2 ;  /* 0x000000ffff027224 */ /* 0x000fe200078e0a02 */
[----:B------:R-:W-:Y:S01]  /*5500*/  IABS R87, R88 ;  /* 0x0000005800577213 */ /* 0x000fe20000000000 */
[----:B------:R-:W-:Y:S02]  /*5510*/  IMAD.MOV R3, RZ, RZ, -R3 ;  /* 0x000000ffff037224 */ /* 0x000fe400078e0a03 */
[----:B------:R-:W-:-:S02]  /*5520*/  IMAD R170, R10, R2, R7 ;  /* 0x000000020aaa7224 */ /* 0x000fc400078e0207 */
[----:B------:R-:W-:Y:S02]  /*5530*/  IMAD R109, R10, R3, R109 ;  /* 0x000000030a6d7224 */ /* 0x000fe400078e026d */
[----:B------:R-:W-:Y:S01]  /*5540*/  @!P6 IADD3 R162, PT, PT, R162, -R10, RZ ;  /* 0x8000000aa2a2e210 */ /* 0x000fe20007ffe0ff */
[----:B------:R-:W-:-:S03]  /*5550*/  IMAD.HI.U32 R3, R0, R111, RZ ;  /* 0x0000006f00037227 */ /* 0x000fc600078e00ff */
[----:B------:R-:W-:Y:S01]  /*5560*/  ISETP.GT.U32.AND P6, PT, R10, R162, PT ;  /* 0x000000a20a00720c */ /* 0x000fe20003fc4070 */
[----:B------:R-:W-:Y:S02]  /*5570*/  @!P2 IMAD.IADD R164, R164, 0x1, -R10 ;  /* 0x00000001a4a4a824 */ /* 0x000fe400078e0a0a */
[----:B------:R-:W-:-:S03]  /*5580*/  IMAD.HI.U32 R2, R0, R113, RZ ;  /* 0x0000007100027227 */ /* 0x000fc600078e00ff */
[----:B------:R-:W-:Y:S01]  /*5590*/  ISETP.GT.U32.AND P2, PT, R10, R164, PT ;  /* 0x000000a40a00720c */ /* 0x000fe20003f44070 */
[----:B------:R-:W-:Y:S01]  /*55a0*/  IMAD.MOV R3, RZ, RZ, -R3 ;  /* 0x000000ffff037224 */ /* 0x000fe200078e0a03 */
[----:B------:R-:W-:Y:S01]  /*55b0*/  IADD3 R2, PT, PT, -R2, RZ, RZ ;  /* 0x000000ff02027210 */ /* 0x000fe20007ffe1ff */
[----:B------:R-:W-:Y:S01]  /*55c0*/  @!P5 IMAD.MOV R159, RZ, RZ, -R159 ;  /* 0x000000ffff9fd224 */ /* 0x000fe200078e0a9f */
[C---:B------:R-:W-:Y:S01]  /*55d0*/  ISETP.GT.U32.AND P5, PT, R10.reuse, R161, PT ;  /* 0x000000a10a00720c */ /* 0x040fe20003fa4070 */
[----:B------:R-:W-:Y:S02]  /*55e0*/  IMAD R111, R10, R3, R111 ;  /* 0x000000030a6f7224 */ /* 0x000fe400078e026f */
[----:B------:R-:W-:Y:S01]  /*55f0*/  @!P6 IMAD.IADD R162, R162, 0x1, -R10 ;  /* 0x00000001a2a2e824 */ /* 0x000fe200078e0a0a */
[C---:B------:R-:W-:Y:S01]  /*5600*/  ISETP.GT.U32.AND P6, PT, R10.reuse, R168, PT ;  /* 0x000000a80a00720c */ /* 0x040fe20003fc4070 */
[----:B------:R-:W-:Y:S02]  /*5610*/  IMAD R113, R10, R2, R113 ;  /* 0x000000020a717224 */ /* 0x000fe400078e0271 */
[----:B------:R-:W-:-:S04]  /*5620*/  IMAD.HI.U32 R2, R0, R97, RZ ;  /* 0x0000006100027227 */ /* 0x000fc800078e00ff */
[--C-:B------:R-:W-:Y:S01]  /*5630*/  @!P2 IMAD.IADD R164, R164, 0x1, -R10.reuse ;  /* 0x00000001a4a4a824 */ /* 0x100fe200078e0a0a */
[----:B------:R-:W-:Y:S01]  /*5640*/  ISETP.GT.U32.AND P2, PT, R10, R170, PT ;  /* 0x000000aa0a00720c */ /* 0x000fe20003f44070 */
[--C-:B------:R-:W-:Y:S01]  /*5650*/  @!P5 IMAD.IADD R161, R161, 0x1, -R10.reuse ;  /* 0x00000001a1a1d824 */ /* 0x100fe200078e0a0a */
[----:B------:R-:W-:Y:S01]  /*5660*/  IADD3 R2, PT, PT, -R2, RZ, RZ ;  /* 0x000000ff02027210 */ /* 0x000fe20007ffe1ff */
[----:B------:R-:W-:Y:S01]  /*5670*/  IMAD R166, R10, R166, R85 ;  /* 0x000000a60aa67224 */ /* 0x000fe200078e0255 */
[----:B------:R-:W-:Y:S01]  /*5680*/  IABS R85, R186 ;  /* 0x000000ba00557213 */ /* 0x000fe20000000000 */
[----:B------:R-:W-:Y:S01]  /*5690*/  @!P6 IMAD.IADD R168, R168, 0x1, -R10 ;  /* 0x00000001a8a8e824 */ /* 0x000fe200078e0a0a */
[C---:B------:R-:W-:Y:S01]  /*56a0*/  ISETP.GT.U32.AND P5, PT, R10.reuse, R161, PT ;  /* 0x000000a10a00720c */ /* 0x040fe20003fa4070 */
[----:B------:R-:W-:Y:S02]  /*56b0*/  IMAD R97, R10, R2, R97 ;  /* 0x000000020a617224 */ /* 0x000fe400078e0261 */
[----:B------:R-:W-:Y:S01]  /*56c0*/  IMAD.HI.U32 R2, R0, R95, RZ ;  /* 0x0000005f00027227 */ /* 0x000fe200078e00ff */
[----:B------:R-:W-:-:S03]  /*56d0*/  ISETP.GT.U32.AND P6, PT, R10, R168, PT ;  /* 0x000000a80a00720c */ /* 0x000fc60003fc4070 */
[----:B------:R-:W-:Y:S02]  /*56e0*/  @!P2 IMAD.IADD R170, R170, 0x1, -R10 ;  /* 0x00000001aaaaa824 */ /* 0x000fe400078e0a0a */
[----:B------:R-:W-:Y:S02]  /*56f0*/  IMAD.MOV R2, RZ, RZ, -R2 ;  /* 0x000000ffff027224 */ /* 0x000fe400078e0a02 */
[----:B------:R-:W-:Y:S01]  /*5700*/  @!P4 IMAD.MOV R162, RZ, RZ, -R162 ;  /* 0x000000ffffa2c224 */ /* 0x000fe200078e0aa2 */
[C---:B------:R-:W-:Y:S01]  /*5710*/  ISETP.GT.U32.AND P2, PT, R10.reuse, R170, PT ;  /* 0x000000aa0a00720c */ /* 0x040fe20003f44070 */
[----:B------:R-:W-:Y:S02]  /*5720*/  IMAD R95, R10, R2, R95 ;  /* 0x000000020a5f7224 */ /* 0x000fe400078e025f */
[----:B------:R-:W-:-:S04]  /*5730*/  IMAD.HI.U32 R2, R0, R93, RZ ;  /* 0x0000005d00027227 */ /* 0x000fc800078e00ff */
[----:B------:R-:W-:Y:S01]  /*5740*/  @!P6 IMAD.IADD R168, R168, 0x1, -R10 ;  /* 0x00000001a8a8e824 */ /* 0x000fe200078e0a0a */
[----:B------:R-:W-:Y:S01]  /*5750*/  ISETP.GT.U32.AND P6, PT, R10, R113, PT ;  /* 0x000000710a00720c */ /* 0x000fe20003fc4070 */
[----:B------:R-:W-:Y:S02]  /*5760*/  IMAD.MOV R3, RZ, RZ, -R2 ;  /* 0x000000ffff037224 */ /* 0x000fe400078e0a02 */
[----:B------:R-:W-:-:S04]  /*5770*/  IMAD.HI.U32 R2, R0, R91, RZ ;  /* 0x0000005b00027227 */ /* 0x000fc800078e00ff */
[--C-:B------:R-:W-:Y:S01]  /*5780*/  @!P2 IMAD.IADD R170, R170, 0x1, -R10.reuse ;  /* 0x00000001aaaaa824 */ /* 0x100fe200078e0a0a */
[C---:B------:R-:W-:Y:S01]  /*5790*/  ISETP.GT.U32.AND P2, PT, R10.reuse, R111, PT ;  /* 0x0000006f0a00720c */ /* 0x040fe20003f44070 */
[----:B------:R-:W-:Y:S01]  /*57a0*/  IMAD R93, R10, R3, R93 ;  /* 0x000000030a5d7224 */ /* 0x000fe200078e025d */
[----:B------:R-:W-:Y:S01]  /*57b0*/  IADD3 R2, PT, PT, -R2, RZ, RZ ;  /* 0x000000ff02027210 */ /* 0x000fe20007ffe1ff */
[----:B------:R-:W-:Y:S01]  /*57c0*/  @!P5 IMAD.IADD R161, R161, 0x1, -R10 ;  /* 0x00000001a1a1d824 */ /* 0x000fe200078e0a0a */
[C---:B------:R-:W-:Y:S01]  /*57d0*/  ISETP.GT.U32.AND P5, PT, R10.reuse, R166, PT ;  /* 0x000000a60a00720c */ /* 0x040fe20003fa4070 */
[----:B------:R-:W-:Y:S01]  /*57e0*/  @!P0 IMAD.MOV R164, RZ, RZ, -R164 ;  /* 0x000000ffffa48224 */ /* 0x000fe200078e0aa4 */
[----:B------:R-:W-:Y:S01]  /*57f0*/  @!P6 IADD3 R113, PT, PT, R113, -R10, RZ ;  /* 0x8000000a7171e210 */ /* 0x000fe20007ffe0ff */
[----:B------:R-:W-:Y:S01]  /*5800*/  IMAD R91, R10, R2, R91 ;  /* 0x000000020a5b7224 */ /* 0x000fe200078e025b */
[----:B------:R-:W-:Y:S01]  /*5810*/  @!P3 IADD3 R161, PT, PT, -R161, RZ, RZ ;  /* 0x000000ffa1a1b210 */ /* 0x000fe20007ffe1ff */
[----:B------:R-:W-:Y:S01]  /*5820*/  IMAD.HI.U32 R2, R0, R89, RZ ;  /* 0x0000005900027227 */ /* 0x000fe200078e00ff */
[----:B------:R-:W-:-:S03]  /*5830*/  ISETP.GT.U32.AND P6, PT, R10, R113, PT ;  /* 0x000000710a00720c */ /* 0x000fc60003fc4070 */
[----:B------:R-:W-:Y:S01]  /*5840*/  @!P2 IMAD.IADD R111, R111, 0x1, -R10 ;  /* 0x000000016f6fa824 */ /* 0x000fe200078e0a0a */
[----:B------:R-:W-:Y:S01]  /*5850*/  IADD3 R3, PT, PT, -R2, RZ, RZ ;  /* 0x000000ff02037210 */ /* 0x000fe20007ffe1ff */
[----:B------:R-:W-:Y:S02]  /*5860*/  IMAD.HI.U32 R2, R0, R107, RZ ;  /* 0x0000006b00027227 */ /* 0x000fe400078e00ff */
[----:B------:R-:W-:Y:S02]  /*5870*/  @!P5 IADD3 R166, PT, PT, R166, -R10, RZ ;  /* 0x8000000aa6a6d210 */ /* 0x000fe40007ffe0ff */
[C---:B------:R-:W-:Y:S01]  /*5880*/  ISETP.GT.U32.AND P2, PT, R10.reuse, R111, PT ;  /* 0x0000006f0a00720c */ /* 0x040fe20003f44070 */
[----:B------:R-:W-:Y:S01]  /*5890*/  IMAD.MOV R2, RZ, RZ, -R2 ;  /* 0x000000ffff027224 */ /* 0x000fe200078e0a02 */
[C---:B------:R-:W-:Y:S01]  /*58a0*/  ISETP.GT.U32.AND P5, PT, R10.reuse, R166, PT ;  /* 0x000000a60a00720c */ /* 0x040fe20003fa4070 */
[C---:B------:R-:W-:Y:S01]  /*58b0*/  IMAD R89, R10.reuse, R3, R89 ;  /* 0x000000030a597224 */ /* 0x040fe200078e0259 */
[----:B------:R-:W-:Y:S01]  /*58c0*/  @!P6 IADD3 R113, PT, PT, R113, -R10, RZ ;  /* 0x8000000a7171e210 */ /* 0x000fe20007ffe0ff */
[C---:B------:R-:W-:Y:S01]  /*58d0*/  IMAD R107, R10.reuse, R2, R107 ;  /* 0x000000020a6b7224 */ /* 0x040fe200078e026b */
[----:B------:R-:W-:Y:S01]  /*58e0*/  ISETP.GT.U32.AND P6, PT, R10, R95, PT ;  /* 0x0000005f0a00720c */ /* 0x000fe20003fc4070 */
[----:B------:R-:W-:Y:S01]  /*58f0*/  IMAD.HI.U32 R3, R0, R87, RZ ;  /* 0x0000005700037227 */ /* 0x000fe200078e00ff */
[----:B------:R-:W-:-:S03]  /*5900*/  MOV R174, R113 ;  /* 0x0000007100ae7202 */ /* 0x000fc60000000f00 */
[----:B------:R-:W-:-:S04]  /*5910*/  IMAD.HI.U32 R2, R0, R105, RZ ;  /* 0x0000006900027227 */ /* 0x000fc800078e00ff */
[--C-:B------:R-:W-:Y:S01]  /*5920*/  @!P2 IMAD.IADD R111, R111, 0x1, -R10.reuse ;  /* 0x000000016f6fa824 */ /* 0x100fe200078e0a0a */
[----:B------:R-:W-:Y:S01]  /*5930*/  ISETP.GT.U32.AND P2, PT, R10, R93, PT ;  /* 0x0000005d0a00720c */ /* 0x000fe20003f44070 */
[----:B------:R-:W-:Y:S01]  /*5940*/  IMAD.MOV R3, RZ, RZ, -R3 ;  /* 0x000000ffff037224 */ /* 0x000fe200078e0a03 */
[----:B------:R-:W-:Y:S01]  /*5950*/  @!P5 IADD3 R166, PT, PT, R166, -R10, RZ ;  /* 0x8000000aa6a6d210 */ /* 0x000fe20007ffe0ff */
[----:B------:R-:W-:Y:S01]  /*5960*/  @!P6 IMAD.IADD R95, R95, 0x1, -R10 ;  /* 0x000000015f5fe824 */ /* 0x000fe200078e0a0a */
[C---:B------:R-:W-:Y:S01]  /*5970*/  ISETP.GT.U32.AND P5, PT, R10.reuse, R109, PT ;  /* 0x0000006d0a00720c */ /* 0x040fe20003fa4070 */
[----:B------:R-:W-:Y:S02]  /*5980*/  IMAD.MOV R2, RZ, RZ, -R2 ;  /* 0x000000ffff027224 */ /* 0x000fe400078e0a02 */
[C---:B------:R-:W-:Y:S01]  /*5990*/  IMAD R87, R10.reuse, R3, R87 ;  /* 0x000000030a577224 */ /* 0x040fe200078e0257 */
[C---:B------:R-:W-:Y:S01]  /*59a0*/  ISETP.GT.U32.AND P6, PT, R10.reuse, R95, PT ;  /* 0x0000005f0a00720c */ /* 0x040fe20003fc4070 */
[----:B------:R-:W-:-:S02]  /*59b0*/  IMAD R105, R10, R2, R105 ;  /* 0x000000020a697224 */ /* 0x000fc400078e0269 */
[----:B------:R-:W-:-:S04]  /*59c0*/  IMAD.HI.U32 R3, R0, R103, RZ ;  /* 0x0000006700037227 */ /* 0x000fc800078e00ff */
[--C-:B------:R-:W-:Y:S02]  /*59d0*/  @!P2 IMAD.IADD R93, R93, 0x1, -R10.reuse ;  /* 0x000000015d5da824 */ /* 0x100fe400078e0a0a */
[--C-:B------:R-:W-:Y:S02]  /*59e0*/  @!P5 IMAD.IADD R109, R109, 0x1, -R10.reuse ;  /* 0x000000016d6dd824 */ /* 0x100fe400078e0a0a */
[----:B------:R-:W-:Y:S01]  /*59f0*/  IMAD.HI.U32 R2, R0, R101, RZ ;  /* 0x0000006500027227 */ /* 0x000fe200078e00ff */
[C---:B------:R-:W-:Y:S02]  /*5a00*/  ISETP.GT.U32.AND P2, PT, R10.reuse, R93, PT ;  /* 0x0000005d0a00720c */ /* 0x040fe40003f44070 */
[C---:B------:R-:W-:Y:S01]  /*5a10*/  ISETP.GT.U32.AND P5, PT, R10.reuse, R109, PT ;  /* 0x0000006d0a00720c */ /* 0x040fe20003fa4070 */
[----:B------:R-:W-:Y:S01]  /*5a20*/  @!P6 IMAD.IADD R95, R95, 0x1, -R10 ;  /* 0x000000015f5fe824 */ /* 0x000fe200078e0a0a */
[----:B------:R-:W-:Y:S01]  /*5a30*/  ISETP.GT.U32.AND P6, PT, R10, R89, PT ;  /* 0x000000590a00720c */ /* 0x000fe20003fc4070 */
[----:B------:R-:W-:-:S02]  /*5a40*/  IMAD.MOV R3, RZ, RZ, -R3 ;  /* 0x000000ffff037224 */ /* 0x000fc400078e0a03 */
[----:B------:R-:W-:Y:S02]  /*5a50*/  IMAD.MOV R7, RZ, RZ, -R2 ;  /* 0x000000ffff077224 */ /* 0x000fe400078e0a02 */
[C---:B------:R-:W-:Y:S02]  /*5a60*/  IMAD R103, R10.reuse, R3, R103 ;  /* 0x000000030a677224 */ /* 0x040fe400078e0267 */
[C---:B------:R-:W-:Y:S02]  /*5a70*/  IMAD R101, R10.reuse, R7, R101 ;  /* 0x000000070a657224 */ /* 0x040fe400078e0265 */
[--C-:B------:R-:W-:Y:S01]  /*5a80*/  @!P2 IMAD.IADD R93, R93, 0x1, -R10.reuse ;  /* 0x000000015d5da824 */ /* 0x100fe200078e0a0a */
[C---:B------:R-:W-:Y:S01]  /*5a90*/  ISETP.GT.U32.AND P2, PT, R10.reuse, R107, PT ;  /* 0x0000006b0a00720c */ /* 0x040fe20003f44070 */
[--C-:B------:R-:W-:Y:S01]  /*5aa0*/  @!P5 IMAD.IADD R109, R109, 0x1, -R10.reuse ;  /* 0x000000016d6dd824 */ /* 0x100fe200078e0a0a */
[C---:B------:R-:W-:Y:S01]  /*5ab0*/  ISETP.GT.U32.AND P5, PT, R10.reuse, R97, PT ;  /* 0x000000610a00720c */ /* 0x040fe20003fa4070 */
[----:B------:R-:W-:Y:S01]  /*5ac0*/  @!P6 IMAD.IADD R89, R89, 0x1, -R10 ;  /* 0x000000015959e824 */ /* 0x000fe200078e0a0a */
[----:B------:R-:W-:Y:S01]  /*5ad0*/  ISETP.GT.U32.AND P6, PT, R10, R87, PT ;  /* 0x000000570a00720c */ /* 0x000fe20003fc4070 */
[----:B------:R-:W-:-:S04]  /*5ae0*/  IMAD.HI.U32 R2, R0, R187, RZ ;  /* 0x000000bb00027227 */ /* 0x000fc800078e00ff */
[----:B------:R-:W-:Y:S01]  /*5af0*/  IMAD.HI.U32 R3, R0, R181, RZ ;  /* 0x000000b500037227 */ /* 0x000fe200078e00ff */
[----:B------:R-:W-:-:S03]  /*5b00*/  IADD3 R2, PT, PT, -R2, RZ, RZ ;  /* 0x000000ff02027210 */ /* 0x000fc60007ffe1ff */
[--C-:B------:R-:W-:Y:S01]  /*5b10*/  @!P2 IMAD.IADD R107, R107, 0x1, -R10.reuse ;  /* 0x000000016b6ba824 */ /* 0x100fe200078e0a0a */
[C---:B------:R-:W-:Y:S01]  /*5b20*/  ISETP.GT.U32.AND P2, PT, R10.reuse, R89, PT ;  /* 0x000000590a00720c */ /* 0x040fe20003f44070 */
[----:B------:R-:W-:Y:S02]  /*5b30*/  @!P5 IMAD.IADD R97, R97, 0x1, -R10 ;  /* 0x000000016161d824 */ /* 0x000fe400078e0a0a */
[----:B------:R-:W-:Y:S01]  /*5b40*/  @!P6 IADD3 R87, PT, PT, R87, -R10, RZ ;  /* 0x8000000a5757e210 */ /* 0x000fe20007ffe0ff */
[----:B------:R-:W-:Y:S01]  /*5b50*/  IMAD.MOV R3, RZ, RZ, -R3 ;  /* 0x000000ffff037224 */ /* 0x000fe200078e0a03 */
[C---:B------:R-:W-:Y:S01]  /*5b60*/  ISETP.GT.U32.AND P3, PT, R10.reuse, R107, PT ;  /* 0x0000006b0a00720c */ /* 0x040fe20003f64070 */
[C---:B------:R-:W-:Y:S01]  /*5b70*/  IMAD R187, R10.reuse, R2, R187 ;  /* 0x000000020abb7224 */ /* 0x040fe200078e02bb */
[C---:B------:R-:W-:Y:S01]  /*5b80*/  ISETP.GT.U32.AND P6, PT, R10.reuse, R87, PT ;  /* 0x000000570a00720c */ /* 0x040fe20003fc4070 */
[C---:B------:R-:W-:Y:S01]  /*5b90*/  IMAD R181, R10.reuse, R3, R181 ;  /* 0x000000030ab57224 */ /* 0x040fe200078e02b5 */
[----:B------:R-:W-:Y:S01]  /*5ba0*/  ISETP.GT.U32.AND P5, PT, R10, R97, PT ;  /* 0x000000610a00720c */ /* 0x000fe20003fa4070 */
[----:B------:R-:W-:-:S04]  /*5bb0*/  IMAD.HI.U32 R2, R0, R171, RZ ;  /* 0x000000ab00027227 */ /* 0x000fc800078e00ff */
[----:B------:R-:W-:Y:S01]  /*5bc0*/  @!P2 IMAD.IADD R89, R89, 0x1, -R10 ;  /* 0x000000015959a824 */ /* 0x000fe200078e0a0a */
[----:B------:R-:W-:Y:S01]  /*5bd0*/  ISETP.GE.AND P2, PT, R6, RZ, PT ;  /* 0x000000ff0600720c */ /* 0x000fe20003f46270 */
[----:B------:R-:W-:Y:S02]  /*5be0*/  IMAD.MOV R7, RZ, RZ, -R2 ;  /* 0x000000ffff077224 */ /* 0x000fe400078e0a02 */
[-C--:B------:R-:W-:Y:S01]  /*5bf0*/  @!P3 IADD3 R107, PT, PT, R107, -R10.reuse, RZ ;  /* 0x8000000a6b6bb210 */ /* 0x080fe20007ffe0ff */
[----:B------:R-:W-:Y:S01]  /*5c00*/  IMAD.HI.U32 R2, R0, R179, RZ ;  /* 0x000000b300027227 */ /* 0x000fe200078e00ff */
[C---:B------:R-:W-:Y:S02]  /*5c10*/  ISETP.GT.U32.AND P3, PT, R10.reuse, R105, PT ;  /* 0x000000690a00720c */ /* 0x040fe40003f64070 */
[----:B------:R-:W-:Y:S01]  /*5c20*/  @!P5 IADD3 R97, PT, PT, R97, -R10, RZ ;  /* 0x8000000a6161d210 */ /* 0x000fe20007ffe0ff */
[----:B------:R-:W-:Y:S01]  /*5c30*/  @!P6 IMAD.IADD R87, R87, 0x1, -R10 ;  /* 0x000000015757e824 */ /* 0x000fe200078e0a0a */
[C---:B------:R-:W-:Y:S01]  /*5c40*/  ISETP.GT.U32.AND P6, PT, R10.reuse, R103, PT ;  /* 0x000000670a00720c */ /* 0x040fe20003fc4070 */
[C---:B------:R-:W-:Y:S01]  /*5c50*/  IMAD R171, R10.reuse, R7, R171 ;  /* 0x000000070aab7224 */ /* 0x040fe200078e02ab */
[----:B------:R-:W-:Y:S01]  /*5c60*/  ISETP.GT.U32.AND P5, PT, R10, R91, PT ;  /* 0x0000005b0a00720c */ /* 0x000fe20003fa4070 */
[----:B------:R-:W-:Y:S01]  /*5c70*/  IMAD.MOV R2, RZ, RZ, -R2 ;  /* 0x000000ffff027224 */ /* 0x000fe200078e0a02 */
[----:B------:R-:W-:Y:S01]  /*5c80*/  @!P2 IADD3 R170, PT, PT, -R170, RZ, RZ ;  /* 0x000000ffaaaaa210 */ /* 0x000fe20007ffe1ff */
[----:B------:R-:W-:Y:S01]  /*5c90*/  IMAD.HI.U32 R3, R0, R185, RZ ;  /* 0x000000b900037227 */ /* 0x000fe200078e00ff */
[----:B------:R-:W-:-:S03]  /*5ca0*/  ISETP.GE.AND P2, PT, R112, RZ, PT ;  /* 0x000000ff7000720c */ /* 0x000fc60003f46270 */
[----:B------:R-:W-:Y:S01]  /*5cb0*/  @!P3 IADD3 R105, PT, PT, R105, -R10, RZ ;  /* 0x8000000a6969b210 */ /* 0x000fe20007ffe0ff */
[C---:B------:R-:W-:Y:S02]  /*5cc0*/  IMAD R179, R10.reuse, R2, R179 ;  /* 0x000000020ab37224 */ /* 0x040fe400078e02b3 */
[----:B------:R-:W-:Y:S01]  /*5cd0*/  IMAD.MOV R3, RZ, RZ, -R3 ;  /* 0x000000ffff037224 */ /* 0x000fe200078e0a03 */
[C---:B------:R-:W-:Y:S01]  /*5ce0*/  ISETP.GT.U32.AND P3, PT, R10.reuse, R105, PT ;  /* 0x000000690a00720c */ /* 0x040fe20003f64070 */
[----:B------:R-:W-:Y:S01]  /*5cf0*/  @!P6 IMAD.IADD R103, R103, 0x1, -R10 ;  /* 0x000000016767e824 */ /* 0x000fe200078e0a0a */
[----:B------:R-:W-:Y:S01]  /*5d00*/  @!P5 IADD3 R91, PT, PT, R91, -R10, RZ ;  /* 0x8000000a5b5bd210 */ /* 0x000fe20007ffe0ff */
[----:B------:R-:W-:Y:S02]  /*5d10*/  IMAD R185, R10, R3, R185 ;  /* 0x000000030ab97224 */ /* 0x000fe400078e02b9 */
[----:B------:R-:W-:Y:S01]  /*5d20*/  IMAD.HI.U32 R3, R0, R177, RZ ;  /* 0x000000b100037227 */ /* 0x000fe200078e00ff */
[----:B------:R-:W-:-:S02]  /*5d30*/  ISETP.GT.U32.AND P6, PT, R10, R103, PT ;  /* 0x000000670a00720c */ /* 0x000fc40003fc4070 */
[----:B------:R-:W-:Y:S01]  /*5d40*/  ISETP.GT.U32.AND P5, PT, R10, R91, PT ;  /* 0x0000005b0a00720c */ /* 0x000fe20003fa4070 */
[----:B------:R-:W-:Y:S02]  /*5d50*/  IMAD.MOV R3, RZ, RZ, -R3 ;  /* 0x000000ffff037224 */ /* 0x000fe400078e0a03 */
[----:B------:R-:W-:Y:S02]  /*5d60*/  IMAD.HI.U32 R2, R0, R85, RZ ;  /* 0x0000005500027227 */ /* 0x000fe400078e00ff */
[----:B------:R-:W-:Y:S02]  /*5d70*/  @!P3 IADD3 R105, PT, PT, R105, -R10, RZ ;  /* 0x8000000a6969b210 */ /* 0x000fe40007ffe0ff */
[C---:B------:R-:W-:Y:S01]  /*5d80*/  ISETP.GT.U32.AND P3, PT, R10.reuse, R101, PT ;  /* 0x000000650a00720c */ /* 0x040fe20003f64070 */
[----:B------:R-:W-:Y:S01]  /*5d90*/  IMAD R177, R10, R3, R177 ;  /* 0x000000030ab17224 */ /* 0x000fe200078e02b1 */
[----:B------:R-:W-:Y:S01]  /*5da0*/  IADD3 R7, PT, PT, -R2, RZ, RZ ;  /* 0x000000ff02077210 */ /* 0x000fe20007ffe1ff */
[----:B------:R-:W-:-:S04]  /*5db0*/  IMAD.HI.U32 R2, R0, R167, RZ ;  /* 0x000000a700027227 */ /* 0x000fc800078e00ff */
[--C-:B------:R-:W-:Y:S01]  /*5dc0*/  @!P6 IMAD.IADD R103, R103, 0x1, -R10.reuse ;  /* 0x000000016767e824 */ /* 0x100fe200078e0a0a */
[----:B------:R-:W-:Y:S01]  /*5dd0*/  ISETP.GT.U32.AND P6, PT, R10, R187, PT ;  /* 0x000000bb0a00720c */ /* 0x000fe20003fc4070 */
[----:B------:R-:W-:Y:S01]  /*5de0*/  @!P5 IMAD.IADD R91, R91, 0x1, -R10 ;  /* 0x000000015b5bd824 */ /* 0x000fe200078e0a0a */
[----:B------:R-:W-:Y:S01]  /*5df0*/  ISETP.GE.AND P5, PT, R82, RZ, PT ;  /* 0x000000ff5200720c */ /* 0x000fe20003fa6270 */
[----:B------:R-:W-:Y:S01]  /*5e00*/  VIADD R82, R198, 0x72 ;  /* 0x00000072c6527836 */ /* 0x000fe20000000000 */
[----:B------:R-:W-:Y:S01]  /*5e10*/  IADD3 R2, PT, PT, -R2, RZ, RZ ;  /* 0x000000ff02027210 */ /* 0x000fe20007ffe1ff */
[C---:B------:R-:W-:Y:S01]  /*5e20*/  IMAD R85, R10.reuse, R7, R85 ;  /* 0x000000070a557224 */ /* 0x040fe200078e0255 */
[----:B------:R-:W-:Y:S01]  /*5e30*/  @!P3 IADD3 R101, PT, PT, R101, -R10, RZ ;  /* 0x8000000a6565b210 */ /* 0x000fe20007ffe0ff */
[----:B------:R-:W-:Y:S01]  /*5e40*/  @!P1 IMAD.MOV R166, RZ, RZ, -R166 ;  /* 0x000000ffffa69224 */ /* 0x000fe200078e0aa6 */
[----:B------:R-:W-:Y:S01]  /*5e50*/  IABS R99, R82 ;  /* 0x0000005200637213 */ /* 0x000fe20000000000 */
[C---:B------:R-:W-:Y:S01]  /*5e60*/  IMAD R167, R10.reuse, R2, R167 ;  /* 0x000000020aa77224 */ /* 0x040fe200078e02a7 */
[----:B------:R-:W-:Y:S01]  /*5e70*/  ISETP.GT.U32.AND P3, PT, R10, R101, PT ;  /* 0x000000650a00720c */ /* 0x000fe20003f64070 */
[----:B------:R-:W-:-:S04]  /*5e80*/  IMAD.HI.U32 R2, R0, R165, RZ ;  /* 0x000000a500027227 */ /* 0x000fc800078e00ff */
[----:B------:R-:W-:Y:S01]  /*5e90*/  @!P6 IMAD.IADD R187, R187, 0x1, -R10 ;  /* 0x00000001bbbbe824 */ /* 0x000fe200078e0a0a */
[----:B------:R-:W-:Y:S01]  /*5ea0*/  IADD3 R3, PT, PT, -R2, RZ, RZ ;  /* 0x000000ff02037210 */ /* 0x000fe20007ffe1ff */
[----:B------:R-:W-:-:S03]  /*5eb0*/  IMAD.HI.U32 R6, R0, R99, RZ ;  /* 0x0000006300067227 */ /* 0x000fc600078e00ff */
[----:B------:R-:W-:Y:S01]  /*5ec0*/  ISETP.GT.U32.AND P6, PT, R10, R187, PT ;  /* 0x000000bb0a00720c */ /* 0x000fe20003fc4070 */
[----:B------:R-:W-:Y:S02]  /*5ed0*/  IMAD.MOV R6, RZ, RZ, -R6 ;  /* 0x000000ffff067224 */ /* 0x000fe400078e0a06 */
[----:B------:R-:W-:Y:S01]  /*5ee0*/  @!P3 IADD3 R101, PT, PT, R101, -R10, RZ ;  /* 0x8000000a6565b210 */ /* 0x000fe20007ffe0ff */
[----:B------:R-:W-:Y:S01]  /*5ef0*/  IMAD.HI.U32 R2, R0, R183, RZ ;  /* 0x000000b700027227 */ /* 0x000fe200078e00ff */
[----:B------:R-:W-:-:S03]  /*5f00*/  ISETP.GT.U32.AND P3, PT, R10, R181, PT ;  /* 0x000000b50a00720c */ /* 0x000fc60003f64070 */
[----:B------:R-:W-:Y:S01]  /*5f10*/  IMAD R99, R10, R6, R99 ;  /* 0x000000060a637224 */ /* 0x000fe200078e0263 */
[----:B------:R-:W-:Y:S01]  /*5f20*/  IADD3 R2, PT, PT, -R2, RZ, RZ ;  /* 0x000000ff02027210 */ /* 0x000fe20007ffe1ff */
[----:B------:R-:W-:-:S04]  /*5f30*/  IMAD.HI.U32 R6, R0, R169, RZ ;  /* 0x000000a900067227 */ /* 0x000fc800078e00ff */
[----:B------:R-:W-:Y:S01]  /*5f40*/  @!P6 IMAD.IADD R187, R187, 0x1, -R10 ;  /* 0x00000001bbbbe824 */ /* 0x000fe200078e0a0a */
[C---:B------:R-:W-:Y:S01]  /*5f50*/  ISETP.GT.U32.AND P6, PT, R10.reuse, R99, PT ;  /* 0x000000630a00720c */ /* 0x040fe20003fc4070 */
[----:B------:R-:W-:Y:S01]  /*5f60*/  IMAD R183, R10, R2, R183 ;  /* 0x000000020ab77224 */ /* 0x000fe200078e02b7 */
[----:B------:R-:W-:Y:S01]  /*5f70*/  IADD3 R6, PT, PT, -R6, RZ, RZ ;  /* 0x000000ff06067210 */ /* 0x000fe20007ffe1ff */
[----:B------:R-:W-:Y:S01]  /*5f80*/  IMAD R165, R10, R3, R165 ;  /* 0x000000030aa57224 */ /* 0x000fe200078e02a5 */
[----:B------:R-:W-:Y:S01]  /*5f90*/  @!P3 IADD3 R181, PT, PT, R181, -R10, RZ ;  /* 0x8000000ab5b5b210 */ /* 0x000fe20007ffe0ff */
[----:B------:R-:W-:-:S03]  /*5fa0*/  IMAD.HI.U32 R3, R0, R175, RZ ;  /* 0x000000af00037227 */ /* 0x000fc600078e00ff */
[C---:B------:R-:W-:Y:S01]  /*5fb0*/  ISETP.GT.U32.AND P3, PT, R10.reuse, R181, PT ;  /* 0x000000b50a00720c */ /* 0x040fe20003f64070 */
[----:B------:R-:W-:Y:S02]  /*5fc0*/  IMAD R169, R10, R6, R169 ;  /* 0x000000060aa97224 */ /* 0x000fe400078e02a9 */
[----:B------:R-:W-:-:S04]  /*5fd0*/  IMAD.HI.U32 R6, R0, R163, RZ ;  /* 0x000000a300067227 */ /* 0x000fc800078e00ff */
[----:B------:R-:W-:Y:S02]  /*5fe0*/  @!P6 IMAD.IADD R99, R99, 0x1, -R10 ;  /* 0x000000016363e824 */ /* 0x000fe400078e0a0a */
[----:B------:R-:W-:Y:S02]  /*5ff0*/  IMAD.MOV R6, RZ, RZ, -R6 ;  /* 0x000000ffff067224 */ /* 0x000fe400078e0a06 */
[----:B------:R-:W-:Y:S01]  /*6000*/  IMAD.HI.U32 R2, R0, R173, RZ ;  /* 0x000000ad00027227 */ /* 0x000fe200078e00ff */
[----:B------:R-:W-:-:S03]  /*6010*/  ISETP.GT.U32.AND P6, PT, R10, R99, PT ;  /* 0x000000630a00720c */ /* 0x000fc60003fc4070 */
[----:B------:R-:W-:Y:S01]  /*6020*/  @!P3 IMAD.IADD R181, R181, 0x1, -R10 ;  /* 0x00000001b5b5b824 */ /* 0x000fe200078e0a0a */
[C---:B------:R-:W-:Y:S01]  /*6030*/  ISETP.GT.U32.AND P3, PT, R10.reuse, R171, PT ;  /* 0x000000ab0a00720c */ /* 0x040fe20003f64070 */
[----:B------:R-:W-:Y:S02]  /*6040*/  IMAD R163, R10, R6, R163 ;  /* 0x000000060aa37224 */ /* 0x000fe400078e02a3 */
[----:B------:R-:W-:-:S04]  /*6050*/  IMAD.HI.U32 R0, R0, R115, RZ ;  /* 0x0000007300007227 */ /* 0x000fc800078e00ff */
[----:B------:R-:W-:Y:S01]  /*6060*/  IMAD.MOV R2, RZ, RZ, -R2 ;  /* 0x000000ffff027224 */ /* 0x000fe200078e0a02 */
[----:B------:R-:W-:Y:S01]  /*6070*/  IADD3 R0, PT, PT, -R0, RZ, RZ ;  /* 0x000000ff00007210 */ /* 0x000fe20007ffe1ff */
[--C-:B------:R-:W-:Y:S01]  /*6080*/  @!P6 IMAD.IADD R99, R99, 0x1, -R10.reuse ;  /* 0x000000016363e824 */ /* 0x100fe200078e0a0a */
[C---:B------:R-:W-:Y:S01]  /*6090*/  ISETP.GT.U32.AND P6, PT, R10.reuse, R185, PT ;  /* 0x000000b90a00720c */ /* 0x040fe20003fc4070 */
[C---:B------:R-:W-:Y:S02]  /*60a0*/  IMAD R173, R10.reuse, R2, R173 ;  /* 0x000000020aad7224 */ /* 0x040fe400078e02ad */
[----:B------:R-:W-:Y:S01]  /*60b0*/  @!P3 IMAD.IADD R171, R171, 0x1, -R10 ;  /* 0x00000001ababb824 */ /* 0x000fe200078e0a0a */
[C---:B------:R-:W-:Y:S01]  /*60c0*/  ISETP.GT.U32.AND P3, PT, R10.reuse, R179, PT ;  /* 0x000000b30a00720c */ /* 0x040fe20003f64070 */
[----:B------:R-:W-:Y:S02]  /*60d0*/  IMAD.MOV R3, RZ, RZ, -R3 ;  /* 0x000000ffff037224 */ /* 0x000fe400078e0a03 */
[----:B------:R-:W-:-:S02]  /*60e0*/  IMAD R115, R10, R0, R115 ;  /* 0x000000000a737224 */ /* 0x000fc400078e0273 */
[C---:B------:R-:W-:Y:S02]  /*60f0*/  IMAD R175, R10.reuse, R3, R175 ;  /* 0x000000030aaf7224 */ /* 0x040fe400078e02af */
[----:B------:R-:W2:Y:S01]  /*6100*/  LDC.64 R2, c[0x0][0x3a8] ;  /* 0x0000ea00ff027b82 */ /* 0x000ea20000000a00 */
[----:B------:R-:W-:Y:S01]  /*6110*/  IMAD.MOV.U32 R172, RZ, RZ, R109 ;  /* 0x000000ffffac7224 */ /* 0x000fe200078e006d */
[-C--:B------:R-:W-:Y:S01]  /*6120*/  @!P6 IADD3 R185, PT, PT, R185, -R10.reuse, RZ ;  /* 0x8000000ab9b9e210 */ /* 0x080fe20007ffe0ff */
[----:B------:R-:W-:Y:S01]  /*6130*/  @!P5 IMAD.MOV R168, RZ, RZ, -R168 ;  /* 0x000000ffffa8d224 */ /* 0x000fe200078e0aa8 */
[C---:B------:R-:W-:Y:S02]  /*6140*/  ISETP.GT.U32.AND P6, PT, R10.reuse, R171, PT ;  /* 0x000000ab0a00720c */ /* 0x040fe40003fc4070 */
[----:B------:R-:W-:Y:S02]  /*6150*/  @!P3 IADD3 R179, PT, PT, R179, -R10, RZ ;  /* 0x8000000ab3b3b210 */ /* 0x000fe40007ffe0ff */
[----:B------:R-:W-:-:S02]  /*6160*/  ISETP.GT.U32.AND P4, PT, R10, R185, PT ;  /* 0x000000b90a00720c */ /* 0x000fc40003f84070 */
[----:B------:R-:W-:-:S07]  /*6170*/  ISETP.GT.U32.AND P3, PT, R10, R179, PT ;  /* 0x000000b30a00720c */ /* 0x000fce0003f64070 */
[----:B------:R-:W-:Y:S01]  /*6180*/  @!P6 IMAD.IADD R171, R171, 0x1, -R10 ;  /* 0x00000001ababe824 */ /* 0x000fe200078e0a0a */
[----:B------:R-:W-:-:S03]  /*6190*/  ISETP.GT.U32.AND P6, PT, R10, R169, PT ;  /* 0x000000a90a00720c */ /* 0x000fc60003fc4070 */
[--C-:B------:R-:W-:Y:S01]  /*61a0*/  @!P4 IMAD.IADD R185, R185, 0x1, -R10.reuse ;  /* 0x00000001b9b9c824 */ /* 0x100fe200078e0a0a */
[C---:B------:R-:W-:Y:S01]  /*61b0*/  ISETP.GT.U32.AND P4, PT, R10.reuse, R85, PT ;  /* 0x000000550a00720c */ /* 0x040fe20003f84070 */
[----:B------:R-:W-:Y:S01]  /*61c0*/  @!P3 IMAD.IADD R179, R179, 0x1, -R10 ;  /* 0x00000001b3b3b824 */ /* 0x000fe200078e0a0a */
[----:B------:R-:W-:Y:S01]  /*61d0*/  ISETP.GT.U32.AND P3, PT, R10, R177, PT ;  /* 0x000000b10a00720c */ /* 0x000fe20003f64070 */
[----:B--2---:R-:W-:-:S06]  /*61e0*/  IMAD R0, R83, R3, RZ ;  /* 0x0000000353007224 */ /* 0x004fcc00078e02ff */
[----:B------:R-:W-:Y:S01]  /*61f0*/  @!P6 IMAD.IADD R169, R169, 0x1, -R10 ;  /* 0x00000001a9a9e824 */ /* 0x000fe200078e0a0a */
[----:B------:R-:W-:-:S03]  /*6200*/  ISETP.GT.U32.AND P6, PT, R10, R167, PT ;  /* 0x000000a70a00720c */ /* 0x000fc60003fc4070 */
[----:B------:R-:W-:Y:S01]  /*6210*/  @!P4 IMAD.IADD R85, R85, 0x1, -R10 ;  /* 0x000000015555c824 */ /* 0x000fe200078e0a0a */
[C---:B------:R-:W-:Y:S02]  /*6220*/  ISETP.GT.U32.AND P4, PT, R10.reuse, R169, PT ;  /* 0x000000a90a00720c */ /* 0x040fe40003f84070 */
[----:B------:R-:W-:Y:S02]  /*6230*/  @!P3 IADD3 R177, PT, PT, R177, -R10, RZ ;  /* 0x8000000ab1b1b210 */ /* 0x000fe40007ffe0ff */
[C---:B------:R-:W-:Y:S02]  /*6240*/  ISETP.GT.U32.AND P3, PT, R10.reuse, R85, PT ;  /* 0x000000550a00720c */ /* 0x040fe40003f64070 */
[----:B------:R-:W-:-:S03]  /*6250*/  ISETP.GT.U32.AND P0, PT, R10, R177, PT ;  /* 0x000000b10a00720c */ /* 0x000fc60003f04070 */
[----:B------:R-:W-:-:S04]  /*6260*/  @!P6 IMAD.IADD R167, R167, 0x1, -R10 ;  /* 0x00000001a7a7e824 */ /* 0x000fc800078e0a0a */
[-C--:B------:R-:W-:Y:S02]  /*6270*/  @!P4 IADD3 R169, PT, PT, R169, -R10.reuse, RZ ;  /* 0x8000000aa9a9c210 */ /* 0x080fe40007ffe0ff */
[C---:B------:R-:W-:Y:S02]  /*6280*/  ISETP.GT.U32.AND P4, PT, R10.reuse, R163, PT ;  /* 0x000000a30a00720c */ /* 0x040fe40003f84070 */
[----:B------:R-:W-:Y:S01]  /*6290*/  @!P3 IMAD.IADD R85, R85, 0x1, -R10 ;  /* 0x000000015555b824 */ /* 0x000fe200078e0a0a */
[C---:B------:R-:W-:Y:S02]  /*62a0*/  ISETP.GT.U32.AND P3, PT, R10.reuse, R165, PT ;  /* 0x000000a50a00720c */ /* 0x040fe40003f64070 */
[----:B------:R-:W-:Y:S02]  /*62b0*/  @!P0 IADD3 R177, PT, PT, R177, -R10, RZ ;  /* 0x8000000ab1b18210 */ /* 0x000fe40007ffe0ff */
[C---:B------:R-:W-:Y:S02]  /*62c0*/  ISETP.GT.U32.AND P0, PT, R10.reuse, R183, PT ;  /* 0x000000b70a00720c */ /* 0x040fe40003f04070 */
[----:B------:R-:W-:-:S04]  /*62d0*/  ISETP.GT.U32.AND P6, PT, R10, R167, PT ;  /* 0x000000a70a00720c */ /* 0x000fc80003fc4070 */
[--C-:B------:R-:W-:Y:S01]  /*62e0*/  @!P4 IMAD.IADD R163, R163, 0x1, -R10.reuse ;  /* 0x00000001a3a3c824 */ /* 0x100fe200078e0a0a */
[C---:B------:R-:W-:Y:S02]  /*62f0*/  ISETP.GT.U32.AND P4, PT, R10.reuse, R173, PT ;  /* 0x000000ad0a00720c */ /* 0x040fe40003f84070 */
[----:B------:R-:W-:Y:S02]  /*6300*/  @!P3 IADD3 R165, PT, PT, R165, -R10, RZ ;  /* 0x8000000aa5a5b210 */ /* 0x000fe40007ffe0ff */
[----:B------:R-:W-:Y:S02]  /*6310*/  ISETP.GE.AND P3, PT, R11, RZ, PT ;  /* 0x000000ff0b00720c */ /* 0x000fe40003f66270 */
[--C-:B------:R-:W-:Y:S01]  /*6320*/  @!P0 IMAD.IADD R183, R183, 0x1, -R10.reuse ;  /* 0x00000001b7b78824 */ /* 0x100fe200078e0a0a */
[C---:B------:R-:W-:Y:S01]  /*6330*/  ISETP.GT.U32.AND P0, PT, R10.reuse, R163, PT ;  /* 0x000000a30a00720c */ /* 0x040fe20003f04070 */
[----:B------:R-:W-:Y:S01]  /*6340*/  @!P6 IMAD.IADD R167, R167, 0x1, -R10 ;  /* 0x00000001a7a7e824 */ /* 0x000fe200078e0a0a */
[----:B------:R-:W-:-:S02]  /*6350*/  ISETP.GT.U32.AND P6, PT, R10, R175, PT ;  /* 0x000000af0a00720c */ /* 0x000fc40003fc4070 */
[----:B------:R-:W-:Y:S02]  /*6360*/  ISETP.GT.U32.AND P1, PT, R10, R183, PT ;  /* 0x000000b70a00720c */ /* 0x000fe40003f24070 */
[----:B------:R-:W-:-:S04]  /*6370*/  @!P4 IADD3 R173, PT, PT, R173, -R10, RZ ;  /* 0x8000000aadadc210 */ /* 0x000fc80007ffe0ff */
[----:B------:R-:W-:Y:S01]  /*6380*/  ISETP.GT.U32.AND P4, PT, R10, R173, PT ;  /* 0x000000ad0a00720c */ /* 0x000fe20003f84070 */
[----:B------:R-:W-:Y:S01]  /*6390*/  @!P3 IMAD.MOV R172, RZ, RZ, -R172 ;  /* 0x000000ffffacb224 */ /* 0x000fe200078e0aac */
[----:B------:R-:W-:Y:S01]  /*63a0*/  ISETP.GE.AND P3, PT, R198, RZ, PT ;  /* 0x000000ffc600720c */ /* 0x000fe20003f66270 */
[--C-:B------:R-:W-:Y:S01]  /*63b0*/  @!P0 IMAD.IADD R163, R163, 0x1, -R10.reuse ;  /* 0x00000001a3a38824 */ /* 0x100fe200078e0a0a */
[----:B------:R-:W-:Y:S01]  /*63c0*/  ISETP.GE.AND P0, PT, R118, RZ, PT ;  /* 0x000000ff7600720c */ /* 0x000fe20003f06270 */
[----:B------:R-:W-:Y:S01]  /*63d0*/  @!P6 IMAD.IADD R175, R175, 0x1, -R10 ;  /* 0x00000001afafe824 */ /* 0x000fe200078e0a0a */
[C---:B------:R-:W-:Y:S02]  /*63e0*/  ISETP.GT.U32.AND P6, PT, R10.reuse, R165, PT ;  /* 0x000000a50a00720c */ /* 0x040fe40003fc4070 */
[----:B------:R-:W-:Y:S02]  /*63f0*/  @!P1 IADD3 R183, PT, PT, R183, -R10, RZ ;  /* 0x8000000ab7b79210 */ /* 0x000fe40007ffe0ff */
[----:B------:R-:W-:-:S02]  /*6400*/  ISETP.GT.U32.AND P1, PT, R10, R115, PT ;  /* 0x000000730a00720c */ /* 0x000fc40003f24070 */
[----:B------:R-:W-:Y:S01]  /*6410*/  ISETP.GT.U32.AND P5, PT, R10, R175, PT ;  /* 0x000000af0a00720c */ /* 0x000fe20003fa4070 */
[----:B------:R-:W-:Y:S01]  /*6420*/  @!P4 IMAD.IADD R173, R173, 0x1, -R10 ;  /* 0x00000001adadc824 */ /* 0x000fe200078e0a0a */
[C---:B------:R-:W-:Y:S01]  /*6430*/  LEA R11, P4, R0.reuse, UR14, 0x2 ;  /* 0x0000000e000b7c11 */ /* 0x040fe2000f8810ff */
[----:B------:R-:W2:Y:S02]  /*6440*/  LDCU UR14, c[0x0][0x3b0] ;  /* 0x00007600ff0e77ac */ /* 0x000ea40008000800 */
[----:B------:R-:W-:Y:S01]  /*6450*/  @!P0 IMAD.MOV R174, RZ, RZ, -R174 ;  /* 0x000000ffffae8224 */ /* 0x000fe200078e0aae */
[----:B------:R-:W-:Y:S01]  /*6460*/  LEA.HI.X.SX32 R0, R0, UR15, 0x2, P4 ;  /* 0x0000000f00007c11 */ /* 0x000fe2000a0f16ff */
[--C-:B------:R-:W-:Y:S01]  /*6470*/  @!P6 IMAD.IADD R165, R165, 0x1, -R10.reuse ;  /* 0x00000001a5a5e824 */ /* 0x100fe200078e0a0a */
[C---:B------:R-:W-:Y:S01]  /*6480*/  LEA R6, P4, R4.reuse, UR12, 0x2 ;  /* 0x0000000c04067c11 */ /* 0x040fe2000f8810ff */
[----:B------:R-:W4:Y:S01]  /*6490*/  LDCU UR15, c[0x0][0x3b0] ;  /* 0x00007600ff0f77ac */ /* 0x000f220008000800 */
[----:B------:R-:W-:Y:S01]  /*64a0*/  ISETP.NE.AND P0, PT, R9, RZ, PT ;  /* 0x000000ff0900720c */ /* 0x000fe20003f05270 */
[--C-:B------:R-:W-:Y:S01]  /*64b0*/  @!P1 IMAD.IADD R115, R115, 0x1, -R10.reuse ;  /* 0x0000000173739824 */ /* 0x100fe200078e0a0a */
[----:B------:R-:W-:Y:S01]  /*64c0*/  LEA.HI.X.SX32 R7, R4, UR13, 0x2, P4 ;  /* 0x0000000d04077c11 */ /* 0x000fe2000a0f16ff */
[----:B------:R-:W-:Y:S01]  /*64d0*/  @!P5 IMAD.IADD R175, R175, 0x1, -R10 ;  /* 0x00000001afafd824 */ /* 0x000fe200078e0a0a */
[----:B------:R-:W-:-:S02]  /*64e0*/  LOP3.LUT R9, RZ, R9, RZ, 0x33, !PT ;  /* 0x00000009ff097212 */ /* 0x000fc400078e33ff */
[----:B------:R-:W-:Y:S02]  /*64f0*/  ISETP.GT.U32.AND P1, PT, R10, R115, PT ;  /* 0x000000730a00720c */ /* 0x000fe40003f24070 */
[----:B------:R-:W-:Y:S01]  /*6500*/  LEA R4, P4, R5, UR12, 0x2 ;  /* 0x0000000c05047c11 */ /* 0x000fe2000f8810ff */
[----:B------:R-:W1:Y:S01]  /*6510*/  LDCU UR12, c[0x0][0x3b0] ;  /* 0x00007600ff0c77ac */ /* 0x000e620008000800 */
[----:B------:R-:W-:Y:S01]  /*6520*/  SEL R133, R9, R16, !P0 ;  /* 0x0000001009857207 */ /* 0x000fe20004000000 */
[----:B------:R-:W-:Y:S01]  /*6530*/  IMAD.MOV.U32 R16, RZ, RZ, R91 ;  /* 0x000000ffff107224 */ /* 0x000fe200078e005b */
[----:B------:R-:W-:Y:S01]  /*6540*/  LEA.HI.X.SX32 R5, R5, UR13, 0x2, P4 ;  /* 0x0000000d05057c11 */ /* 0x000fe2000a0f16ff */
[----:B------:R-:W1:Y:S01]  /*6550*/  LDCU UR13, c[0x0][0x3b0] ;  /* 0x00007600ff0d77ac */ /* 0x000e620008000800 */
[----:B------:R-:W-:Y:S01]  /*6560*/  ISETP.GE.AND P4, PT, R108, RZ, PT ;  /* 0x000000ff6c00720c */ /* 0x000fe20003f86270 */
[----:B------:R-:W-:Y:S01]  /*6570*/  IMAD R133, R133, UR72, RZ ;  /* 0x0000004885857c24 */ /* 0x000fe2000f8e02ff */
[----:B------:R-:W-:-:S02]  /*6580*/  SEL R122, R9, R18, !P0 ;  /* 0x00000012097a7207 */ /* 0x000fc40004000000 */
[----:B------:R-:W-:Y:S02]  /*6590*/  MOV R18, R89 ;  /* 0x0000005900127202 */ /* 0x000fe40000000f00 */
[----:B------:R-:W-:Y:S01]  /*65a0*/  @!P1 IADD3 R115, PT, PT, R115, -R10, RZ ;  /* 0x8000000a73739210 */ /* 0x000fe20007ffe0ff */
[----:B------:R-:W-:Y:S01]  /*65b0*/  IMAD.MOV.U32 R10, RZ, RZ, R111 ;  /* 0x000000ffff0a7224 */ /* 0x000fe200078e006f */
[----:B------:R-:W-:Y:S01]  /*65c0*/  ISETP.GE.AND P1, PT, R110, RZ, PT ;  /* 0x000000ff6e00720c */ /* 0x000fe20003f26270 */
[----:B-----5:R-:W-:Y:S01]  /*65d0*/  IMAD R122, R122, UR70, RZ ;  /* 0x000000467a7a7c24 */ /* 0x020fe2000f8e02ff */
[----:B------:R-:W-:Y:S01]  /*65e0*/  SEL R135, R9, R14, !P0 ;  /* 0x0000000e09877207 */ /* 0x000fe20004000000 */
[----:B------:R-:W-:Y:S01]  /*65f0*/  @!P3 IMAD.MOV R115, RZ, RZ, -R115 ;  /* 0x000000ffff73b224 */ /* 0x000fe200078e0a73 */
[----:B------:R-:W-:Y:S01]  /*6600*/  ISETP.GE.AND P3, PT, R116, RZ, PT ;  /* 0x000000ff7400720c */ /* 0x000fe20003f66270 */
[----:B------:R-:W-:Y:S01]  /*6610*/  IMAD.MOV.U32 R14, RZ, RZ, R93 ;  /* 0x000000ffff0e7224 */ /* 0x000fe200078e005d */
[----:B------:R-:W-:Y:S01]  /*6620*/  ISETP.GE.AND P5, PT, R114, RZ, PT ;  /* 0x000000ff7200720c */ /* 0x000fe20003fa6270 */
[----:B------:R-:W-:Y:S01]  /*6630*/  IMAD R135, R135, UR72, RZ ;  /* 0x0000004887877c24 */ /* 0x000fe2000f8e02ff */
[----:B------:R-:W-:Y:S01]  /*6640*/  SEL R129, R9, R26, !P0 ;  /* 0x0000001a09817207 */ /* 0x000fe20004000000 */
[----:B------:R-:W-:Y:S01]  /*6650*/  IMAD.MOV.U32 R26, RZ, RZ, R103 ;  /* 0x000000ffff1a7224 */ /* 0x000fe200078e0067 */
[----:B------:R-:W-:Y:S01]  /*6660*/  @!P4 IADD3 R14, PT, PT, -R14, RZ, RZ ;  /* 0x000000ff0e0ec210 */ /* 0x000fe20007ffe1ff */
[----:B------:R-:W5:Y:S01]  /*6670*/  LDCU UR70, c[0x0][0x3b0] ;  /* 0x00007600ff4677ac */ /* 0x000f620008000800 */
[----:B------:R-:W-:Y:S01]  /*6680*/  ISETP.GE.AND P4, PT, R104, RZ, PT ;  /* 0x000000ff6800720c */ /* 0x000fe20003f86270 */
[----:B------:R-:W-:Y:S01]  /*6690*/  @!P1 IMAD.MOV R16, RZ, RZ, -R16 ;  /* 0x000000ffff109224 */ /* 0x000fe200078e0a10 */
[----:B------:R-:W-:Y:S01]  /*66a0*/  ISETP.GE.AND P1, PT, R98, RZ, PT ;  /* 0x000000ff6200720c */ /* 0x000fe20003f26270 */
[----:B------:R-:W-:Y:S01]  /*66b0*/  IMAD R129, R129, UR72, RZ ;  /* 0x0000004881817c24 */ /* 0x000fe2000f8e02ff */
[C---:B------:R-:W-:Y:S01]  /*66c0*/  SEL R128, R9.reuse, R28, !P0 ;  /* 0x0000001c09807207 */ /* 0x040fe20004000000 */
[----:B------:R-:W-:Y:S01]  /*66d0*/  @!P3 IMAD.MOV R18, RZ, RZ, -R18 ;  /* 0x000000ffff12b224 */ /* 0x000fe200078e0a12 */
[----:B------:R-:W-:Y:S01]  /*66e0*/  ISETP.GE.AND P3, PT, R106, RZ, PT ;  /* 0x000000ff6a00720c */ /* 0x000fe20003f66270 */
[----:B------:R-:W-:Y:S01]  /*66f0*/  IMAD.MOV.U32 R28, RZ, RZ, R101 ;  /* 0x000000ffff1c7224 */ /* 0x000fe200078e0065 */
[C---:B------:R-:W-:Y:S01]  /*6700*/  SEL R137, R9.reuse, R8, !P0 ;  /* 0x0000000809897207 */ /* 0x040fe20004000000 */
[----:B------:R-:W-:Y:S01]  /*6710*/  IMAD.MOV.U32 R8, RZ, RZ, R97 ;  /* 0x000000ffff087224 */ /* 0x000fe200078e0061 */
[----:B------:R-:W-:Y:S01]  /*6720*/  SEL R116, R9, R24, !P0 ;  /* 0x0000001809747207 */ /* 0x000fe20004000000 */
[----:B------:R-:W-:Y:S01]  /*6730*/  IMAD R128, R128, UR72, RZ ;  /* 0x0000004880807c24 */ /* 0x000fe2000f8e02ff */
[----:B------:R-:W-:Y:S01]  /*6740*/  MOV R24, R105 ;  /* 0x0000006900187202 */ /* 0x000fe20000000f00 */
[----:B------:R-:W-:Y:S01]  /*6750*/  @!P5 IMAD.MOV R8, RZ, RZ, -R8 ;  /* 0x000000ffff08d224 */ /* 0x000fe200078e0a08 */
[----:B------:R-:W-:Y:S01]  /*6760*/  ISETP.GE.AND P5, PT, R96, RZ, PT ;  /* 0x000000ff6000720c */ /* 0x000fe20003fa6270 */
[----:B------:R-:W-:Y:S01]  /*6770*/  IMAD R137, R137, UR72, RZ ;  /* 0x0000004889897c24 */ /* 0x000fe2000f8e02ff */
[----:B------:R-:W-:Y:S01]  /*6780*/  @!P1 IADD3 R26, PT, PT, -R26, RZ, RZ ;  /* 0x000000ff1a1a9210 */ /* 0x000fe20007ffe1ff */
[----:B------:R-:W-:Y:S01]  /*6790*/  @!P4 IMAD.MOV R24, RZ, RZ, -R24 ;  /* 0x000000ffff18c224 */ /* 0x000fe200078e0a18 */
[----:B------:R-:W-:Y:S01]  /*67a0*/  ISETP.GE.AND P1, PT, R184, RZ, PT ;  /* 0x000000ffb800720c */ /* 0x000fe20003f26270 */
[----:B------:R-:W-:Y:S01]  /*67b0*/  @!P3 IMAD.MOV R28, RZ, RZ, -R28 ;  /* 0x000000ffff1cb224 */ /* 0x000fe200078e0a1c */
[----:B------:R-:W-:Y:S01]  /*67c0*/  ISETP.GE.AND P3, PT, R102, RZ, PT ;  /* 0x000000ff6600720c */ /* 0x000fe20003f66270 */
[----:B------:R-:W-:Y:S01]  /*67d0*/  IMAD R116, R116, UR64, RZ ;  /* 0x0000004074747c24 */ /* 0x000fe2000f8e02ff */
[----:B------:R-:W-:Y:S01]  /*67e0*/  ISETP.GE.AND P4, PT, R82, RZ, PT ;  /* 0x000000ff5200720c */ /* 0x000fe20003f86270 */
[----:B------:R-:W1:Y:S01]  /*67f0*/  LDCU UR64, c[0x0][0x3b0] ;  /* 0x00007600ff4077ac */ /* 0x000e620008000800 */
[C---:B------:R-:W-:Y:S01]  /*6800*/  SEL R118, R9.reuse, R20, !P0 ;  /* 0x0000001409767207 */ /* 0x040fe20004000000 */
[----:B------:R-:W-:Y:S01]  /*6810*/  IMAD.MOV.U32 R20, RZ, RZ, R107 ;  /* 0x000000ffff147224 */ /* 0x000fe200078e006b */
[C---:B------:R-:W-:Y:S01]  /*6820*/  SEL R131, R9.reuse, R12, !P0 ;  /* 0x0000000c09837207 */ /* 0x040fe20004000000 */
[----:B------:R-:W1:Y:S01]  /*6830*/  LDC R82, c[0x0][0x3a0] ;  /* 0x0000e800ff527b82 */ /* 0x000e620000000800 */
[----:B------:R-:W-:Y:S01]  /*6840*/  MOV R12, R95 ;  /* 0x0000005f000c7202 */ /* 0x000fe20000000f00 */
[----:B------:R-:W-:Y:S01]  /*6850*/  IMAD R118, R118, UR66, RZ ;  /* 0x0000004276767c24 */ /* 0x000fe2000f8e02ff */
[----:B------:R-:W-:Y:S01]  /*6860*/  SEL R113, R9, R30, !P0 ;  /* 0x0000001e09717207 */ /* 0x000fe20004000000 */
[----:B------:R-:W-:Y:S01]  /*6870*/  @!P1 IMAD.MOV R171, RZ, RZ, -R171 ;  /* 0x000000ffffab9224 */ /* 0x000fe200078e0aab */
[----:B------:R-:W-:Y:S01]  /*6880*/  ISETP.GE.AND P1, PT, R180, RZ, PT ;  /* 0x000000ffb400720c */ /* 0x000fe20003f26270 */
[----:B------:R-:W-:Y:S01]  /*6890*/  @!P3 IMAD.MOV R185, RZ, RZ, -R185 ;  /* 0x000000ffffb9b224 */ /* 0x000fe200078e0ab9 */
[----:B------:R-:W-:Y:S01]  /*68a0*/  ISETP.GE.AND P3, PT, R94, RZ, PT ;  /* 0x000000ff5e00720c */ /* 0x000fe20003f66270 */
[----:B------:R-:W-:Y:S01]  /*68b0*/  IMAD.MOV.U32 R30, RZ, RZ, R99 ;  /* 0x000000ffff1e7224 */ /* 0x000fe200078e0063 */
[----:B------:R-:W-:Y:S01]  /*68c0*/  @!P5 IADD3 R20, PT, PT, -R20, RZ, RZ ;  /* 0x000000ff1414d210 */ /* 0x000fe20007ffe1ff */
[----:B------:R-:W-:Y:S01]  /*68d0*/  @!P2 IMAD.MOV R12, RZ, RZ, -R12 ;  /* 0x000000ffff0ca224 */ /* 0x000fe200078e0a0c */
[----:B------:R-:W-:Y:S01]  /*68e0*/  ISETP.GE.AND P5, PT, R100, RZ, PT ;  /* 0x000000ff6400720c */ /* 0x000fe20003fa6270 */
[----:B------:R-:W-:Y:S01]  /*68f0*/  IMAD R131, R131, UR73, RZ ;  /* 0x0000004983837c24 */ /* 0x000fe2000f8e02ff */
[----:B------:R-:W-:Y:S01]  /*6900*/  ISETP.GE.AND P2, PT, R88, RZ, PT ;  /* 0x000000ff5800720c */ /* 0x000fe20003f46270 */
[----:B------:R-:W-:Y:S01]  /*6910*/  IMAD R113, R113, UR61, RZ ;  /* 0x0000003d71717c24 */ /* 0x000fe2000f8e02ff */
[C---:B------:R-:W-:Y:S01]  /*6920*/  SEL R102, R9.reuse, R45, !P0 ;  /* 0x0000002d09667207 */ /* 0x040fe20004000000 */
[----:B------:R-:W1:Y:S01]  /*6930*/  LDCU UR73, c[0x0][0x3b0] ;  /* 0x00007600ff4977ac */ /* 0x000e620008000800 */
[C---:B------:R-:W-:Y:S01]  /*6940*/  SEL R88, R9.reuse, R59, !P0 ;  /* 0x0000003b09587207 */ /* 0x040fe20004000000 */
[----:B------:R-:W-:Y:S01]  /*6950*/  @!P1 IMAD.MOV R177, RZ, RZ, -R177 ;  /* 0x000000ffffb19224 */ /* 0x000fe200078e0ab1 */
[----:B------:R-:W-:Y:S01]  /*6960*/  @!P4 IADD3 R30, PT, PT, -R30, RZ, RZ ;  /* 0x000000ff1e1ec210 */ /* 0x000fe20007ffe1ff */
[----:B------:R-:W-:Y:S01]  /*6970*/  IMAD R102, R102, UR50, RZ ;  /* 0x0000003266667c24 */ /* 0x000fe2000f8e02ff */
[----:B------:R-:W-:Y:S01]  /*6980*/  ISETP.GE.AND P4, PT, R186, RZ, PT ;  /* 0x000000ffba00720c */ /* 0x000fe20003f86270 */
[----:B------:R-:W1:Y:S01]  /*6990*/  LDCU UR50, c[0x0][0x3b0] ;  /* 0x00007600ff3277ac */ /* 0x000e620008000800 */
[----:B------:R-:W-:Y:S01]  /*69a0*/  IMAD R88, R88, UR36, RZ ;  /* 0x0000002458587c24 */ /* 0x000fe2000f8e02ff */
[----:B------:R-:W-:Y:S01]  /*69b0*/  ISETP.GE.AND P1, PT, R178, RZ, PT ;  /* 0x000000ffb200720c */ /* 0x000fe20003f26270 */
[----:B------:R-:W-:Y:S01]  /*69c0*/  @!P3 IMAD.MOV R167, RZ, RZ, -R167 ;  /* 0x000000ffffa7b224 */ /* 0x000fe200078e0aa7 */
[----:B------:R-:W1:Y:S01]  /*69d0*/  LDCU UR36, c[0x0][0x3b0] ;  /* 0x00007600ff2477ac */ /* 0x000e620008000800 */
[C---:B------:R-:W-:Y:S01]  /*69e0*/  SEL R120, R9.reuse, R22, !P0 ;  /* 0x0000001609787207 */ /* 0x040fe20004000000 */
[----:B------:R-:W-:Y:S01]  /*69f0*/  IMAD.MOV.U32 R22, RZ, RZ, R87 ;  /* 0x000000ffff167224 */ /* 0x000fe200078e0057 */
[C---:B------:R-:W-:Y:S01]  /*6a00*/  SEL R112, R9.reuse, R32, !P0 ;  /* 0x0000002009707207 */ /* 0x040fe20004000000 */
[----:B------:R-:W-:Y:S01]  /*6a10*/  IMAD.MOV.U32 R32, RZ, RZ, R85 ;  /* 0x000000ffff207224 */ /* 0x000fe200078e0055 */
[----:B------:R-:W-:Y:S01]  /*6a20*/  SEL R138, R9, R115, !P0 ;  /* 0x00000073098a7207 */ /* 0x000fe20004000000 */
[----:B------:R-:W-:Y:S01]  /*6a30*/  @!P2 IMAD.MOV R22, RZ, RZ, -R22 ;  /* 0x000000ffff16a224 */ /* 0x000fe200078e0a16 */
[----:B------:R-:W-:Y:S01]  /*6a40*/  ISETP.GE.AND P3, PT, R176, RZ, PT ;  /* 0x000000ffb000720c */ /* 0x000fe20003f66270 */
[----:B------:R-:W-:Y:S01]  /*6a50*/  IMAD R120, R120, UR68, RZ ;  /* 0x0000004478787c24 */ /* 0x000fe2000f8e02ff */
[----:B------:R-:W-:Y:S01]  /*6a60*/  @!P5 IADD3 R187, PT, PT, -R187, RZ, RZ ;  /* 0x000000ffbbbbd210 */ /* 0x000fe20007ffe1ff */
[----:B------:R-:W-:Y:S01]  /*6a70*/  IMAD R138, R138, UR72, RZ ;  /* 0x000000488a8a7c24 */ /* 0x000fe2000f8e02ff */
[----:B------:R-:W-:Y:S01]  /*6a80*/  ISETP.GE.AND P5, PT, R92, RZ, PT ;  /* 0x000000ff5c00720c */ /* 0x000fe20003fa6270 */
[----:B------:R-:W-:Y:S01]  /*6a90*/  @!P1 IMAD.MOV R175, RZ, RZ, -R175 ;  /* 0x000000ffffaf9224 */ /* 0x000fe200078e0aaf */
[----:B------:R-:W-:Y:S01]  /*6aa0*/  ISETP.GE.AND P6, PT, R117, RZ, PT ;  /* 0x000000ff7500720c */ /* 0x000fe20003fc6270 */
[----:B------:R-:W-:Y:S01]  /*6ab0*/  IMAD R112, R112, UR60, RZ ;  /* 0x0000003c70707c24 */ /* 0x000fe2000f8e02ff */
[----:B------:R-:W-:Y:S01]  /*6ac0*/  ISETP.GE.AND P2, PT, R90, RZ, PT ;  /* 0x000000ff5a00720c */ /* 0x000fe20003f46270 */
[----:B------:R-:W1:Y:S01]  /*6ad0*/  LDCU UR68, c[0x0][0x3b0] ;  /* 0x00007600ff4477ac */ /* 0x000e620008000800 */
[----:B------:R-:W-:-:S02]  /*6ae0*/  @!P4 IADD3 R32, PT, PT, -R32, RZ, RZ ;  /* 0x000000ff2020c210 */ /* 0x000fc40007ffe1ff */
[C---:B------:R-:W-:Y:S01]  /*6af0*/  SEL R136, R9.reuse, R13, !P0 ;  /* 0x0000000d09887207 */ /* 0x040fe20004000000 */
[----:B------:R-:W-:Y:S01]  /*6b00*/  @!P3 IMAD.MOV R173, RZ, RZ, -R173 ;  /* 0x000000ffffadb224 */ /* 0x000fe200078e0aad */
[C---:B------:R-:W-:Y:S01]  /*6b10*/  SEL R85, R9.reuse, R63, !P0 ;  /* 0x0000003f09557207 */ /* 0x040fe20004000000 */
[----:B------:R-:W2:Y:S01]  /*6b20*/  LDCU UR66, c[0x0][0x3b0] ;  /* 0x00007600ff4277ac */ /* 0x000ea20008000800 */
[C---:B------:R-:W-:Y:S01]  /*6b30*/  SEL R63, R9.reuse, R140, !P0 ;  /* 0x0000008c093f7207 */ /* 0x040fe20004000000 */
[----:B------:R-:W-:Y:S01]  /*6b40*/  IMAD R136, R136, UR72, RZ ;  /* 0x0000004888887c24 */ /* 0x000fe2000f8e02ff */
[----:B------:R-:W-:Y:S01]  /*6b50*/  SEL R16, R9, R16, !P0 ;  /* 0x0000001009107207 */ /* 0x000fe20004000000 */
[----:B------:R-:W-:Y:S01]  /*6b60*/  IMAD R85, R85, UR33, RZ ;  /* 0x0000002155557c24 */ /* 0x000fe2000f8e02ff */
[C---:B------:R-:W-:Y:S01]  /*6b70*/  SEL R140, R9.reuse, R32, !P0 ;  /* 0x00000020098c7207 */ /* 0x040fe20004000000 */
[----:B------:R-:W-:Y:S01]  /*6b80*/  @!P2 IMAD.MOV R181, RZ, RZ, -R181 ;  /* 0x000000ffffb5a224 */ /* 0x000fe200078e0ab5 */
[----:B------:R-:W-:Y:S01]  /*6b90*/  SEL R134, R9, R15, !P0 ;  /* 0x0000000f09867207 */ /* 0x000fe20004000000 */
[----:B------:R-:W-:Y:S01]  /*6ba0*/  IMAD R63, R63, UR16, RZ ;  /* 0x000000103f3f7c24 */ /* 0x000fe2000f8e02ff */
[C---:B------:R-:W-:Y:S01]  /*6bb0*/  SEL R127, R9.reuse, R31, !P0 ;  /* 0x0000001f097f7207 */ /* 0x040fe20004000000 */
[----:B------:R-:W2:Y:S01]  /*6bc0*/  LDCU UR61, c[0x0][0x3b0] ;  /* 0x00007600ff3d77ac */ /* 0x000ea20008000800 */
[-C--:B------:R-:W-:Y:S01]  /*6bd0*/  LEA R192, P1, R138, R11.reuse, 0x2 ;  /* 0x0000000b8ac07211 */ /* 0x080fe200078210ff */
[----:B------:R-:W-:Y:S01]  /*6be0*/  IMAD R134, R134, UR72, RZ ;  /* 0x0000004886867c24 */ /* 0x000fe2000f8e02ff */
[----:B------:R-:W-:Y:S01]  /*6bf0*/  SEL R31, R9, R14, !P0 ;  /* 0x0000000e091f7207 */ /* 0x000fe20004000000 */
[----:B------:R-:W-:Y:S01]  /*6c00*/  IMAD R127, R127, UR72, RZ ;  /* 0x000000487f7f7c24 */ /* 0x000fe2000f8e02ff */
[----:B------:R-:W-:Y:S01]  /*6c10*/  SEL R14, R9, R30, !P0 ;  /* 0x0000001e090e7207 */ /* 0x000fe20004000000 */
[----:B-1----:R-:W-:Y:S01]  /*6c20*/  IMAD R30, R16, UR50, RZ ;  /* 0x00000032101e7c24 */ /* 0x002fe2000f8e02ff */
[----:B------:R-:W-:Y:S01]  /*6c30*/  LEA R190, P3, R131, R11, 0x2 ;  /* 0x0000000b83be7211 */ /* 0x000fe200078610ff */
[----:B------:R-:W-:Y:S01]  /*6c40*/  IMAD R16, R140, UR36, RZ ;  /* 0x000000248c107c24 */ /* 0x000fe2000f8e02ff */
[----:B------:R-:W-:Y:S01]  /*6c50*/  LEA.HI.X.SX32 R193, R138, R0, 0x2, P1 ;  /* 0x000000008ac17211 */ /* 0x000fe200008f16ff */
[----:B------:R-:W1:Y:S01]  /*6c60*/  LDCU UR60, c[0x0][0x3b0] ;  /* 0x00007600ff3c77ac */ /* 0x000e620008000800 */
[----:B------:R-:W-:-:S02]  /*6c70*/  @!P5 IADD3 R179, PT, PT, -R179, RZ, RZ ;  /* 0x000000ffb3b3d210 */ /* 0x000fc40007ffe1ff */
[----:B------:R-:W-:Y:S01]  /*6c80*/  LEA R140, P1, R137, R11, 0x2 ;  /* 0x0000000b898c7211 */ /* 0x000fe200078210ff */
[----:B------:R-:W-:Y:S01]  /*6c90*/  STL.64 [R1+0x220], R192 ;  /* 0x000220c001007387 */ /* 0x000fe20000100a00 */
[----:B------:R-:W-:Y:S01]  /*6ca0*/  @!P6 IADD3 R10, PT, PT, -R10, RZ, RZ ;  /* 0x000000ff0a0ae210 */ /* 0x000fe20007ffe1ff */
[----:B------:R-:W1:Y:S01]  /*6cb0*/  LDCU UR33, c[0x0][0x3b0] ;  /* 0x00007600ff2177ac */ /* 0x000e620008000800 */
[----:B------:R-:W-:Y:S02]  /*6cc0*/  ISETP.GE.AND P5, PT, R86, RZ, PT ;  /* 0x000000ff5600720c */ /* 0x000fe40003fa6270 */
[C---:B------:R-:W-:Y:S02]  /*6cd0*/  SEL R59, R9.reuse, R144, !P0 ;  /* 0x00000090093b7207 */ /* 0x040fe40004000000 */
[C---:B------:R-:W-:Y:S02]  /*6ce0*/  SEL R89, R9.reuse, R62, !P0 ;  /* 0x0000003e09597207 */ /* 0x040fe40004000000 */
[----:B------:R-:W-:Y:S01]  /*6cf0*/  SEL R86, R9, R61, !P0 ;  /* 0x0000003d09567207 */ /* 0x000fe20004000000 */
[----:B----4-:R-:W-:Y:S01]  /*6d00*/  IMAD R59, R59, UR15, RZ ;  /* 0x0000000f3b3b7c24 */ /* 0x010fe2000f8e02ff */
[----:B------:R-:W-:Y:S01]  /*6d10*/  SEL R64, R9, R64, !P0 ;  /* 0x0000004009407207 */ /* 0x000fe20004000000 */
[----:B------:R-:W-:Y:S01]  /*6d20*/  IMAD R89, R89, UR37, RZ ;  /* 0x0000002559597c24 */ /* 0x000fe2000f8e02ff */
[----:B------:R-:W-:Y:S01]  /*6d30*/  LEA R144, P6, R136, R11, 0x2 ;  /* 0x0000000b88907211 */ /* 0x000fe200078c10ff */
[----:B------:R-:W-:Y:S01]  /*6d40*/  IMAD R86, R86, UR34, RZ ;  /* 0x0000002256567c24 */ /* 0x000fe2000f8e02ff */
[C---:B------:R-:W-:Y:S01]  /*6d50*/  SEL R139, R9.reuse, R139, !P0 ;  /* 0x0000008b098b7207 */ /* 0x040fe20004000000 */
[----:B------:R-:W-:Y:S01]  /*6d60*/  @!P5 IMAD.MOV R163, RZ, RZ, -R163 ;  /* 0x000000ffffa3d224 */ /* 0x000fe200078e0aa3 */
[C---:B------:R-:W-:Y:S01]  /*6d70*/  SEL R62, R9.reuse, R141, !P0 ;  /* 0x0000008d093e7207 */ /* 0x040fe20004000000 */
[----:B------:R-:W4:Y:S01]  /*6d80*/  LDCU UR37, c[0x0][0x3b0] ;  /* 0x00007600ff2577ac */ /* 0x000f220008000800 */
[----:B------:R-:W-:-:S02]  /*6d90*/  SEL R61, R9, R142, !P0 ;  /* 0x0000008e093d7207 */ /* 0x000fc40004000000 */
[----:B------:R-:W-:Y:S01]  /*6da0*/  LEA.HI.X.SX32 R191, R131, R0, 0x2, P3 ;  /* 0x0000000083bf7211 */ /* 0x000fe200018f16ff */
[----:B---3--:R-:W-:Y:S01]  /*6db0*/  IMAD R62, R62, UR11, RZ ;  /* 0x0000000b3e3e7c24 */ /* 0x008fe2000f8e02ff */
[----:B------:R-:W-:Y:S01]  /*6dc0*/  ISETP.GE.AND P2, PT, R84, RZ, PT ;  /* 0x000000ff5400720c */ /* 0x000fe20003f46270 */
[----:B------:R-:W-:Y:S01]  /*6dd0*/  IMAD R61, R61, UR9, RZ ;  /* 0x000000093d3d7c24 */ /* 0x000fe2000f8e02ff */
[----:B------:R-:W-:Y:S01]  /*6de0*/  SEL R91, R9, R58, !P0 ;  /* 0x0000003a095b7207 */ /* 0x000fe20004000000 */
[----:B------:R-:W-:Y:S01]  /*6df0*/  STL.64 [R1+0x810], R190 ;  /* 0x000810be01007387 */ /* 0x000fe20000100a00 */
[----:B------:R-:W-:Y:S01]  /*6e00*/  LEA R142, P3, R135, R11, 0x2 ;  /* 0x0000000b878e7211 */ /* 0x000fe200078610ff */
[----:B------:R-:W3:Y:S01]  /*6e10*/  LDCU UR34, c[0x0][0x3b0] ;  /* 0x00007600ff2277ac */ /* 0x000ee20008000800 */
[----:B------:R-:W-:Y:S01]  /*6e20*/  LEA.HI.X.SX32 R141, R137, R0, 0x2, P1 ;  /* 0x00000000898d7211 */ /* 0x000fe200008f16ff */
[----:B------:R-:W-:Y:S01]  /*6e30*/  IMAD R91, R91, UR39, RZ ;  /* 0x000000275b5b7c24 */ /* 0x000fe2000f8e02ff */
[C---:B------:R-:W-:Y:S01]  /*6e40*/  SEL R132, R9.reuse, R17, !P0 ;  /* 0x0000001109847207 */ /* 0x040fe20004000000 */
[----:B------:R-:W1:Y:S01]  /*6e50*/  LDCU UR39, c[0x0][0x3b0] ;  /* 0x00007600ff2777ac */ /* 0x000e620008000800 */
[----:B------:R-:W-:-:S02]  /*6e60*/  SEL R130, R9, R19, !P0 ;  /* 0x0000001309827207 */ /* 0x000fc40004000000 */
[C---:B------:R-:W-:Y:S01]  /*6e70*/  SEL R84, R9.reuse, R65, !P0 ;  /* 0x0000004109547207 */ /* 0x040fe20004000000 */
[----:B------:R-:W-:Y:S01]  /*6e80*/  IMAD R132, R132, UR72, RZ ;  /* 0x0000004884847c24 */ /* 0x000fe2000f8e02ff */
[C---:B------:R-:W-:Y:S01]  /*6e90*/  SEL R58, R9.reuse, R145, !P0 ;  /* 0x00000091093a7207 */ /* 0x040fe20004000000 */
[----:B------:R-:W-:Y:S01]  /*6ea0*/  IMAD R130, R130, UR72, RZ ;  /* 0x0000004882827c24 */ /* 0x000fe2000f8e02ff */
[----:B------:R-:W-:Y:S01]  /*6eb0*/  LEA R138, P1, R134, R11, 0x2 ;  /* 0x0000000b868a7211 */ /* 0x000fe200078210ff */
[----:B------:R-:W-:Y:S01]  /*6ec0*/  IMAD R84, R84, UR32, RZ ;  /* 0x0000002054547c24 */ /* 0x000fe2000f8e02ff */
[C---:B------:R-:W-:Y:S01]  /*6ed0*/  SEL R87, R9.reuse, R60, !P0 ;  /* 0x0000003c09577207 */ /* 0x040fe20004000000 */
[----:B------:R-:W-:Y:S01]  /*6ee0*/  IMAD R58, R58, UR12, RZ ;  /* 0x0000000c3a3a7c24 */ /* 0x000fe2000f8e02ff */
[----:B------:R-:W-:Y:S01]  /*6ef0*/  SEL R65, R9, R81, !P0 ;  /* 0x0000005109417207 */ /* 0x000fe20004000000 */
[----:B------:R-:W-:Y:S01]  /*6f00*/  IMAD R81, R64, UR31, RZ ;  /* 0x0000001f40517c24 */ /* 0x000fe2000f8e02ff */
[-C--:B------:R-:W-:Y:S01]  /*6f10*/  LEA.HI.X.SX32 R145, R136, R0.reuse, 0x2, P6 ;  /* 0x0000000088917211 */ /* 0x080fe200030f16ff */
[----:B------:R-:W-:Y:S01]  /*6f20*/  IMAD R64, R139, UR17, RZ ;  /* 0x000000118b407c24 */ /* 0x000fe2000f8e02ff */
[----:B------:R-:W-:Y:S01]  /*6f30*/  SEL R60, R9, R143, !P0 ;  /* 0x0000008f093c7207 */ /* 0x000fe20004000000 */
[----:B------:R-:W-:Y:S01]  /*6f40*/  IMAD R87, R87, UR35, RZ ;  /* 0x0000002357577c24 */ /* 0x000fe2000f8e02ff */
[-C--:B------:R-:W-:Y:S01]  /*6f50*/  LEA.HI.X.SX32 R143, R135, R0.reuse, 0x2, P3 ;  /* 0x00000000878f7211 */ /* 0x080fe200018f16ff */
[----:B------:R1:W-:Y:S01]  /*6f60*/  STL.64 [R1+0x238], R144 ;  /* 0x0002389001007387 */ /* 0x0003e20000100a00 */
[----:B------:R-:W-:Y:S01]  /*6f70*/  LEA.HI.X.SX32 R139, R134, R0, 0x2, P1 ;  /* 0x00000000868b7211 */ /* 0x000fe200008f16ff */
[----:B------:R-:W-:Y:S01]  /*6f80*/  IMAD R65, R65, UR18, RZ ;  /* 0x0000001241417c24 */ /* 0x000fe2000f8e02ff */
[C---:B------:R-:W-:Y:S01]  /*6f90*/  SEL R125, R9.reuse, R42, !P0 ;  /* 0x0000002a097d7207 */ /* 0x040fe20004000000 */
[----:B------:R-:W-:Y:S01]  /*6fa0*/  STL.64 [R1+0x228], R140 ;  /* 0x0002288c01007387 */ /* 0x000fe20000100a00 */
[C---:B------:R-:W-:Y:S01]  /*6fb0*/  SEL R126, R9.reuse, R41, !P0 ;  /* 0x00000029097e7207 */ /* 0x040fe20004000000 */
[----:B--2---:R-:W-:Y:S01]  /*6fc0*/  IMAD R60, R60, UR14, RZ ;  /* 0x0000000e3c3c7c24 */ /* 0x004fe2000f8e02ff */
[----:B------:R-:W-:Y:S01]  /*6fd0*/  SEL R124, R9, R43, !P0 ;  /* 0x0000002b097c7207 */ /* 0x000fe20004000000 */
[----:B------:R2:W-:Y:S01]  /*6fe0*/  STL.64 [R1+0x240], R142 ;  /* 0x0002408e01007387 */ /* 0x0005e20000100a00 */
[----:B------:R-:W-:Y:S01]  /*6ff0*/  IMAD R125, R125, UR72, RZ ;  /* 0x000000487d7d7c24 */ /* 0x000fe2000f8e02ff */
[----:B------:R-:W-:Y:S01]  /*7000*/  SEL R123, R9, R44, !P0 ;  /* 0x0000002c097b7207 */ /* 0x000fe20004000000 */
[----:B------:R-:W-:Y:S01]  /*7010*/  IMAD R126, R126, UR72, RZ ;  /* 0x000000487e7e7c24 */ /* 0x000fe2000f8e02ff */
[----:B-1----:R-:W-:Y:S01]  /*7020*/  LEA R144, P6, R133, R11, 0x2 ;  /* 0x0000000b85907211 */ /* 0x002fe200078c10ff */
[----:B------:R1:W-:Y:S01]  /*7030*/  STL.64 [R1+0x248], R138 ;  /* 0x0002488a01007387 */ /* 0x0003e20000100a00 */
[----:B------:R-:W-:Y:S01]  /*7040*/  IMAD R124, R124, UR72, RZ ;  /* 0x000000487c7c7c24 */ /* 0x000fe2000f8e02ff */
[----:B------:R-:W-:Y:S01]  /*7050*/  SEL R121, R9, R21, !P0 ;  /* 0x0000001509797207 */ /* 0x000fe20004000000 */
[----:B------:R-:W-:Y:S01]  /*7060*/  IMAD R123, R123, UR71, RZ ;  /* 0x000000477b7b7c24 */ /* 0x000fe2000f8e02ff */
[-C--:B------:R-:W-:Y:S01]  /*7070*/  LEA.HI.X.SX32 R145, R133, R0.reuse, 0x2, P6 ;  /* 0x0000000085917211 */ /* 0x080fe200030f16ff */
[----:B------:R-:W3:Y:S01]  /*7080*/  LDCU UR72, c[0x0][0x3b0] ;  /* 0x00007600ff4877ac */ /* 0x000ee20008000800 */
[-C--:B------:R-:W-:Y:S01]  /*7090*/  LEA R136, P6, R129, R11.reuse, 0x2 ;  /* 0x0000000b81887211 */ /* 0x080fe200078c10ff */
[----:B------:R-:W-:Y:S01]  /*70a0*/  IMAD R121, R121, UR69, RZ ;  /* 0x0000004579797c24 */ /* 0x000fe2000f8e02ff */
[-C--:B--2---:R-:W-:Y:S01]  /*70b0*/  LEA R142, P3, R132, R11.reuse, 0x2 ;  /* 0x0000000b848e7211 */ /* 0x084fe200078610ff */
[----:B------:R-:W-:Y:S01]  /*70c0*/  STL.64 [R1+0x250], R144 ;  /* 0x0002509001007387 */ /* 0x000fe20000100a00 */
[-C--:B------:R-:W-:Y:S01]  /*70d0*/  LEA.HI.X.SX32 R137, R129, R0.reuse, 0x2, P6 ;  /* 0x0000000081897211 */ /* 0x080fe200030f16ff */
[----:B------:R-:W2:Y:S01]  /*70e0*/  LDCU UR71, c[0x0][0x3b0] ;  /* 0x00007600ff4777ac */ /* 0x000ea20008000800 */
[----:B-1----:R-:W-:Y:S01]  /*70f0*/  LEA R138, P1, R130, R11, 0x2 ;  /* 0x0000000b828a7211 */ /* 0x002fe200078210ff */
[----:B------:R-:W-:Y:S01]  /*7100*/  @!P2 IMAD.MOV R169, RZ, RZ, -R169 ;  /* 0x000000ffffa9a224 */ /* 0x000fe200078e0aa9 */
[-C--:B------:R-:W-:Y:S01]  /*7110*/  LEA.HI.X.SX32 R143, R132, R0.reuse, 0x2, P3 ;  /* 0x00000000848f7211 */ /* 0x080fe200018f16ff */
[----:B------:R-:W1:Y:S01]  /*7120*/  LDCU UR69, c[0x0][0x3b0] ;  /* 0x00007600ff4577ac */ /* 0x000e620008000800 */
[----:B------:R-:W-:-:S02]  /*7130*/  LEA.HI.X.SX32 R139, R130, R0, 0x2, P1 ;  /* 0x00000000828b7211 */ /* 0x000fc400008f16ff */
[CC--:B------:R-:W-:Y:S01]  /*7140*/  LEA R132, P1, R127.reuse, R11.reuse, 0x2 ;  /* 0x0000000b7f847211 */ /* 0x0c0fe200078210ff */
[----:B------:R2:W-:Y:S01]  /*7150*/  STL.64 [R1+0x260], R142 ;  /* 0x0002608e01007387 */ /* 0x0005e20000100a00 */
[C---:B------:R-:W-:Y:S01]  /*7160*/  LEA R134, P3, R128.reuse, R11, 0x2 ;  /* 0x0000000b80867211 */ /* 0x040fe200078610ff */
[----:B------:R-:W1:Y:S01]  /*7170*/  LDCU UR35, c[0x0][0x3b0] ;  /* 0x00007600ff2377ac */ /* 0x000e620008000800 */
[-C--:B------:R-:W-:Y:S01]  /*7180*/  LEA.HI.X.SX32 R133, R127, R0.reuse, 0x2, P1 ;  /* 0x000000007f857211 */ /* 0x080fe200008f16ff */
[----:B------:R3:W-:Y:S01]  /*7190*/  STL.64 [R1+0x268], R138 ;  /* 0x0002688a01007387 */ /* 0x0007e20000100a00 */
[-C--:B------:R-:W-:Y:S01]  /*71a0*/  LEA.HI.X.SX32 R135, R128, R0.reuse, 0x2, P3 ;  /* 0x0000000080877211 */ /* 0x080fe200018f16ff */
[----:B------:R-:W1:Y:S01]  /*71b0*/  LDCU UR32, c[0x0][0x3b0] ;  /* 0x00007600ff2077ac */ /* 0x000e620008000800 */
[C---:B------:R-:W-:Y:S01]  /*71c0*/  SEL R119, R9.reuse, R23, !P0 ;  /* 0x0000001709777207 */ /* 0x040fe20004000000 */
[----:B------:R-:W-:Y:S01]  /*71d0*/  STL.64 [R1+0x278], R136 ;  /* 0x0002788801007387 */ /* 0x000fe20000100a00 */
[C---:B------:R-:W-:Y:S01]  /*71e0*/  SEL R117, R9.reuse, R25, !P0 ;  /* 0x0000001909757207 */ /* 0x040fe20004000000 */
[----:B------:R-:W1:Y:S01]  /*71f0*/  LDCU UR31, c[0x0][0x3b0] ;  /* 0x00007600ff1f77ac */ /* 0x000e620008000800 */
[----:B------:R-:W-:Y:S01]  /*7200*/  SEL R114, R9, R29, !P0 ;  /* 0x0000001d09727207 */ /* 0x000fe20004000000 */
[----:B------:R4:W-:Y:S01]  /*7210*/  STL.64 [R1+0x290], R132 ;  /* 0x0002908401007387 */ /* 0x0009e20000100a00 */
[C---:B--2---:R-:W-:Y:S01]  /*7220*/  LEA R142, P6, R126.reuse, R11, 0x2 ;  /* 0x0000000b7e8e7211 */ /* 0x044fe200078c10ff */
[----:B------:R-:W-:Y:S01]  /*7230*/  IMAD R119, R119, UR67, RZ ;  /* 0x0000004377777c24 */ /* 0x000fe2000f8e02ff */
[----:B------:R-:W-:Y:S01]  /*7240*/  SEL R115, R9, R27, !P0 ;  /* 0x0000001b09737207 */ /* 0x000fe20004000000 */
[----:B------:R-:W-:Y:S01]  /*7250*/  STL.64 [R1+0x280], R134 ;  /* 0x0002808601007387 */ /* 0x000fe20000100a00 */
[-C--:B---3--:R-:W-:Y:S01]  /*7260*/  LEA R138, P3, R125, R11.reuse, 0x2 ;  /* 0x0000000b7d8a7211 */ /* 0x088fe200078610ff */
[----:B------:R-:W-:Y:S01]  /*7270*/  IMAD R117, R117, UR65, RZ ;  /* 0x0000004175757c24 */ /* 0x000fe2000f8e02ff */
[-C--:B------:R-:W-:Y:S01]  /*7280*/  LEA.HI.X.SX32 R143, R126, R0.reuse, 0x2, P6 ;  /* 0x000000007e8f7211 */ /* 0x080fe200030f16ff */
[----:B------:R-:W-:Y:S01]  /*7290*/  IMAD R114, R114, UR62, RZ ;  /* 0x0000003e72727c24 */ /* 0x000fe2000f8e02ff */
[-C--:B------:R-:W-:Y:S01]  /*72a0*/  LEA.HI.X.SX32 R139, R125, R0.reuse, 0x2, P3 ;  /* 0x000000007d8b7211 */ /* 0x080fe200018f16ff */
[----:B------:R-:W-:Y:S01]  /*72b0*/  IMAD R115, R115, UR63, RZ ;  /* 0x0000003f73737c24 */ /* 0x000fe2000f8e02ff */
[-C--:B------:R-:W-:Y:S01]  /*72c0*/  LEA R128, P3, R122, R11.reuse, 0x2 ;  /* 0x0000000b7a807211 */ /* 0x080fe200078610ff */
[----:B------:R-:W-:Y:S01]  /*72d0*/  STL.64 [R1+0x298], R142 ;  /* 0x0002988e01007387 */ /* 0x000fe20000100a00 */
[-C--:B----4-:R-:W-:Y:S01]  /*72e0*/  LEA R132, P1, R124, R11.reuse, 0x2 ;  /* 0x0000000b7c847211 */ /* 0x090fe200078210ff */
[----:B------:R-:W2:Y:S01]  /*72f0*/  LDCU UR67, c[0x0][0x3b0] ;  /* 0x00007600ff4377ac */ /* 0x000ea20008000800 */
[-C--:B------:R-:W-:Y:S01]  /*7300*/  LEA.HI.X.SX32 R129, R122, R0.reuse, 0x2, P3 ;  /* 0x000000007a817211 */ /* 0x080fe200018f16ff */
[----:B------:R-:W-:Y:S01]  /*7310*/  STL.64 [R1+0x2a8], R138 ;  /* 0x0002a88a01007387 */ /* 0x000fe20000100a00 */
[----:B------:R-:W-:Y:S01]  /*7320*/  LEA.HI.X.SX32 R133, R124, R0, 0x2, P1 ;  /* 0x000000007c857211 */ /* 0x000fe200008f16ff */
[----:B------:R-:W3:Y:S01]  /*7330*/  LDCU UR65, c[0x0][0x3b0] ;  /* 0x00007600ff4177ac */ /* 0x000ee20008000800 */
[----:B------:R-:W-:-:S02]  /*7340*/  LEA R130, P6, R123, R11, 0x2 ;  /* 0x0000000b7b827211 */ /* 0x000fc400078c10ff */
[-C--:B------:R-:W-:Y:S01]  /*7350*/  LEA R126, P1, R121, R11.reuse, 0x2 ;  /* 0x0000000b797e7211 */ /* 0x080fe200078210ff */
[----:B------:R4:W-:Y:S01]  /*7360*/  STL.64 [R1+0x2b0], R132 ;  /* 0x0002b08401007387 */ /* 0x0009e20000100a00 */
[-C--:B------:R-:W-:Y:S01]  /*7370*/  LEA.HI.X.SX32 R131, R123, R0.reuse, 0x2, P6 ;  /* 0x000000007b837211 */ /* 0x080fe200030f16ff */
[----:B------:R-:W1:Y:S01]  /*7380*/  LDCU UR63, c[0x0][0x3b0] ;  /* 0x00007600ff3f77ac */ /* 0x000e620008000800 */
[C---:B------:R-:W-:Y:S01]  /*7390*/  LEA R124, P6, R120.reuse, R11, 0x2 ;  /* 0x0000000b787c7211 */ /* 0x040fe200078c10ff */
[----:B------:R2:W-:Y:S01]  /*73a0*/  STL.64 [R1+0x2c0], R128 ;  /* 0x0002c08001007387 */ /* 0x0005e20000100a00 */
[-C--:B------:R-:W-:Y:S01]  /*73b0*/  LEA.HI.X.SX32 R127, R121, R0.reuse, 0x2, P1 ;  /* 0x00000000797f7211 */ /* 0x080fe200008f16ff */
[----:B------:R-:W1:Y:S01]  /*73c0*/  LDCU UR62, c[0x0][0x3b0] ;  /* 0x00007600ff3e77ac */ /* 0x000e620008000800 */
[----:B------:R-:W-:Y:S01]  /*73d0*/  LEA.HI.X.SX32 R125, R120, R0, 0x2, P6 ;  /* 0x00000000787d7211 */ /* 0x000fe200030f16ff */
[----:B------:R3:W-:Y:S01]  /*73e0*/  STL.64 [R1+0x2b8], R130 ;  /* 0x0002b88201007387 */ /* 0x0007e20000100a00 */
[C---:B------:R-:W-:Y:S01]  /*73f0*/  SEL R111, R9.reuse, R36, !P0 ;  /* 0x00000024096f7207 */ /* 0x040fe20004000000 */
[----:B------:R-:W-:Y:S01]  /*7400*/  UMOV UR12, 0x1 ;  /* 0x00000001000c7882 */ /* 0x000fe20000000000 */
[----:B------:R-:W-:Y:S01]  /*7410*/  SEL R109, R9, R35, !P0 ;  /* 0x00000023096d7207 */ /* 0x000fe20004000000 */
[----:B------:R-:W-:Y:S01]  /*7420*/  STL.64 [R1+0x2d0], R126 ;  /* 0x0002d07e01007387 */ /* 0x000fe20000100a00 */
[C---:B----4-:R-:W-:Y:S01]  /*7430*/  LEA R132, P1, R118.reuse, R11, 0x2 ;  /* 0x0000000b76847211 */ /* 0x050fe200078210ff */
[----:B------:R-:W-:Y:S01]  /*7440*/  IMAD R111, R111, UR59, RZ ;  /* 0x0000003b6f6f7c24 */ /* 0x000fe2000f8e02ff */
[----:B------:R-:W-:Y:S01]  /*7450*/  SEL R110, R9, R33, !P0 ;  /* 0x00000021096e7207 */ /* 0x000fe20004000000 */
[----:B------:R-:W-:Y:S01]  /*7460*/  IMAD R109, R109, UR57, RZ ;  /* 0x000000396d6d7c24 */ /* 0x000fe2000f8e02ff */
[CC--:B--2---:R-:W-:Y:S01]  /*7470*/  LEA R128, P3, R119.reuse, R11.reuse, 0x2 ;  /* 0x0000000b77807211 */ /* 0x0c4fe200078610ff */
[----:B------:R-:W2:Y:S01]  /*7480*/  LDCU UR59, c[0x0][0x3b0] ;  /* 0x00007600ff3b77ac */ /* 0x000ea20008000800 */
[-C--:B------:R-:W-:Y:S01]  /*7490*/  LEA.HI.X.SX32 R133, R118, R0.reuse, 0x2, P1 ;  /* 0x0000000076857211 */ /* 0x080fe200008f16ff */
[----:B------:R-:W-:Y:S01]  /*74a0*/  IMAD R110, R110, UR58, RZ ;  /* 0x0000003a6e6e7c24 */ /* 0x000fe2000f8e02ff */
[----:B------:R-:W-:Y:S01]  /*74b0*/  LEA.HI.X.SX32 R129, R119, R0, 0x2, P3 ;  /* 0x0000000077817211 */ /* 0x000fe200018f16ff */
[----:B------:R-:W4:Y:S01]  /*74c0*/  LDCU UR58, c[0x0][0x3b0] ;  /* 0x00007600ff3a77ac */ /* 0x000f220008000800 */
[----:B---3--:R-:W-:-:S02]  /*74d0*/  LEA R130, P6, R117, R11, 0x2 ;  /* 0x0000000b75827211 */ /* 0x008fc400078c10ff */
[-C--:B------:R-:W-:Y:S01]  /*74e0*/  LEA R122, P1, R115, R11.reuse, 0x2 ;  /* 0x0000000b737a7211 */ /* 0x080fe200078210ff */
[----:B------:R3:W-:Y:S01]  /*74f0*/  STL.64 [R1+0x2e8], R128 ;  /* 0x0002e88001007387 */ /* 0x0007e20000100a00 */
[----:B------:R-:W-:Y:S01]  /*7500*/  LEA.HI.X.SX32 R131, R117, R0, 0x2, P6 ;  /* 0x0000000075837211 */ /* 0x000fe200030f16ff */
[----:B------:R-:W1:Y:S01]  /*7510*/  LDCU UR57, c[0x0][0x3b0] ;  /* 0x00007600ff3977ac */ /* 0x000e620008000800 */
[C---:B------:R-:W-:Y:S01]  /*7520*/  LEA R120, P6, R114.reuse, R11, 0x2 ;  /* 0x0000000b72787211 */ /* 0x040fe200078c10ff */
[----:B------:R-:W-:Y:S01]  /*7530*/  STL.64 [R1+0x2d8], R124 ;  /* 0x0002d87c01007387 */ /* 0x000fe20000100a00 */
[----:B------:R-:W-:Y:S02]  /*7540*/  SEL R108, R9, R34, !P0 ;  /* 0x00000022096c7207 */ /* 0x000fe40004000000 */
[-C--:B------:R-:W-:Y:S01]  /*7550*/  LEA.HI.X.SX32 R121, R114, R0.reuse, 0x2, P6 ;  /* 0x0000000072797211 */ /* 0x080fe200030f16ff */
[----:B------:R-:W-:Y:S01]  /*7560*/  STL.64 [R1+0x2f0], R132 ;  /* 0x0002f08401007387 */ /* 0x000fe20000100a00 */
[----:B------:R-:W-:Y:S01]  /*7570*/  LEA.HI.X.SX32 R123, R115, R0, 0x2, P1 ;  /* 0x00000000737b7211 */ /* 0x000fe200008f16ff */
[----:B------:R-:W-:Y:S01]  /*7580*/  IMAD R108, R108, UR56, RZ ;  /* 0x000000386c6c7c24 */ /* 0x000fe2000f8e02ff */
[C---:B------:R-:W-:Y:S01]  /*7590*/  SEL R106, R9.reuse, R37, !P0 ;  /* 0x00000025096a7207 */ /* 0x040fe20004000000 */
[----:B------:R-:W-:Y:S01]  /*75a0*/  STL.64 [R1+0x300], R130 ;  /* 0x0003008201007387 */ /* 0x000fe20000100a00 */
[-C--:B---3--:R-:W-:Y:S01]  /*75b0*/  LEA R128, P3, R116, R11.reuse, 0x2 ;  /* 0x0000000b74807211 */ /* 0x088fe200078610ff */
[----:B------:R-:W3:Y:S01]  /*75c0*/  LDCU UR56, c[0x0][0x3b0] ;  /* 0x00007600ff3877ac */ /* 0x000ee20008000800 */
[----:B------:R-:W-:Y:S01]  /*75d0*/  SEL R107, R9, R38, !P0 ;  /* 0x00000026096b7207 */ /* 0x000fe20004000000 */
[----:B------:R-:W-:Y:S01]  /*75e0*/  IMAD R106, R106, UR54, RZ ;  /* 0x000000366a6a7c24 */ /* 0x000fe2000f8e02ff */
[-C--:B------:R-:W-:Y:S01]  /*75f0*/  LEA.HI.X.SX32 R129, R116, R0.reuse, 0x2, P3 ;  /* 0x0000000074817211 */ /* 0x080fe200018f16ff */
[----:B------:R-:W1:Y:S01]  /*7600*/  LDCU UR54, c[0x0][0x3b0] ;  /* 0x00007600ff3677ac */ /* 0x000e620008000800 */
[-C--:B------:R-:W-:Y:S01]  /*7610*/  LEA R118, P3, R113, R11.reuse, 0x2 ;  /* 0x0000000b71767211 */ /* 0x080fe200078610ff */
[----:B------:R-:W-:Y:S01]  /*7620*/  IMAD R107, R107, UR55, RZ ;  /* 0x000000376b6b7c24 */ /* 0x000fe2000f8e02ff */
[C---:B------:R-:W-:Y:S01]  /*7630*/  LEA R116, P1, R112.reuse, R11, 0x2 ;  /* 0x0000000b70747211 */ /* 0x040fe200078210ff */
[----:B------:R2:W-:Y:S01]  /*7640*/  STL.64 [R1+0x308], R128 ;  /* 0x0003088001007387 */ /* 0x0005e20000100a00 */
[-C--:B------:R-:W-:Y:S01]  /*7650*/  LEA.HI.X.SX32 R119, R113, R0.reuse, 0x2, P3 ;  /* 0x0000000071777211 */ /* 0x080fe200018f16ff */
[----:B------:R-:W1:Y:S01]  /*7660*/  LDCU UR55, c[0x0][0x3b0] ;  /* 0x00007600ff3777ac */ /* 0x000e620008000800 */
[----:B------:R-:W-:Y:S01]  /*7670*/  LEA.HI.X.SX32 R117, R112, R0, 0x2, P1 ;  /* 0x0000000070757211 */ /* 0x000fe200008f16ff */
[----:B------:R3:W-:Y:S01]  /*7680*/  STL.64 [R1+0x320], R120 ;  /* 0x0003207801007387 */ /* 0x0007e20000100a00 */
[----:B------:R-:W-:-:S02]  /*7690*/  SEL R105, R9, R40, !P0 ;  /* 0x0000002809697207 */ /* 0x000fc40004000000 */
[C---:B------:R-:W-:Y:S01]  /*76a0*/  SEL R104, R9.reuse, R39, !P0 ;  /* 0x0000002709687207 */ /* 0x040fe20004000000 */
[----:B------:R1:W-:Y:S01]  /*76b0*/  STL.64 [R1+0x318], R122 ;  /* 0x0003187a01007387 */ /* 0x0003e20000100a00 */
[----:B------:R-:W-:Y:S01]  /*76c0*/  SEL R103, R9, R51, !P0 ;  /* 0x0000003309677207 */ /* 0x000fe20004000000 */
[----:B------:R-:W-:Y:S01]  /*76d0*/  IMAD R105, R105, UR53, RZ ;  /* 0x0000003569697c24 */ /* 0x000fe2000f8e02ff */
[C---:B------:R-:W-:Y:S01]  /*76e0*/  SEL R101, R9.reuse, R46, !P0 ;  /* 0x0000002e09657207 */ /* 0x040fe20004000000 */
[----:B------:R-:W-:Y:S01]  /*76f0*/  STL.64 [R1+0x328], R118 ;  /* 0x0003287601007387 */ /* 0x000fe20000100a00 */
[-C--:B--2---:R-:W-:Y:S01]  /*7700*/  LEA R128, P3, R110, R11.reuse, 0x2 ;  /* 0x0000000b6e807211 */ /* 0x084fe200078610ff */
[----:B------:R-:W-:Y:S01]  /*7710*/  IMAD R104, R104, UR52, RZ ;  /* 0x0000003468687c24 */ /* 0x000fe2000f8e02ff */
[----:B------:R-:W-:Y:S01]  /*7720*/  SEL R100, R9, R50, !P0 ;  /* 0x0000003209647207 */ /* 0x000fe20004000000 */
[----:B------:R-:W-:Y:S01]  /*7730*/  IMAD R103, R103, UR51, RZ ;  /* 0x0000003367677c24 */ /* 0x000fe2000f8e02ff */
[-C--:B---3--:R-:W-:Y:S01]  /*7740*/  LEA R120, P6, R111, R11.reuse, 0x2 ;  /* 0x0000000b6f787211 */ /* 0x088fe200078c10ff */
[----:B------:R-:W-:Y:S01]  /*7750*/  IMAD R101, R101, UR49, RZ ;  /* 0x0000003165657c24 */ /* 0x000fe2000f8e02ff */
[-C--:B------:R-:W-:Y:S01]  /*7760*/  LEA.HI.X.SX32 R129, R110, R0.reuse, 0x2, P3 ;  /* 0x000000006e817211 */ /* 0x080fe200018f16ff */
[----:B------:R-:W-:Y:S01]  /*7770*/  IMAD R100, R100, UR48, RZ ;  /* 0x0000003064647c24 */ /* 0x000fe2000f8e02ff */
[----:B------:R-:W-:Y:S01]  /*7780*/  LEA.HI.X.SX32 R121, R111, R0, 0x2, P6 ;  /* 0x000000006f797211 */ /* 0x000fe200030f16ff */
[----:B------:R-:W2:Y:S01]  /*7790*/  LDCU UR53, c[0x0][0x3b0] ;  /* 0x00007600ff3577ac */ /* 0x000ea20008000800 */
[----:B-1----:R-:W-:-:S02]  /*77a0*/  LEA R122, P1, R109, R11, 0x2 ;  /* 0x0000000b6d7a7211 */ /* 0x002fc400078210ff */
[-C--:B------:R-:W-:Y:S01]  /*77b0*/  LEA R114, P3, R107, R11.reuse, 0x2 ;  /* 0x0000000b6b727211 */ /* 0x080fe200078610ff */
[----:B------:R1:W-:Y:S01]  /*77c0*/  STL.64 [R1+0x340], R120 ;  /* 0x0003407801007387 */ /* 0x0003e20000100a00 */
[-C--:B------:R-:W-:Y:S01]  /*77d0*/  LEA.HI.X.SX32 R123, R109, R0.reuse, 0x2, P1 ;  /* 0x000000006d7b7211 */ /* 0x080fe200008f16ff */
[----:B------:R-:W3:Y:S01]  /*77e0*/  LDCU UR52, c[0x0][0x3b0] ;  /* 0x00007600ff3477ac */ /* 0x000ee20008000800 */
[C---:B------:R-:W-:Y:S01]  /*77f0*/  LEA R112, P1, R106.reuse, R11, 0x2 ;  /* 0x0000000b6a707211 */ /* 0x040fe200078210ff */
[----:B------:R-:W-:Y:S01]  /*7800*/  STL.64 [R1+0x330], R116 ;  /* 0x0003307401007387 */ /* 0x000fe20000100a00 */
[-C--:B------:R-:W-:Y:S01]  /*7810*/  LEA.HI.X.SX32 R115, R107, R0.reuse, 0x2, P3 ;  /* 0x000000006b737211 */ /* 0x080fe200018f16ff */
[----:B------:R-:W2:Y:S01]  /*7820*/  LDCU UR51, c[0x0][0x3b0] ;  /* 0x00007600ff3377ac */ /* 0x000ea20008000800 */
[----:B------:R-:W-:Y:S01]  /*7830*/  LEA.HI.X.SX32 R113, R106, R0, 0x2, P1 ;  /* 0x000000006a717211 */ /* 0x000fe200008f16ff */
[----:B------:R-:W-:Y:S01]  /*7840*/  STL.64 [R1+0x348], R128 ;  /* 0x0003488001007387 */ /* 0x000fe20000100a00 */
[C---:B------:R-:W-:Y:S01]  /*7850*/  SEL R53, R9.reuse, R53, !P0 ;  /* 0x0000003509357207 */ /* 0x040fe20004000000 */
[----:B------:R-:W2:Y:S01]  /*7860*/  LDCU UR49, c[0x0][0x3b0] ;  /* 0x00007600ff3177ac */ /* 0x000ea20008000800 */
[----:B------:R-:W-:Y:S01]  /*7870*/  SEL R98, R9, R47, !P0 ;  /* 0x0000002f09627207 */ /* 0x000fe20004000000 */
[----:B------:R-:W-:Y:S01]  /*7880*/  STL.64 [R1+0x358], R122 ;  /* 0x0003587a01007387 */ /* 0x000fe20000100a00 */
[-C--:B-1----:R-:W-:Y:S01]  /*7890*/  LEA R120, P6, R108, R11.reuse, 0x2 ;  /* 0x0000000b6c787211 */ /* 0x082fe200078c10ff */
[----:B------:R-:W-:Y:S01]  /*78a0*/  IMAD R99, R53, UR47, RZ ;  /* 0x0000002f35637c24 */ /* 0x000fe2000f8e02ff */
        /* <DEDUP_REMOVED lines=12> */
[C---:B------:R-:W-:Y:S01]  /*7970*/  SEL R96, R9.reuse, R49, !P0 ;  /* 0x0000003109607207 */ /* 0x040fe20004000000 */
[----:B------:R-:W1:Y:S01]  /*7980*/  LDCU UR46, c[0x0][0x3b0] ;  /* 0x00007600ff2e77ac */ /* 0x000e620008000800 */
[C---:B------:R-:W-:Y:S01]  /*7990*/  SEL R95, R9.reuse, R52, !P0 ;  /* 0x00000034095f7207 */ /* 0x040fe20004000000 */
[----:B------:R4:W-:Y:S01]  /*79a0*/  STL.64 [R1+0x370], R114 ;  /* 0x0003707201007387 */ /* 0x0009e20000100a00 */
[C---:B------:R-:W-:Y:S01]  /*79b0*/  SEL R54, R9.reuse, R54, !P0 ;  /* 0x0000003609367207 */ /* 0x040fe20004000000 */
[----:B------:R-:W-:Y:S01]  /*79c0*/  IMAD R96, R96, UR44, RZ ;  /* 0x0000002c60607c24 */ /* 0x000fe2000f8e02ff */
[----:B------:R-:W-:Y:S01]  /*79d0*/  SEL R92, R9, R56, !P0 ;  /* 0x00000038095c7207 */ /* 0x000fe20004000000 */
[----:B------:R-:W-:Y:S01]  /*79e0*/  STL.64 [R1+0x388], R110 ;  /* 0x0003886e01007387 */ /* 0x000fe20000100a00 */
[----:B--2---:R-:W-:Y:S01]  /*79f0*/  LEA R120, P6, R102, R11, 0x2 ;  /* 0x0000000b66787211 */ /* 0x004fe200078c10ff */
[----:B------:R-:W-:Y:S01]  /*7a00*/  IMAD R95, R95, UR43, RZ ;  /* 0x0000002b5f5f7c24 */ /* 0x000fe2000f8e02ff */
[----:B------:R-:W-:Y:S01]  /*7a10*/  SEL R93, R9, R55, !P0 ;  /* 0x00000037095d7207 */ /* 0x000fe20004000000 */
[----:B------:R-:W-:Y:S01]  /*7a20*/  STL.64 [R1+0x390], R108 ;  /* 0x0003906c01007387 */ /* 0x000fe20000100a00 */
[CC--:B---3--:R-:W-:Y:S01]  /*7a30*/  LEA R112, P1, R103.reuse, R11.reuse, 0x2 ;  /* 0x0000000b67707211 */ /* 0x0c8fe200078210ff */
[----:B------:R-:W-:Y:S01]  /*7a40*/  IMAD R94, R54, UR42, RZ ;  /* 0x0000002a365e7c24 */ /* 0x000fe2000f8e02ff */
[-C--:B------:R-:W-:Y:S01]  /*7a50*/  LEA.HI.X.SX32 R121, R102, R0.reuse, 0x2, P6 ;  /* 0x0000000066797211 */ /* 0x080fe200030f16ff */
[----:B------:R-:W-:Y:S01]  /*7a60*/  IMAD R92, R92, UR40, RZ ;  /* 0x000000285c5c7c24 */ /* 0x000fe2000f8e02ff */
[-C--:B------:R-:W-:Y:S01]  /*7a70*/  LEA.HI.X.SX32 R113, R103, R0.reuse, 0x2, P1 ;  /* 0x0000000067717211 */ /* 0x080fe200008f16ff */
[----:B------:R-:W-:Y:S01]  /*7a80*/  IMAD R93, R93, UR41, RZ ;  /* 0x000000295d5d7c24 */ /* 0x000fe2000f8e02ff */
[-C--:B----4-:R-:W-:Y:S01]  /*7a90*/  LEA R114, P3, R101, R11.reuse, 0x2 ;  /* 0x0000000b65727211 */ /* 0x090fe200078610ff */
[----:B------:R-:W2:Y:S01]  /*7aa0*/  LDCU UR45, c[0x0][0x3b0] ;  /* 0x00007600ff2d77ac */ /* 0x000ea20008000800 */
[-C--:B------:R-:W-:Y:S01]  /*7ab0*/  LEA R106, P6, R99, R11.reuse, 0x2 ;  /* 0x0000000b636a7211 */ /* 0x080fe200078c10ff */
[----:B------:R3:W-:Y:S01]  /*7ac0*/  STL.64 [R1+0x398], R112 ;  /* 0x0003987001007387 */ /* 0x0007e20000100a00 */
[-C--:B------:R-:W-:Y:S01]  /*7ad0*/  LEA.HI.X.SX32 R115, R101, R0.reuse, 0x2, P3 ;  /* 0x0000000065737211 */ /* 0x080fe200018f16ff */
[----:B------:R-:W4:Y:S01]  /*7ae0*/  LDCU UR44, c[0x0][0x3b0] ;  /* 0x00007600ff2c77ac */ /* 0x000f220008000800 */
[C---:B------:R-:W-:Y:S01]  /*7af0*/  LEA R104, P3, R98.reuse, R11, 0x2 ;  /* 0x0000000b62687211 */ /* 0x040fe200078610ff */
[----:B------:R-:W-:Y:S01]  /*7b00*/  STL.64 [R1+0x3a0], R120 ;  /* 0x0003a07801007387 */ /* 0x000fe20000100a00 */
[-C--:B------:R-:W-:Y:S01]  /*7b10*/  LEA.HI.X.SX32 R107, R99, R0.reuse, 0x2, P6 ;  /* 0x00000000636b7211 */ /* 0x080fe200030f16ff */
[----:B------:R-:W1:Y:S01]  /*7b20*/  LDCU UR42, c[0x0][0x3b0] ;  /* 0x00007600ff2a77ac */ /* 0x000e620008000800 */
[----:B------:R-:W-:Y:S01]  /*7b30*/  LEA.HI.X.SX32 R105, R98, R0, 0x2, P3 ;  /* 0x0000000062697211 */ /* 0x000fe200018f16ff */
[----:B------:R-:W-:Y:S01]  /*7b40*/  STL.64 [R1+0x3b0], R114 ;  /* 0x0003b07201007387 */ /* 0x000fe20000100a00 */
[C---:B------:R-:W-:Y:S01]  /*7b50*/  SEL R90, R9.reuse, R57, !P0 ;  /* 0x00000039095a7207 */ /* 0x040fe20004000000 */
[----:B------:R-:W1:Y:S01]  /*7b60*/  LDCU UR43, c[0x0][0x3b0] ;  /* 0x00007600ff2b77ac */ /* 0x000e620008000800 */
[----:B------:R-:W-:Y:S01]  /*7b70*/  SEL R66, R9, R66, !P0 ;  /* 0x0000004209427207 */ /* 0x000fe20004000000 */
[----:B------:R-:W-:Y:S01]  /*7b80*/  IMAD R31, R31, UR51, RZ ;  /* 0x000000331f1f7c24 */ /* 0x000fe2000f8e02ff */
[-C--:B---3--:R-:W-:Y:S01]  /*7b90*/  LEA R112, P1, R100, R11.reuse, 0x2 ;  /* 0x0000000b64707211 */ /* 0x088fe200078210ff */
[----:B------:R-:W-:Y:S01]  /*7ba0*/  IMAD R90, R90, UR38, RZ ;  /* 0x000000265a5a7c24 */ /* 0x000fe2000f8e02ff */
[----:B------:R-:W-:Y:S01]  /*7bb0*/  SEL R25, R9, R80, !P0 ;  /* 0x0000005009197207 */ /* 0x000fe20004000000 */
[----:B------:R-:W-:Y:S01]  /*7bc0*/  IMAD R80, R66, UR30, RZ ;  /* 0x0000001e42507c24 */ /* 0x000fe2000f8e02ff */
[-C--:B------:R-:W-:Y:S01]  /*7bd0*/  LEA.HI.X.SX32 R113, R100, R0.reuse, 0x2, P1 ;  /* 0x0000000064717211 */ /* 0x080fe200008f16ff */
[----:B------:R-:W3:Y:S01]  /*7be0*/  LDCU UR41, c[0x0][0x3b0] ;  /* 0x00007600ff2977ac */ /* 0x000ee20008000800 */
[-C--:B------:R-:W-:Y:S01]  /*7bf0*/  LEA R102, P1, R97, R11.reuse, 0x2 ;  /* 0x0000000b61667211 */ /* 0x080fe200078210ff */
[----:B------:R-:W-:Y:S01]  /*7c00*/  IMAD R66, R25, UR19, RZ ;  /* 0x0000001319427c24 */ /* 0x000fe2000f8e02ff */
[C---:B------:R-:W-:Y:S01]  /*7c10*/  LEA R100, P6, R96.reuse, R11, 0x2 ;  /* 0x0000000b60647211 */ /* 0x040fe200078c10ff */
[----:B------:R1:W-:Y:S01]  /*7c20*/  STL.64 [R1+0x3b8], R112 ;  /* 0x0003b87001007387 */ /* 0x0003e20000100a00 */
[-C--:B------:R-:W-:Y:S01]  /*7c30*/  LEA.HI.X.SX32 R103, R97, R0.reuse, 0x2, P1 ;  /* 0x0000000061677211 */ /* 0x080fe200008f16ff */
[----:B------:R-:W2:Y:S01]  /*7c40*/  LDCU UR40, c[0x0][0x3b0] ;  /* 0x00007600ff2877ac */ /* 0x000ea20008000800 */
[----:B------:R-:W-:Y:S01]  /*7c50*/  LEA.HI.X.SX32 R101, R96, R0, 0x2, P6 ;  /* 0x0000000060657211 */ /* 0x000fe200030f16ff */
[----:B------:R-:W-:Y:S01]  /*7c60*/  STL.64 [R1+0x3c8], R106 ;  /* 0x0003c86a01007387 */ /* 0x000fe20000100a00 */
[C---:B------:R-:W-:Y:S01]  /*7c70*/  SEL R67, R9.reuse, R67, !P0 ;  /* 0x0000004309437207 */ /* 0x040fe20004000000 */
[----:B------:R-:W2:Y:S01]  /*7c80*/  LDCU UR38, c[0x0][0x3b0] ;  /* 0x00007600ff2677ac */ /* 0x000ea20008000800 */
[C---:B------:R-:W-:Y:S01]  /*7c90*/  SEL R69, R9.reuse, R69, !P0 ;  /* 0x0000004509457207 */ /* 0x040fe20004000000 */
[----:B------:R3:W-:Y:S01]  /*7ca0*/  STL.64 [R1+0x3d0], R104 ;  /* 0x0003d06801007387 */ /* 0x0007e20000100a00 */
[C---:B------:R-:W-:Y:S01]  /*7cb0*/  SEL R68, R9.reuse, R68, !P0 ;  /* 0x0000004409447207 */ /* 0x040fe20004000000 */
[----:B------:R-:W2:Y:S01]  /*7cc0*/  LDCU UR30, c[0x0][0x3b0] ;  /* 0x00007600ff1e77ac */ /* 0x000ea20008000800 */
[----:B------:R-:W-:Y:S01]  /*7cd0*/  SEL R23, R9, R79, !P0 ;  /* 0x0000004f09177207 */ /* 0x000fe20004000000 */
[----:B------:R-:W-:Y:S01]  /*7ce0*/  STL.64 [R1+0x3e0], R102 ;  /* 0x0003e06601007387 */ /* 0x000fe20000100a00 */
[----:B-1----:R-:W-:Y:S01]  /*7cf0*/  LEA R112, P3, R95, R11, 0x2 ;  /* 0x0000000b5f707211 */ /* 0x002fe200078610ff */
[----:B------:R-:W-:Y:S01]  /*7d00*/  IMAD R79, R67, UR29, RZ ;  /* 0x0000001d434f7c24 */ /* 0x000fe2000f8e02ff */
[----:B------:R-:W-:Y:S01]  /*7d10*/  SEL R19, R9, R77, !P0 ;  /* 0x0000004d09137207 */ /* 0x000fe20004000000 */
[----:B------:R-:W-:Y:S01]  /*7d20*/  STL.64 [R1+0x3e8], R100 ;  /* 0x0003e86401007387 */ /* 0x000fe20000100a00 */
[-C--:B------:R-:W-:Y:S01]  /*7d30*/  LEA.HI.X.SX32 R113, R95, R0.reuse, 0x2, P3 ;  /* 0x000000005f717211 */ /* 0x080fe200018f16ff */
[----:B------:R-:W-:Y:S01]  /*7d40*/  IMAD R77, R69, UR8, RZ ;  /* 0x00000008454d7c24 */ /* 0x000fe2000f8e02ff */
[-C--:B------:R-:W-:Y:S01]  /*7d50*/  LEA R96, P3, R92, R11.reuse, 0x2 ;  /* 0x0000000b5c607211 */ /* 0x080fe200078610ff */
[----:B------:R-:W-:Y:S01]  /*7d60*/  IMAD R69, R19, UR22, RZ ;  /* 0x0000001613457c24 */ /* 0x000fe2000f8e02ff */
[CC--:B---3--:R-:W-:Y:S01]  /*7d70*/  LEA R104, P1, R94.reuse, R11.reuse, 0x2 ;  /* 0x0000000b5e687211 */ /* 0x0c8fe200078210ff */
[----:B------:R-:W-:Y:S01]  /*7d80*/  STL.64 [R1+0x3f8], R112 ;  /* 0x0003f87001007387 */ /* 0x000fe20000100a00 */
[----:B------:R-:W-:Y:S01]  /*7d90*/  LEA R106, P6, R93, R11, 0x2 ;  /* 0x0000000b5d6a7211 */ /* 0x000fe200078c10ff */
[----:B------:R-:W-:Y:S01]  /*7da0*/  IMAD R67, R23, UR20, RZ ;  /* 0x0000001417437c24 */ /* 0x000fe2000f8e02ff */
[-C--:B------:R-:W-:Y:S01]  /*7db0*/  LEA.HI.X.SX32 R105, R94, R0.reuse, 0x2, P1 ;  /* 0x000000005e697211 */ /* 0x080fe200008f16ff */
[----:B------:R-:W1:Y:S01]  /*7dc0*/  LDCU UR29, c[0x0][0x3b0] ;  /* 0x00007600ff1d77ac */ /* 0x000e620008000800 */
[----:B------:R-:W-:-:S02]  /*7dd0*/  LEA.HI.X.SX32 R97, R92, R0, 0x2, P3 ;  /* 0x000000005c617211 */ /* 0x000fc400018f16ff */
[----:B------:R-:W-:Y:S01]  /*7de0*/  LEA.HI.X.SX32 R107, R93, R0, 0x2, P6 ;  /* 0x000000005d6b7211 */ /* 0x000fe200030f16ff */
[----:B------:R3:W-:Y:S01]  /*7df0*/  STL.64 [R1+0x400], R104 ;  /* 0x0004006801007387 */ /* 0x0007e20000100a00 */
[CC--:B------:R-:W-:Y:S01]  /*7e00*/  LEA R98, P6, R90.reuse, R11.reuse, 0x2 ;  /* 0x0000000b5a627211 */ /* 0x0c0fe200078c10ff */
[----:B------:R-:W-:Y:S01]  /*7e10*/  UIADD3 UR8, UPT, UPT, UR7, 0xd0000, URZ ;  /* 0x000d000007087890 */ /* 0x000fe2000fffe0ff */
[----:B------:R-:W-:Y:S01]  /*7e20*/  SEL R21, R9, R78, !P0 ;  /* 0x0000004e09157207 */ /* 0x000fe20004000000 */
[----:B------:R1:W-:Y:S01]  /*7e30*/  STL.64 [R1+0x410], R96 ;  /* 0x0004106001007387 */ /* 0x0003e20000100a00 */
[-C--:B------:R-:W-:Y:S01]  /*7e40*/  LEA.HI.X.SX32 R99, R90, R0.reuse, 0x2, P6 ;  /* 0x000000005a637211 */ /* 0x080fe200030f16ff */
[----:B------:R-:W-:Y:S01]  /*7e50*/  IMAD R78, R68, UR28, RZ ;  /* 0x0000001c444e7c24 */ /* 0x000fe2000f8e02ff */
[----:B------:R-:W-:Y:S01]  /*7e60*/  LEA R92, P6, R87, R11, 0x2 ;  /* 0x0000000b575c7211 */ /* 0x000fe200078c10ff */
[----:B------:R-:W-:Y:S01]  /*7e70*/  STL.64 [R1+0x408], R106 ;  /* 0x0004086a01007387 */ /* 0x000fe20000100a00 */
[----:B------:R-:W-:Y:S01]  /*7e80*/  SEL R71, R9, R71, !P0 ;  /* 0x0000004709477207 */ /* 0x000fe20004000000 */
[----:B------:R-:W-:Y:S01]  /*7e90*/  IMAD R68, R21, UR21, RZ ;  /* 0x0000001515447c24 */ /* 0x000fe2000f8e02ff */
[----:B------:R-:W-:Y:S01]  /*7ea0*/  LEA.HI.X.SX32 R93, R87, R0, 0x2, P6 ;  /* 0x00000000575d7211 */ /* 0x000fe200030f16ff */
[----:B------:R-:W-:Y:S01]  /*7eb0*/  IMAD R21, R14, UR41, RZ ;  /* 0x000000290e157c24 */ /* 0x000fe2000f8e02ff */
[----:B---3--:R-:W-:Y:S01]  /*7ec0*/  LEA R104, P1, R91, R11, 0x2 ;  /* 0x0000000b5b687211 */ /* 0x008fe200078210ff */
[----:B------:R-:W-:Y:S01]  /*7ed0*/  USHF.L.U32 UR28, UR4, 0x15, URZ ;  /* 0x00000015041c7899 */ /* 0x000fe200080006ff */
[----:B------:R-:W-:-:S02]  /*7ee0*/  SEL R70, R9, R70, !P0 ;  /* 0x0000004609467207 */ /* 0x000fc40004000000 */
[-C--:B-1----:R-:W-:Y:S01]  /*7ef0*/  LEA R96, P3, R89, R11.reuse, 0x2 ;  /* 0x0000000b59607211 */ /* 0x082fe200078610ff */
[----:B------:R-:W-:Y:S01]  /*7f00*/  ULOP3.LUT UR28, UR28, 0x600000, URZ, 0xc0, !UPT ;  /* 0x006000001c1c7892 */ /* 0x000fe2000f8ec0ff */
[-C--:B------:R-:W-:Y:S02]  /*7f10*/  LEA.HI.X.SX32 R105, R91, R0.reuse, 0x2, P1 ;  /* 0x000000005b697211 */ /* 0x080fe400008f16ff */
[C---:B------:R-:W-:Y:S01]  /*7f20*/  LEA R94, P1, R88.reuse, R11, 0x2 ;  /* 0x0000000b585e7211 */ /* 0x040fe200078210ff */
[----:B------:R-:W-:Y:S01]  /*7f30*/  UIADD3 UR11, UPT, UPT, UR10, UR28, URZ ;  /* 0x0000001c0a0b7290 */ /* 0x000fe2000fffe0ff */
[-C--:B------:R-:W-:Y:S01]  /*7f40*/  LEA.HI.X.SX32 R97, R89, R0.reuse, 0x2, P3 ;  /* 0x0000000059617211 */ /* 0x080fe200018f16ff */
[----:B------:R1:W-:Y:S01]  /*7f50*/  STL.64 [R1+0x420], R104 ;  /* 0x0004206801007387 */ /* 0x0003e20000100a00 */
[----:B------:R-:W-:Y:S02]  /*7f60*/  LEA.HI.X.SX32 R95, R88, R0, 0x2, P1 ;  /* 0x00000000585f7211 */ /* 0x000fe400008f16ff */
[C---:B------:R-:W-:Y:S01]  /*7f70*/  SEL R72, R9.reuse, R72, !P0 ;  /* 0x0000004809487207 */ /* 0x040fe20004000000 */
[----:B------:R3:W-:Y:S01]  /*7f80*/  STL.64 [R1+0x428], R98 ;  /* 0x0004286201007387 */ /* 0x0007e20000100a00 */
[----:B------:R-:W-:Y:S01]  /*7f90*/  SEL R15, R9, R75, !P0 ;  /* 0x0000004b090f7207 */ /* 0x000fe20004000000 */
[----:B------:R-:W-:Y:S01]  /*7fa0*/  IMAD R75, R71, UR6, RZ ;  /* 0x00000006474b7c24 */ /* 0x000fe2000f8e02ff */
[C---:B------:R-:W-:Y:S01]  /*7fb0*/  SEL R13, R9.reuse, R74, !P0 ;  /* 0x0000004a090d7207 */ /* 0x040fe20004000000 */
[----:B------:R-:W-:Y:S01]  /*7fc0*/  STL.64 [R1+0x438], R96 ;  /* 0x0004386001007387 */ /* 0x000fe20000100a00 */
[C---:B------:R-:W-:Y:S01]  /*7fd0*/  SEL R17, R9.reuse, R76, !P0 ;  /* 0x0000004c09117207 */ /* 0x040fe20004000000 */
[----:B------:R-:W-:Y:S01]  /*7fe0*/  IMAD R76, R70, UR77, RZ ;  /* 0x0000004d464c7c24 */ /* 0x000fe2000f8e02ff */
[C---:B------:R-:W-:Y:S01]  /*7ff0*/  SEL R73, R9.reuse, R73, !P0 ;  /* 0x0000004909497207 */ /* 0x040fe20004000000 */
[----:B------:R2:W-:Y:S01]  /*8000*/  STL.64 [R1+0x450], R92 ;  /* 0x0004505c01007387 */ /* 0x0005e20000100a00 */
[----:B-1----:R-:W-:Y:S01]  /*8010*/  LEA R104, P3, R86, R11, 0x2 ;  /* 0x0000000b56687211 */ /* 0x002fe200078610ff */
        /* <DEDUP_REMOVED lines=11> */
[-C--:B--2---:R-:W-:Y:S01]  /*80d0*/  LEA R92, P6, R84, R11.reuse, 0x2 ;  /* 0x0000000b545c7211 */ /* 0x084fe200078c10ff */
[----:B------:R-:W-:Y:S01]  /*80e0*/  IMAD R70, R17, UR23, RZ ;  /* 0x0000001711467c24 */ /* 0x000fe2000f8e02ff */
[-C--:B------:R-:W-:Y:S01]  /*80f0*/  LEA.HI.X.SX32 R89, R80, R0.reuse, 0x2, P1 ;  /* 0x0000000050597211 */ /* 0x080fe200008f16ff */
[----:B------:R-:W-:Y:S01]  /*8100*/  STL.64 [R1+0x468], R98 ;  /* 0x0004686201007387 */ /* 0x000fe20000100a00 */
[----:B------:R-:W-:Y:S01]  /*8110*/  LEA.HI.X.SX32 R93, R84, R0, 0x2, P6 ;  /* 0x00000000545d7211 */ /* 0x000fe200030f16ff */
[----:B------:R-:W-:Y:S01]  /*8120*/  IMAD R56, R56, UR74, RZ ;  /* 0x0000004a38387c24 */ /* 0x000fe2000f8e02ff */
[----:B------:R-:W-:-:S02]  /*8130*/  LEA R90, P3, R81, R11, 0x2 ;  /* 0x0000000b515a7211 */ /* 0x000fc400078610ff */
[-C--:B------:R-:W-:Y:S01]  /*8140*/  LEA R86, P6, R79, R11.reuse, 0x2 ;  /* 0x0000000b4f567211 */ /* 0x080fe200078c10ff */
[----:B------:R1:W-:Y:S01]  /*8150*/  STL.64 [R1+0x470], R92 ;  /* 0x0004705c01007387 */ /* 0x0003e20000100a00 */
[-C--:B------:R-:W-:Y:S02]  /*8160*/  LEA.HI.X.SX32 R91, R81, R0.reuse, 0x2, P3 ;  /* 0x00000000515b7211 */ /* 0x080fe400018f16ff */
[C---:B------:R-:W-:Y:S01]  /*8170*/  LEA R84, P3, R78.reuse, R11, 0x2 ;  /* 0x0000000b4e547211 */ /* 0x040fe200078610ff */
[----:B------:R2:W-:Y:S01]  /*8180*/  STL.64 [R1+0x480], R88 ;  /* 0x0004805801007387 */ /* 0x0005e20000100a00 */
[-C--:B------:R-:W-:Y:S02]  /*8190*/  LEA.HI.X.SX32 R87, R79, R0.reuse, 0x2, P6 ;  /* 0x000000004f577211 */ /* 0x080fe400030f16ff */
[----:B------:R-:W-:Y:S01]  /*81a0*/  LEA.HI.X.SX32 R85, R78, R0, 0x2, P3 ;  /* 0x000000004e557211 */ /* 0x000fe200018f16ff */
[----:B------:R3:W-:Y:S01]  /*81b0*/  STL.64 [R1+0x478], R90 ;  /* 0x0004785a01007387 */ /* 0x0007e20000100a00 */
[----:B------:R-:W-:-:S02]  /*81c0*/  SEL R57, R9, R146, !P0 ;  /* 0x0000009209397207 */ /* 0x000fc40004000000 */
[----:B------:R-:W-:Y:S01]  /*81d0*/  SEL R55, R9, R148, !P0 ;  /* 0x0000009409377207 */ /* 0x000fe20004000000 */
[----:B------:R-:W-:Y:S01]  /*81e0*/  STL.64 [R1+0x490], R86 ;  /* 0x0004905601007387 */ /* 0x000fe20000100a00 */
[C---:B-1----:R-:W-:Y:S01]  /*81f0*/  LEA R92, P6, R76.reuse, R11, 0x2 ;  /* 0x0000000b4c5c7211 */ /* 0x042fe200078c10ff */
[----:B------:R-:W-:Y:S01]  /*8200*/  IMAD R57, R57, UR75, RZ ;  /* 0x0000004b39397c24 */ /* 0x000fe2000f8e02ff */
[----:B------:R-:W-:Y:S01]  /*8210*/  SEL R54, R9, R149, !P0 ;  /* 0x0000009509367207 */ /* 0x000fe20004000000 */
[----:B------:R-:W-:Y:S01]  /*8220*/  IMAD R55, R55, UR13, RZ ;  /* 0x0000000d37377c24 */ /* 0x000fe2000f8e02ff */
[C---:B--2---:R-:W-:Y:S02]  /*8230*/  LEA R88, P1, R77.reuse, R11, 0x2 ;  /* 0x0000000b4d587211 */ /* 0x044fe400078210ff */
[-C--:B------:R-:W-:Y:S01]  /*8240*/  LEA.HI.X.SX32 R93, R76, R0.reuse, 0x2, P6 ;  /* 0x000000004c5d7211 */ /* 0x080fe200030f16ff */
[----:B------:R-:W-:Y:S01]  /*8250*/  IMAD R54, R54, UR76, RZ ;  /* 0x0000004c36367c24 */ /* 0x000fe2000f8e02ff */
[----:B------:R-:W-:-:S02]  /*8260*/  LEA.HI.X.SX32 R89, R77, R0, 0x2, P1 ;  /* 0x000000004d597211 */ /* 0x000fc400008f16ff */
[-C--:B---3--:R-:W-:Y:S02]  /*8270*/  LEA R90, P3, R75, R11.reuse, 0x2 ;  /* 0x0000000b4b5a7211 */ /* 0x088fe400078610ff */
[-C--:B------:R-:W-:Y:S01]  /*8280*/  LEA R80, P6, R73, R11.reuse, 0x2 ;  /* 0x0000000b49507211 */ /* 0x080fe200078c10ff */
[----:B------:R1:W-:Y:S01]  /*8290*/  STL.64 [R1+0x4a8], R88 ;  /* 0x0004a85801007387 */ /* 0x0003e20000100a00 */
[-C--:B------:R-:W-:Y:S02]  /*82a0*/  LEA.HI.X.SX32 R91, R75, R0.reuse, 0x2, P3 ;  /* 0x000000004b5b7211 */ /* 0x080fe400018f16ff */
[C---:B------:R-:W-:Y:S01]  /*82b0*/  LEA R78, P3, R72.reuse, R11, 0x2 ;  /* 0x0000000b484e7211 */ /* 0x040fe200078610ff */
[----:B------:R-:W-:Y:S01]  /*82c0*/  STL.64 [R1+0x498], R84 ;  /* 0x0004985401007387 */ /* 0x000fe20000100a00 */
[-C--:B------:R-:W-:Y:S02]  /*82d0*/  LEA.HI.X.SX32 R81, R73, R0.reuse, 0x2, P6 ;  /* 0x0000000049517211 */ /* 0x080fe400030f16ff */
[----:B------:R-:W-:Y:S01]  /*82e0*/  LEA.HI.X.SX32 R79, R72, R0, 0x2, P3 ;  /* 0x00000000484f7211 */ /* 0x000fe200018f16ff */
[----:B------:R-:W-:Y:S01]  /*82f0*/  STL.64 [R1+0x4b0], R92 ;  /* 0x0004b05c01007387 */ /* 0x000fe20000100a00 */
[----:B------:R-:W-:-:S02]  /*8300*/  SEL R53, R9, R150, !P0 ;  /* 0x0000009609357207 */ /* 0x000fc40004000000 */
[----:B------:R-:W-:Y:S01]  /*8310*/  SEL R52, R9, R151, !P0 ;  /* 0x0000009709347207 */ /* 0x000fe20004000000 */
[----:B------:R-:W-:Y:S01]  /*8320*/  STL.64 [R1+0x4c0], R90 ;  /* 0x0004c05a01007387 */ /* 0x000fe20000100a00 */
[-C--:B-1----:R-:W-:Y:S01]  /*8330*/  LEA R88, P1, R74, R11.reuse, 0x2 ;  /* 0x0000000b4a587211 */ /* 0x082fe200078210ff */
[----:B------:R-:W-:Y:S01]  /*8340*/  IMAD R53, R53, UR73, RZ ;  /* 0x0000004935357c24 */ /* 0x000fe2000f8e02ff */
[----:B------:R-:W-:Y:S01]  /*8350*/  SEL R51, R9, R152, !P0 ;  /* 0x0000009809337207 */ /* 0x000fe20004000000 */
[----:B------:R-:W-:Y:S01]  /*8360*/  IMAD R52, R52, UR72, RZ ;  /* 0x0000004834347c24 */ /* 0x000fe2000f8e02ff */
[-C--:B------:R-:W-:Y:S02]  /*8370*/  LEA.HI.X.SX32 R89, R74, R0.reuse, 0x2, P1 ;  /* 0x000000004a597211 */ /* 0x080fe400008f16ff */
[-C--:B------:R-:W-:Y:S01]  /*8380*/  LEA R76, P1, R71, R11.reuse, 0x2 ;  /* 0x0000000b474c7211 */ /* 0x080fe200078210ff */
[----:B------:R-:W-:Y:S01]  /*8390*/  IMAD R51, R51, UR71, RZ ;  /* 0x0000004733337c24 */ /* 0x000fe2000f8e02ff */
[----:B------:R-:W-:Y:S01]  /*83a0*/  LEA R74, P6, R70, R11, 0x2 ;  /* 0x0000000b464a7211 */ /* 0x000fe200078c10ff */
[----:B------:R1:W-:Y:S01]  /*83b0*/  STL.64 [R1+0x4c8], R88 ;  /* 0x0004c85801007387 */ /* 0x0003e20000100a00 */
[----:B------:R-:W-:-:S02]  /*83c0*/  LEA.HI.X.SX32 R77, R71, R0, 0x2, P1 ;  /* 0x00000000474d7211 */ /* 0x000fc400008f16ff */
[----:B------:R-:W-:Y:S01]  /*83d0*/  LEA.HI.X.SX32 R75, R70, R0, 0x2, P6 ;  /* 0x00000000464b7211 */ /* 0x000fe200030f16ff */
[----:B------:R2:W-:Y:S01]  /*83e0*/  STL.64 [R1+0x4e0], R78 ;  /* 0x0004e04e01007387 */ /* 0x0005e20000100a00 */
[C---:B------:R-:W-:Y:S02]  /*83f0*/  SEL R50, R9.reuse, R153, !P0 ;  /* 0x0000009909327207 */ /* 0x040fe40004000000 */
[C---:B------:R-:W-:Y:S01]  /*8400*/  SEL R49, R9.reuse, R154, !P0 ;  /* 0x0000009a09317207 */ /* 0x040fe20004000000 */
[----:B------:R3:W-:Y:S01]  /*8410*/  STL.64 [R1+0x4d8], R80 ;  /* 0x0004d85001007387 */ /* 0x0007e20000100a00 */
[C---:B------:R-:W-:Y:S01]  /*8420*/  SEL R48, R9.reuse, R155, !P0 ;  /* 0x0000009b09307207 */ /* 0x040fe20004000000 */
[----:B-----5:R-:W-:Y:S01]  /*8430*/  IMAD R50, R50, UR70, RZ ;  /* 0x0000004632327c24 */ /* 0x020fe2000f8e02ff */
[----:B------:R-:W-:Y:S01]  /*8440*/  SEL R47, R9, R156, !P0 ;  /* 0x0000009c092f7207 */ /* 0x000fe20004000000 */
[----:B------:R-:W-:Y:S01]  /*8450*/  STL.64 [R1+0x4e8], R76 ;  /* 0x0004e84c01007387 */ /* 0x000fe20000100a00 */
[----:B-1----:R-:W-:Y:S01]  /*8460*/  LEA R88, P1, R68, R11, 0x2 ;  /* 0x0000000b44587211 */ /* 0x002fe200078210ff */
[----:B------:R-:W-:Y:S01]  /*8470*/  IMAD R49, R49, UR69, RZ ;  /* 0x0000004531317c24 */ /* 0x000fe2000f8e02ff */
[----:B------:R-:W-:Y:S01]  /*8480*/  SEL R46, R9, R157, !P0 ;  /* 0x0000009d092e7207 */ /* 0x000fe20004000000 */
[----:B------:R-:W-:Y:S01]  /*8490*/  IMAD R48, R48, UR68, RZ ;  /* 0x0000004430307c24 */ /* 0x000fe2000f8e02ff */
[----:B--2---:R-:W-:Y:S01]  /*84a0*/  LEA R78, P3, R69, R11, 0x2 ;  /* 0x0000000b454e7211 */ /* 0x004fe200078610ff */
[----:B------:R-:W-:Y:S01]  /*84b0*/  IMAD R47, R47, UR67, RZ ;  /* 0x000000432f2f7c24 */ /* 0x000fe2000f8e02ff */
        /* <DEDUP_REMOVED lines=31> */
[----:B------:R-:W-:Y:S01]  /*86b0*/  IMAD R42, R42, UR62, RZ ;  /* 0x0000003e2a2a7c24 */ /* 0x000fe2000f8e02ff */
[----:B------:R-:W-:Y:S01]  /*86c0*/  SEL R39, R9, R166, !P0 ;  /* 0x000000a609277207 */ /* 0x000fe20004000000 */
[----:B------:R-:W-:Y:S01]  /*86d0*/  STL.64 [R1+0x548], R68 ;  /* 0x0005484401007387 */ /* 0x000fe20000100a00 */
[-C--:B-1----:R-:W-:Y:S01]  /*86e0*/  LEA R78, P3, R60, R11.reuse, 0x2 ;  /* 0x0000000b3c4e7211 */ /* 0x082fe200078610ff */
[----:B------:R-:W-:Y:S01]  /*86f0*/  IMAD R41, R41, UR61, RZ ;  /* 0x0000003d29297c24 */ /* 0x000fe2000f8e02ff */
[----:B------:R-:W-:Y:S01]  /*8700*/  SEL R38, R9, R168, !P0 ;  /* 0x000000a809267207 */ /* 0x000fe20004000000 */
[----:B------:R-:W-:Y:S01]  /*8710*/  STL.64 [R1+0x550], R66 ;  /* 0x0005504201007387 */ /* 0x000fe20000100a00 */
[-C--:B--2---:R-:W-:Y:S01]  /*8720*/  LEA R70, P6, R61, R11.reuse, 0x2 ;  /* 0x0000000b3d467211 */ /* 0x084fe200078c10ff */
[----:B------:R-:W-:Y:S01]  /*8730*/  IMAD R40, R40, UR60, RZ ;  /* 0x0000003c28287c24 */ /* 0x000fe2000f8e02ff */
[-C--:B------:R-:W-:Y:S01]  /*8740*/  LEA.HI.X.SX32 R79, R60, R0.reuse, 0x2, P3 ;  /* 0x000000003c4f7211 */ /* 0x080fe200018f16ff */
[----:B------:R-:W-:Y:S01]  /*8750*/  IMAD R39, R39, UR59, RZ ;  /* 0x0000003b27277c24 */ /* 0x000fe2000f8e02ff */
[----:B------:R-:W-:Y:S01]  /*8760*/  LEA.HI.X.SX32 R71, R61, R0, 0x2, P6 ;  /* 0x000000003d477211 */ /* 0x000fe200030f16ff */
[----:B------:R-:W-:Y:S01]  /*8770*/  IMAD R38, R38, UR58, RZ ;  /* 0x0000003a26267c24 */ /* 0x000fe2000f8e02ff */
[----:B---3--:R-:W-:-:S02]  /*8780*/  LEA R72, P1, R59, R11, 0x2 ;  /* 0x0000000b3b487211 */ /* 0x008fc400078210ff */
        /* <DEDUP_REMOVED lines=9> */
[----:B------:R-:W-:Y:S02]  /*8820*/  SEL R36, R9, R172, !P0 ;  /* 0x000000ac09247207 */ /* 0x000fe40004000000 */
        /* <DEDUP_REMOVED lines=39> */
[----:B------:R-:W-:Y:S01]  /*8aa0*/  VIADD R26, R82, 0xfffffffd ;  /* 0xfffffffd521a7836 */ /* 0x000fe20000000000 */
[-C--:B-1----:R-:W-:Y:S01]  /*8ab0*/  LEA R62, P1, R50, R11.reuse, 0x2 ;  /* 0x0000000b323e7211 */ /* 0x082fe200078210ff */
[----:B------:R-:W-:Y:S01]  /*8ac0*/  IMAD R27, R27, UR47, RZ ;  /* 0x0000002f1b1b7c24 */ /* 0x000fe2000f8e02ff */
[----:B------:R-:W-:Y:S01]  /*8ad0*/  SEL R10, R9, R28, !P0 ;  /* 0x0000001c090a7207 */ /* 0x000fe20004000000 */
[----:B------:R-:W-:Y:S01]  /*8ae0*/  IMAD R28, R20, UR48, RZ ;  /* 0x00000030141c7c24 */ /* 0x000fe2000f8e02ff */
[-C--:B------:R-:W-:Y:S01]  /*8af0*/  LEA.HI.X.SX32 R63, R50, R0.reuse, 0x2, P1 ;  /* 0x00000000323f7211 */ /* 0x080fe200008f16ff */
[----:B------:R-:W-:Y:S01]  /*8b00*/  IMAD R25, R8, UR45, RZ ;  /* 0x0000002d08197c24 */ /* 0x000fe2000f8e02ff */
[CC--:B------:R-:W-:Y:S02]  /*8b10*/  LEA R52, P1, R47.reuse, R11.reuse, 0x2 ;  /* 0x0000000b2f347211 */ /* 0x0c0fe400078210ff */
[----:B------:R-:W-:Y:S01]  /*8b20*/  LEA R50, P6, R46, R11, 0x2 ;  /* 0x0000000b2e327211 */ /* 0x000fe200078c10ff */
[----:B------:R1:W-:Y:S01]  /*8b30*/  STL.64 [R1+0x5d0], R62 ;  /* 0x0005d03e01007387 */ /* 0x0003e20000100a00 */
[----:B------:R-:W-:-:S02]  /*8b40*/  LEA.HI.X.SX32 R53, R47, R0, 0x2, P1 ;  /* 0x000000002f357211 */ /* 0x000fc400008f16ff */
[----:B------:R-:W-:Y:S01]  /*8b50*/  LEA.HI.X.SX32 R51, R46, R0, 0x2, P6 ;  /* 0x000000002e337211 */ /* 0x000fe200030f16ff */
[----:B------:R2:W-:Y:S01]  /*8b60*/  STL.64 [R1+0x5e0], R56 ;  /* 0x0005e03801007387 */ /* 0x0005e20000100a00 */
[C---:B------:R-:W-:Y:S02]  /*8b70*/  SEL R24, R9.reuse, R24, !P0 ;  /* 0x0000001809187207 */ /* 0x040fe40004000000 */
[----:B------:R-:W-:Y:S01]  /*8b80*/  ISETP.GE.U32.AND P5, PT, R26, 0x7fffff7e, PT ;  /* 0x7fffff7e1a00780c */ /* 0x000fe20003fa6070 */
[----:B------:R3:W-:Y:S01]  /*8b90*/  STL.64 [R1+0x5e8], R54 ;  /* 0x0005e83601007387 */ /* 0x0007e20000100a00 */
[C---:B------:R-:W-:Y:S01]  /*8ba0*/  SEL R22, R9.reuse, R181, !P0 ;  /* 0x000000b509167207 */ /* 0x040fe20004000000 */
[----:B------:R-:W-:Y:S01]  /*8bb0*/  IMAD R26, R24, UR46, RZ ;  /* 0x0000002e181a7c24 */ /* 0x000fe2000f8e02ff */
[----:B------:R-:W-:Y:S01]  /*8bc0*/  SEL R187, R9, R187, !P0 ;  /* 0x000000bb09bb7207 */ /* 0x000fe20004000000 */
[----:B------:R-:W-:Y:S01]  /*8bd0*/  STL.64 [R1+0x5f8], R52 ;  /* 0x0005f83401007387 */ /* 0x000fe20000100a00 */
[CC--:B-1----:R-:W-:Y:S01]  /*8be0*/  LEA R62, P3, R45.reuse, R11.reuse, 0x2 ;  /* 0x0000000b2d3e7211 */ /* 0x0c2fe200078610ff */
[----:B----4-:R-:W-:Y:S01]  /*8bf0*/  IMAD R24, R10, UR44, RZ ;  /* 0x0000002c0a187c24 */ /* 0x010fe2000f8e02ff */
[----:B------:R-:W-:Y:S01]  /*8c00*/  ISETP.GE.AND P2, PT, R188, RZ, PT ;  /* 0x000000ffbc00720c */ /* 0x000fe20003f46270 */
[----:B------:R-:W-:Y:S01]  /*8c10*/  STL.64 [R1+0x600], R50 ;  /* 0x0006003201007387 */ /* 0x000fe20000100a00 */
[-C--:B--2---:R-:W-:Y:S01]  /*8c20*/  LEA R56, P1, R44, R11.reuse, 0x2 ;  /* 0x0000000b2c387211 */ /* 0x084fe200078210ff */
[----:B------:R-:W-:Y:S01]  /*8c30*/  IMAD R22, R22, UR42, RZ ;  /* 0x0000002a16167c24 */ /* 0x000fe2000f8e02ff */
[----:B------:R-:W-:Y:S01]  /*8c40*/  LEA.HI.X.SX32 R63, R45, R0, 0x2, P3 ;  /* 0x000000002d3f7211 */ /* 0x000fe200018f16ff */
[----:B------:R-:W-:Y:S01]  /*8c50*/  IMAD R23, R187, UR43, RZ ;  /* 0x0000002bbb177c24 */ /* 0x000fe2000f8e02ff */
[----:B---3--:R-:W-:-:S02]  /*8c60*/  LEA R54, P6, R43, R11, 0x2 ;  /* 0x0000000b2b367211 */ /* 0x008fc400078c10ff */
[-C--:B------:R-:W-:Y:S01]  /*8c70*/  LEA R48, P3, R42, R11.reuse, 0x2 ;  /* 0x0000000b2a307211 */ /* 0x080fe200078610ff */
[----:B------:R-:W-:Y:S01]  /*8c80*/  STL.64 [R1+0x610], R62 ;  /* 0x0006103e01007387 */ /* 0x000fe20000100a00 */
[-C--:B------:R-:W-:Y:S02]  /*8c90*/  LEA.HI.X.SX32 R57, R44, R0.reuse, 0x2, P1 ;  /* 0x000000002c397211 */ /* 0x080fe400008f16ff */
[-C--:B------:R-:W-:Y:S01]  /*8ca0*/  LEA R46, P1, R41, R11.reuse, 0x2 ;  /* 0x0000000b292e7211 */ /* 0x080fe200078210ff */
[----:B------:R-:W-:Y:S01]  /*8cb0*/  @!P2 IMAD.MOV R165, RZ, RZ, -R165 ;  /* 0x000000ffffa5a224 */ /* 0x000fe200078e0aa5 */
[-C--:B------:R-:W-:Y:S01]  /*8cc0*/  LEA.HI.X.SX32 R55, R43, R0.reuse, 0x2, P6 ;  /* 0x000000002b377211 */ /* 0x080fe200030f16ff */
[----:B------:R-:W-:Y:S01]  /*8cd0*/  STL.64 [R1+0x618], R56 ;  /* 0x0006183801007387 */ /* 0x000fe20000100a00 */
[-C--:B------:R-:W-:Y:S02]  /*8ce0*/  LEA.HI.X.SX32 R49, R42, R0.reuse, 0x2, P3 ;  /* 0x000000002a317211 */ /* 0x080fe400018f16ff */
[----:B------:R-:W-:Y:S01]  /*8cf0*/  LEA R44, P6, R40, R11, 0x2 ;  /* 0x0000000b282c7211 */ /* 0x000fe200078c10ff */
[----:B------:R-:W-:Y:S01]  /*8d00*/  STL.64 [R1+0x628], R54 ;  /* 0x0006283601007387 */ /* 0x000fe20000100a00 */
[----:B------:R-:W-:-:S02]  /*8d10*/  LEA.HI.X.SX32 R47, R41, R0, 0x2, P1 ;  /* 0x00000000292f7211 */ /* 0x000fc400008f16ff */
[-C--:B------:R-:W-:Y:S01]  /*8d20*/  LEA.HI.X.SX32 R45, R40, R0.reuse, 0x2, P6 ;  /* 0x00000000282d7211 */ /* 0x080fe200030f16ff */
[----:B------:R1:W-:Y:S01]  /*8d30*/  STL.64 [R1+0x630], R48 ;  /* 0x0006303001007387 */ /* 0x0003e20000100a00 */
[----:B------:R-:W-:Y:S02]  /*8d40*/  LEA R90, P3, R39, R11, 0x2 ;  /* 0x0000000b275a7211 */ /* 0x000fe400078610ff */
[----:B------:R-:W-:Y:S01]  /*8d50*/  SEL R171, R9, R171, !P0 ;  /* 0x000000ab09ab7207 */ /* 0x000fe20004000000 */
[----:B------:R2:W-:Y:S01]  /*8d60*/  STL.64 [R1+0x638], R46 ;  /* 0x0006382e01007387 */ /* 0x0005e20000100a00 */
[----:B------:R-:W-:Y:S02]  /*8d70*/  LEA.HI.X.SX32 R91, R39, R0, 0x2, P3 ;  /* 0x00000000275b7211 */ /* 0x000fe400018f16ff */
[----:B------:R-:W-:Y:S01]  /*8d80*/  SEL R185, R9, R185, !P0 ;  /* 0x000000b909b97207 */ /* 0x000fe20004000000 */
[----:B------:R3:W-:Y:S01]  /*8d90*/  STL.64 [R1+0x640], R44 ;  /* 0x0006402c01007387 */ /* 0x0007e20000100a00 */
[----:B------:R-:W-:Y:S01]  /*8da0*/  ISETP.GE.AND P4, PT, R182, RZ, PT ;  /* 0x000000ffb600720c */ /* 0x000fe20003f86270 */
[----:B------:R-:W-:Y:S01]  /*8db0*/  IMAD R20, R171, UR40, RZ ;  /* 0x00000028ab147c24 */ /* 0x000fe2000f8e02ff */
[----:B------:R-:W-:Y:S01]  /*8dc0*/  SEL R18, R9, R179, !P0 ;  /* 0x000000b309127207 */ /* 0x000fe20004000000 */
[----:B------:R-:W-:Y:S01]  /*8dd0*/  STL.64 [R1+0x650], R90 ;  /* 0x0006505a01007387 */ /* 0x000fe20000100a00 */
[----:B-1----:R-:W-:Y:S01]  /*8de0*/  LEA R48, P1, R38, R11, 0x2 ;  /* 0x0000000b26307211 */ /* 0x002fe200078210ff */
[----:B------:R-:W-:Y:S01]  /*8df0*/  IMAD R19, R185, UR39, RZ ;  /* 0x00000027b9137c24 */ /* 0x000fe2000f8e02ff */
[----:B------:R-:W-:Y:S01]  /*8e00*/  SEL R169, R9, R169, !P0 ;  /* 0x000000a909a97207 */ /* 0x000fe20004000000 */
[----:B------:R-:W-:Y:S01]  /*8e10*/  IMAD R18, R18, UR38, RZ ;  /* 0x0000002612127c24 */ /* 0x000fe2000f8e02ff */
[----:B--2---:R-:W-:-:S02]  /*8e20*/  LEA R46, P6, R37, R11, 0x2 ;  /* 0x0000000b252e7211 */ /* 0x004fc400078c10ff */
[-C--:B------:R-:W-:Y:S01]  /*8e30*/  LEA.HI.X.SX32 R49, R38, R0.reuse, 0x2, P1 ;  /* 0x0000000026317211 */ /* 0x080fe200008f16ff */
[----:B------:R-:W-:Y:S01]  /*8e40*/  IMAD R17, R169, UR37, RZ ;  /* 0x00000025a9117c24 */ /* 0x000fe2000f8e02ff */
[-C--:B---3--:R-:W-:Y:S02]  /*8e50*/  LEA R44, P3, R36, R11.reuse, 0x2 ;  /* 0x0000000b242c7211 */ /* 0x088fe400078610ff */
[-C--:B------:R-:W-:Y:S01]  /*8e60*/  LEA.HI.X.SX32 R47, R37, R0.reuse, 0x2, P6 ;  /* 0x00000000252f7211 */ /* 0x080fe200030f16ff */
[----:B------:R-:W-:Y:S01]  /*8e70*/  STL.64 [R1+0x658], R48 ;  /* 0x0006583001007387 */ /* 0x000fe20000100a00 */
[-C--:B------:R-:W-:Y:S02]  /*8e80*/  LEA R42, P1, R35, R11.reuse, 0x2 ;  /* 0x0000000b232a7211 */ /* 0x080fe400078210ff */
[----:B------:R-:W-:Y:S01]  /*8e90*/  LEA R38, P6, R34, R11, 0x2 ;  /* 0x0000000b22267211 */ /* 0x000fe200078c10ff */
[----:B------:R1:W-:Y:S01]  /*8ea0*/  STL.64 [R1+0x668], R46 ;  /* 0x0006682e01007387 */ /* 0x0003e20000100a00 */
[----:B------:R-:W-:-:S02]  /*8eb0*/  LEA.HI.X.SX32 R45, R36, R0, 0x2, P3 ;  /* 0x00000000242d7211 */ /* 0x000fc400018f16ff */
[-C--:B------:R-:W-:Y:S02]  /*8ec0*/  LEA R40, P3, R33, R11.reuse, 0x2 ;  /* 0x0000000b21287211 */ /* 0x080fe400078610ff */
[-C--:B------:R-:W-:Y:S01]  /*8ed0*/  LEA.HI.X.SX32 R43, R35, R0.reuse, 0x2, P1 ;  /* 0x00000000232b7211 */ /* 0x080fe200008f16ff */
[----:B------:R-:W-:Y:S01]  /*8ee0*/  STL.64 [R1+0x670], R44 ;  /* 0x0006702c01007387 */ /* 0x000fe20000100a00 */
[-C--:B------:R-:W-:Y:S02]  /*8ef0*/  LEA.HI.X.SX32 R39, R34, R0.reuse, 0x2, P6 ;  /* 0x0000000022277211 */ /* 0x080fe400030f16ff */
[C---:B------:R-:W-:Y:S02]  /*8f00*/  LEA R36, P1, R32.reuse, R11, 0x2 ;  /* 0x0000000b20247211 */ /* 0x040fe400078210ff */
[-C--:B------:R-:W-:Y:S01]  /*8f10*/  LEA.HI.X.SX32 R41, R33, R0.reuse, 0x2, P3 ;  /* 0x0000000021297211 */ /* 0x080fe200018f16ff */
[----:B------:R2:W-:Y:S01]  /*8f20*/  STL.64 [R1+0x688], R38 ;  /* 0x0006882601007387 */ /* 0x0005e20000100a00 */
[----:B------:R-:W-:-:S02]  /*8f30*/  LEA.HI.X.SX32 R37, R32, R0, 0x2, P1 ;  /* 0x0000000020257211 */ /* 0x000fc400008f16ff */
[C---:B-1----:R-:W-:Y:S01]  /*8f40*/  LEA R46, P3, R30.reuse, R11, 0x2 ;  /* 0x0000000b1e2e7211 */ /* 0x042fe200078610ff */
[----:B------:R-:W-:Y:S01]  /*8f50*/  STL.64 [R1+0x680], R42 ;  /* 0x0006802a01007387 */ /* 0x000fe20000100a00 */
[----:B------:R-:W-:Y:S02]  /*8f60*/  SEL R167, R9, R167, !P0 ;  /* 0x000000a709a77207 */ /* 0x000fe40004000000 */
[----:B------:R-:W-:Y:S01]  /*8f70*/  LEA.HI.X.SX32 R47, R30, R0, 0x2, P3 ;  /* 0x000000001e2f7211 */ /* 0x000fe200018f16ff */
[----:B------:R1:W-:Y:S01]  /*8f80*/  STL.64 [R1+0x698], R40 ;  /* 0x0006982801007387 */ /* 0x0003e20000100a00 */
[----:B------:R-:W-:Y:S01]  /*8f90*/  LEA R34, P3, R27, R11, 0x2 ;  /* 0x0000000b1b227211 */ /* 0x000fe200078610ff */
[----:B------:R-:W-:Y:S01]  /*8fa0*/  IMAD R14, R167, UR34, RZ ;  /* 0x00000022a70e7c24 */ /* 0x000fe2000f8e02ff */
[----:B------:R-:W-:Y:S01]  /*8fb0*/  SEL R177, R9, R177, !P0 ;  /* 0x000000b109b17207 */ /* 0x000fe20004000000 */
[----:B------:R3:W-:Y:S01]  /*8fc0*/  STL.64 [R1+0x6a0], R36 ;  /* 0x0006a02401007387 */ /* 0x0007e20000100a00 */
[----:B--2---:R-:W-:-:S02]  /*8fd0*/  LEA R38, P6, R31, R11, 0x2 ;  /* 0x0000000b1f267211 */ /* 0x004fc400078c10ff */
[-C--:B------:R-:W-:Y:S01]  /*8fe0*/  LEA.HI.X.SX32 R35, R27, R0.reuse, 0x2, P3 ;  /* 0x000000001b237211 */ /* 0x080fe200018f16ff */
[----:B------:R-:W-:Y:S01]  /*8ff0*/  IMAD R15, R177, UR35, RZ ;  /* 0x00000023b10f7c24 */ /* 0x000fe2000f8e02ff */
[-C--:B------:R-:W-:Y:S02]  /*9000*/  LEA.HI.X.SX32 R39, R31, R0.reuse, 0x2, P6 ;  /* 0x000000001f277211 */ /* 0x080fe400030f16ff */
[----:B------:R-:W-:Y:S02]  /*9010*/  @!P4 IADD3 R183, PT, PT, -R183, RZ, RZ ;  /* 0x000000ffb7b7c210 */ /* 0x000fe40007ffe1ff */
[----:B-1----:R-:W-:Y:S01]  /*9020*/  LEA R40, P1, R29, R11, 0x2 ;  /* 0x0000000b1d287211 */ /* 0x002fe200078210ff */
[----:B------:R-:W-:Y:S01]  /*9030*/  STL.64 [R1+0x6a8], R38 ;  /* 0x0006a82601007387 */ /* 0x000fe20000100a00 */
[----:B------:R-:W-:Y:S02]  /*9040*/  SEL R163, R9, R163, !P0 ;  /* 0x000000a309a37207 */ /* 0x000fe40004000000 */
[C---:B---3--:R-:W-:Y:S01]  /*9050*/  LEA R36, P6, R28.reuse, R11, 0x2 ;  /* 0x0000000b1c247211 */ /* 0x048fe200078c10ff */
[----:B------:R-:W-:Y:S01]  /*9060*/  STL.64 [R1+0x6b0], R46 ;  /* 0x0006b02e01007387 */ /* 0x000fe20000100a00 */
[-C--:B------:R-:W-:Y:S01]  /*9070*/  LEA.HI.X.SX32 R41, R29, R0.reuse, 0x2, P1 ;  /* 0x000000001d297211 */ /* 0x080fe200008f16ff */
[----:B------:R-:W-:Y:S01]  /*9080*/  IMAD R13, R163, UR33, RZ ;  /* 0x00000021a30d7c24 */ /* 0x000fe2000f8e02ff */
[----:B------:R-:W-:-:S02]  /*9090*/  LEA.HI.X.SX32 R37, R28, R0, 0x2, P6 ;  /* 0x000000001c257211 */ /* 0x000fc400030f16ff */
[-C--:B------:R-:W-:Y:S01]  /*90a0*/  LEA R32, P1, R26, R11.reuse, 0x2 ;  /* 0x0000000b1a207211 */ /* 0x080fe200078210ff */
[----:B------:R-:W-:Y:S01]  /*90b0*/  STL.64 [R1+0x6c0], R40 ;  /* 0x0006c02801007387 */ /* 0x000fe20000100a00 */
[CC--:B------:R-:W-:Y:S02]  /*90c0*/  LEA R30, P6, R25.reuse, R11.reuse, 0x2 ;  /* 0x0000000b191e7211 */ /* 0x0c0fe400078c10ff */
[-C--:B------:R-:W-:Y:S01]  /*90d0*/  LEA R28, P3, R24, R11.reuse, 0x2 ;  /* 0x0000000b181c7211 */ /* 0x080fe200078610ff */
[----:B------:R-:W-:Y:S01]  /*90e0*/  STL.64 [R1+0x6c8], R36 ;  /* 0x0006c82401007387 */ /* 0x000fe20000100a00 */
[-C--:B------:R-:W-:Y:S02]  /*90f0*/  LEA.HI.X.SX32 R33, R26, R0.reuse, 0x2, P1 ;  /* 0x000000001a217211 */ /* 0x080fe400008f16ff */
[----:B------:R-:W-:Y:S01]  /*9100*/  LEA.HI.X.SX32 R31, R25, R0, 0x2, P6 ;  /* 0x00000000191f7211 */ /* 0x000fe200030f16ff */
[----:B------:R-:W-:Y:S01]  /*9110*/  STL.64 [R1+0x6d8], R34 ;  /* 0x0006d82201007387 */ /* 0x000fe20000100a00 */
[----:B------:R-:W-:-:S02]  /*9120*/  LEA R26, P6, R22, R11, 0x2 ;  /* 0x0000000b161a7211 */ /* 0x000fc400078c10ff */
[-C--:B------:R-:W-:Y:S01]  /*9130*/  LEA.HI.X.SX32 R29, R24, R0.reuse, 0x2, P3 ;  /* 0x00000000181d7211 */ /* 0x080fe200018f16ff */
[----:B------:R-:W-:Y:S01]  /*9140*/  STL.64 [R1+0x6e0], R32 ;  /* 0x0006e02001007387 */ /* 0x000fe20000100a00 */
[C---:B------:R-:W-:Y:S02]  /*9150*/  LEA R42, P1, R23.reuse, R11, 0x2 ;  /* 0x0000000b172a7211 */ /* 0x040fe400078210ff */
[-C--:B------:R-:W-:Y:S01]  /*9160*/  LEA.HI.X.SX32 R27, R22, R0.reuse, 0x2, P6 ;  /* 0x00000000161b7211 */ /* 0x080fe200030f16ff */
[----:B------:R1:W-:Y:S01]  /*9170*/  STL.64 [R1+0x7b8], R30 ;  /* 0x0007b81e01007387 */ /* 0x0003e20000100a00 */
[----:B------:R-:W-:Y:S02]  /*9180*/  LEA.HI.X.SX32 R43, R23, R0, 0x2, P1 ;  /* 0x00000000172b7211 */ /* 0x000fe400008f16ff */
[C---:B------:R-:W-:Y:S01]  /*9190*/  SEL R165, R9.reuse, R165, !P0 ;  /* 0x000000a509a57207 */ /* 0x040fe20004000000 */
[----:B------:R2:W-:Y:S01]  /*91a0*/  STL.64 [R1+0x6f0], R28 ;  /* 0x0006f01c01007387 */ /* 0x0005e20000100a00 */
[----:B------:R-:W-:-:S02]  /*91b0*/  SEL R183, R9, R183, !P0 ;  /* 0x000000b709b77207 */ /* 0x000fc40004000000 */
[C---:B------:R-:W-:Y:S01]  /*91c0*/  SEL R175, R9.reuse, R175, !P0 ;  /* 0x000000af09af7207 */ /* 0x040fe20004000000 */
[----:B------:R3:W-:Y:S01]  /*91d0*/  STL.64 [R1+0x700], R26 ;  /* 0x0007001a01007387 */ /* 0x0007e20000100a00 */
[----:B------:R-:W-:Y:S01]  /*91e0*/  SEL R173, R9, R173, !P0 ;  /* 0x000000ad09ad7207 */ /* 0x000fe20004000000 */
[----:B------:R-:W-:Y:S01]  /*91f0*/  IMAD R12, R165, UR32, RZ ;  /* 0x00000020a50c7c24 */ /* 0x000fe2000f8e02ff */
[----:B------:R-:W-:Y:S01]  /*9200*/  IADD3 R9, PT, PT, R82, -0x2, RZ ;  /* 0xfffffffe52097810 */ /* 0x000fe20007ffe0ff */
[----:B------:R-:W-:Y:S01]  /*9210*/  STL.64 [R1+0x7b0], R42 ;  /* 0x0007b02a01007387 */ /* 0x000fe20000100a00 */
[-C--:B-1----:R-:W-:Y:S01]  /*9220*/  LEA R30, P3, R21, R11.reuse, 0x2 ;  /* 0x0000000b151e7211 */ /* 0x082fe200078610ff */
[----:B------:R-:W-:Y:S01]  /*9230*/  IMAD R8, R183, UR31, RZ ;  /* 0x0000001fb7087c24 */ /* 0x000fe2000f8e02ff */
[----:B------:R-:W-:Y:S01]  /*9240*/  ISETP.GE.U32.AND P0, PT, R9, 0x7fffff7f, PT ;  /* 0x7fffff7f0900780c */ /* 0x000fe20003f06070 */
[----:B------:R-:W-:Y:S01]  /*9250*/  IMAD R9, R175, UR30, RZ ;  /* 0x0000001eaf097c24 */ /* 0x000fe2000f8e02ff */
[----:B--2---:R-:W-:Y:S01]  /*9260*/  LEA R28, P1, R20, R11, 0x2 ;  /* 0x0000000b141c7211 */ /* 0x004fe200078210ff */
[----:B------:R-:W-:Y:S01]  /*9270*/  IMAD R10, R173, UR29, RZ ;  /* 0x0000001dad0a7c24 */ /* 0x000fe2000f8e02ff */
[----:B------:R-:W-:-:S02]  /*9280*/  LEA.HI.X.SX32 R31, R21, R0, 0x2, P3 ;  /* 0x00000000151f7211 */ /* 0x000fc400018f16ff */
[-C--:B---3--:R-:W-:Y:S02]  /*9290*/  LEA R26, P6, R19, R11.reuse, 0x2 ;  /* 0x0000000b131a7211 */ /* 0x088fe400078c10ff */
[-C--:B------:R-:W-:Y:S01]  /*92a0*/  LEA.HI.X.SX32 R29, R20, R0.reuse, 0x2, P1 ;  /* 0x00000000141d7211 */ /* 0x080fe200008f16ff */
[----:B------:R-:W-:Y:S01]  /*92b0*/  STL.64 [R1+0x7a8], R30 ;  /* 0x0007a81e01007387 */ /* 0x000fe20000100a00 */
[-C--:B------:R-:W-:Y:S02]  /*92c0*/  LEA R24, P3, R18, R11.reuse, 0x2 ;  /* 0x0000000b12187211 */ /* 0x080fe400078610ff */
[-C--:B------:R-:W-:Y:S01]  /*92d0*/  LEA R22, P1, R17, R11.reuse, 0x2 ;  /* 0x0000000b11167211 */ /* 0x080fe200078210ff */
[----:B------:R-:W-:Y:S01]  /*92e0*/  STL.64 [R1+0x710], R28 ;  /* 0x0007101c01007387 */ /* 0x000fe20000100a00 */
[----:B------:R-:W-:Y:S02]  /*92f0*/  LEA.HI.X.SX32 R27, R19, R0, 0x2, P6 ;  /* 0x00000000131b7211 */ /* 0x000fe400030f16ff */
[----:B------:R-:W-:-:S02]  /*9300*/  LEA R20, P6, R16, R11, 0x2 ;  /* 0x0000000b10147211 */ /* 0x000fc400078c10ff */
[-C--:B------:R-:W-:Y:S01]  /*9310*/  LEA.HI.X.SX32 R25, R18, R0.reuse, 0x2, P3 ;  /* 0x0000000012197211 */ /* 0x080fe200018f16ff */
[----:B------:R-:W-:Y:S01]  /*9320*/  STL.64 [R1+0x7a0], R26 ;  /* 0x0007a01a01007387 */ /* 0x000fe20000100a00 */
[-C--:B------:R-:W-:Y:S02]  /*9330*/  LEA.HI.X.SX32 R23, R17, R0.reuse, 0x2, P1 ;  /* 0x0000000011177211 */ /* 0x080fe400008f16ff */
[-C--:B------:R-:W-:Y:S01]  /*9340*/  LEA R18, P1, R14, R11.reuse, 0x2 ;  /* 0x0000000b0e127211 */ /* 0x080fe200078210ff */
[----:B------:R-:W-:Y:S01]  /*9350*/  STL.64 [R1+0x720], R24 ;  /* 0x0007201801007387 */ /* 0x000fe20000100a00 */
[-C--:B------:R-:W-:Y:S02]  /*9360*/  LEA.HI.X.SX32 R21, R16, R0.reuse, 0x2, P6 ;  /* 0x0000000010157211 */ /* 0x080fe400030f16ff */
[----:B------:R-:W-:Y:S01]  /*9370*/  LEA R88, P3, R15, R11, 0x2 ;  /* 0x0000000b0f587211 */ /* 0x000fe200078610ff */
[----:B------:R1:W-:Y:S01]  /*9380*/  STL.64 [R1+0x798], R22 ;  /* 0x0007981601007387 */ /* 0x0003e20000100a00 */
[----:B------:R-:W-:-:S02]  /*9390*/  LEA.HI.X.SX32 R19, R14, R0, 0x2, P1 ;  /* 0x000000000e137211 */ /* 0x000fc400008f16ff */
[----:B------:R-:W-:Y:S01]  /*93a0*/  LEA.HI.X.SX32 R89, R15, R0, 0x2, P3 ;  /* 0x000000000f597211 */ /* 0x000fe200018f16ff */
[----:B------:R2:W-:Y:S01]  /*93b0*/  STL.64 [R1+0x730], R20 ;  /* 0x0007301401007387 */ /* 0x0005e20000100a00 */
[----:B------:R-:W-:Y:S02]  /*93c0*/  IADD3 R176, PT, PT, R82, -0x1, RZ ;  /* 0xffffffff52b07810 */ /* 0x000fe40007ffe0ff */
[----:B------:R-:W-:Y:S01]  /*93d0*/  ISETP.NE.U32.AND P2, PT, R83, RZ, PT ;  /* 0x000000ff5300720c */ /* 0x000fe20003f45070 */
[----:B------:R3:W-:Y:S01]  /*93e0*/  STL.64 [R1+0x740], R18 ;  /* 0x0007401201007387 */ /* 0x0007e20000100a00 */
[----:B------:R-:W-:Y:S02]  /*93f0*/  ISETP.GE.U32.AND P4, PT, R176, 0x7fffff80, PT ;  /* 0x7fffff80b000780c */ /* 0x000fe40003f86070 */
[-C--:B-1----:R-:W-:Y:S01]  /*9400*/  LEA R22, P6, R13, R11.reuse, 0x2 ;  /* 0x0000000b0d167211 */ /* 0x082fe200078c10ff */
[----:B------:R1:W-:Y:S01]  /*9410*/  STL.64 [R1+0x790], R88 ;  /* 0x0007905801007387 */ /* 0x0003e20000100a00 */
[----:B--2---:R-:W-:-:S02]  /*9420*/  LEA R20, P3, R12, R11, 0x2 ;  /* 0x0000000b0c147211 */ /* 0x004fc400078610ff */
[-C--:B------:R-:W-:Y:S02]  /*9430*/  LEA.HI.X.SX32 R23, R13, R0.reuse, 0x2, P6 ;  /* 0x000000000d177211 */ /* 0x080fe400030f16ff */
[-C--:B---3--:R-:W-:Y:S02]  /*9440*/  LEA R18, P1, R8, R11.reuse, 0x2 ;  /* 0x0000000b08127211 */ /* 0x088fe400078210ff */
[CC--:B------:R-:W-:Y:S01]  /*9450*/  LEA R16, P6, R9.reuse, R11.reuse, 0x2 ;  /* 0x0000000b09107211 */ /* 0x0c0fe200078c10ff */
[----:B------:R1:W-:Y:S01]  /*9460*/  STL.64 [R1+0x788], R22 ;  /* 0x0007881601007387 */ /* 0x0003e20000100a00 */
[-C--:B------:R-:W-:Y:S02]  /*9470*/  LEA.HI.X.SX32 R21, R12, R0.reuse, 0x2, P3 ;  /* 0x000000000c157211 */ /* 0x080fe400018f16ff */
[----:B------:R-:W-:Y:S02]  /*9480*/  LEA R14, P3, R10, R11, 0x2 ;  /* 0x0000000b0a0e7211 */ /* 0x000fe400078610ff */
[-C--:B------:R-:W-:Y:S01]  /*9490*/  LEA.HI.X.SX32 R19, R8, R0.reuse, 0x2, P1 ;  /* 0x0000000008137211 */ /* 0x080fe200008f16ff */
[----:B------:R1:W-:Y:S01]  /*94a0*/  STL.64 [R1+0x750], R20 ;  /* 0x0007501401007387 */ /* 0x0003e20000100a00 */
[-C--:B------:R-:W-:Y:S01]  /*94b0*/  LEA.HI.X.SX32 R17, R9, R0.reuse, 0x2, P6 ;  /* 0x0000000009117211 */ /* 0x080fe200030f16ff */
[----:B------:R-:W-:Y:S01]  /*94c0*/  VIADD R8, R82, 0xfffffffa ;  /* 0xfffffffa52087836 */ /* 0x000fe20000000000 */
[----:B------:R-:W-:Y:S01]  /*94d0*/  LEA.HI.X.SX32 R15, R10, R0, 0x2, P3 ;  /* 0x000000000a0f7211 */ /* 0x000fe200018f16ff */
[----:B------:R1:W-:Y:S01]  /*94e0*/  STL.64 [R1+0x780], R18 ;  /* 0x0007801201007387 */ /* 0x0003e20000100a00 */
[C---:B------:R-:W-:Y:S01]  /*94f0*/  VIADD R10, R82.reuse, 0xfffffffc ;  /* 0xfffffffc520a7836 */ /* 0x040fe20000000000 */
[----:B------:R-:W-:-:S02]  /*9500*/  IADD3 R9, PT, PT, R82, -0x5, RZ ;  /* 0xfffffffb52097810 */ /* 0x000fc40007ffe0ff */
[----:B------:R1:W-:Y:S04]  /*9510*/  STL.64 [R1+0x760], R16 ;  /* 0x0007601001007387 */ /* 0x0003e80000100a00 */
[----:B------:R1:W-:Y:S01]  /*9520*/  STL.64 [R1+0x770], R14 ;  /* 0x0007700e01007387 */ /* 0x0003e20000100a00 */
[----:B------:R-:W-:Y:S05]  /*9530*/  BRA.U UP0, `(.L_x_5) ;  /* 0x0000000100187547 */ /* 0x000fea000b800000 */
[----:B------:R-:W-:Y:S01]  /*9540*/  ELECT P1, URZ, PT ;  /* 0x0000000000ff782f */ /* 0x000fe20003820000 */
[----:B------:R-:W-:Y:S01]  /*9550*/  IMAD.MOV.U32 R0, RZ, RZ, 0x1 ;  /* 0x00000001ff007424 */ /* 0x000fe200078e00ff */
[----:B------:R-:W-:Y:S01]  /*9560*/  UMOV UR6, 0x40 ;  /* 0x0000004000067882 */ /* 0x000fe20000000000 */
[----:B------:R-:W-:Y:S01]  /*9570*/  UVIRTCOUNT.DEALLOC.SMPOOL 0x80 ;  /* 0x000000800000784c */ /* 0x000fe20000000000 */
[----:B------:R-:W-:-:S09]  /*9580*/  ULEA UR6, UR5, UR6, 0x18 ;  /* 0x0000000605067291 */ /* 0x000fd2000f8ec0ff */
[----:B------:R2:W-:Y:S03]  /*9590*/  @P1 STS.U8 [UR6], R0 ;  /* 0x00000000ff001988 */ /* 0x0005e60008000006 */
.L_x_5:
[----:B------:R-:W-:Y:S01]  /*95a0*/  STTM.x64 tmem[UR11], RZ ;  /* 0x000000ff000079ed */ /* 0x000fe2000834000b */
[----:B------:R-:W-:Y:S01]  /*95b0*/  STTM.x64 tmem[UR11+0x40], RZ ;  /* 0x000040ff000079ed */ /* 0x000fe2000834000b */
[----:B------:R-:W-:Y:S01]  /*95c0*/  STTM.x64 tmem[UR11+0x80], RZ ;  /* 0x000080ff000079ed */ /* 0x000fe2000834000b */
[----:B------:R-:W-:Y:S01]  /*95d0*/  STTM.x64 tmem[UR11+0xc0], RZ ;  /* 0x0000c0ff000079ed */ /* 0x000fe2000834000b */
[----:B------:R-:W3:Y:S02]  /*95e0*/  FENCE.VIEW.ASYNC.T ;  /* 0x00000000000073c6 */ /* 0x000ee40000000200 */
[----:B---3--:R-:W-:Y:S01]  /*95f0*/  VOTEU.ALL UP1, P2 ;  /* 0x0000000000ff7886 */ /* 0x008fe20001020000 */
[----:B------:R-:W3:Y:S01]  /*9600*/  LDCU.64 UR16, c[0x0][0x358] ;  /* 0x00006b00ff1077ac */ /* 0x000ee20008000a00 */
[----:B------:R-:W-:Y:S01]  /*9610*/  LEA R92, R83, UR7, 0x2 ;  /* 0x00000007535c7c11 */ /* 0x000fe2000f8e10ff */
[----:B------:R-:W-:Y:S01]  /*9620*/  STL.64 [R1+0x1258], R90 ;  /* 0x0012585a01007387 */ /* 0x000fe20000100a00 */
[----:B--2---:R-:W-:Y:S01]  /*9630*/  IADD3 R0, PT, PT, R82, -0x7, RZ ;  /* 0xfffffff952007810 */ /* 0x004fe20007ffe0ff */
[----:B------:R-:W-:Y:S01]  /*9640*/  VOTEU.ALL UP2, P2 ;  /* 0x0000000000ff7886 */ /* 0x000fe20001040000 */
[----:B------:R-:W-:-:S04]  /*9650*/  @!UP1 UIADD3 UR14, UPT, UPT, -UR12, 0x100000, URZ ;  /* 0x001000000c0e9890 */ /* 0x000fc8000fffe1ff */
[----:B------:R-:W-:Y:S02]  /*9660*/  @!UP1 USHF.L.U32 UR15, UR14, 0xb, URZ ;  /* 0x0000000b0e0f9899 */ /* 0x000fe400080006ff */
[----:B------:R-:W-:Y:S01]  /*9670*/  @!UP1 USHF.L.U32 UR14, UR14, 0x1, URZ ;  /* 0x000000010e0e9899 */ /* 0x000fe200080006ff */
[----:B------:R2:W-:Y:S01]  /*9680*/  STL.64 [R1+0x1158], R198 ;  /* 0x001158c601007387 */ /* 0x0005e20000100a00 */
[----:B------:R-:W-:-:S04]  /*9690*/  @!UP1 UIADD3 UR12, UPT, UPT, -UR12, 0x100000, URZ ;  /* 0x001000000c0c9890 */ /* 0x000fc8000fffe1ff */
[----:B------:R-:W-:Y:S02]  /*96a0*/  @!UP1 USHF.L.U32 UR13, UR12, 0xb, URZ ;  /* 0x0000000b0c0d9899 */ /* 0x000fe400080006ff */
[----:B------:R-:W-:Y:S01]  /*96b0*/  @!UP1 USHF.L.U32 UR12, UR12, 0x1, URZ ;  /* 0x000000010c0c9899 */ /* 0x000fe200080006ff */
[----:B------:R-:W-:Y:S01]  /*96c0*/  VOTEU.ALL UP1, P2 ;  /* 0x0000000000ff7886 */ /* 0x000fe20001020000 */
[----:B------:R-:W-:Y:S01]  /*96d0*/  IMAD.WIDE R12, R2, 0x4, R6 ;  /* 0x00000004020c7825 */ /* 0x000fe200078e0206 */
[----:B------:R-:W-:Y:S01]  /*96e0*/  BAR.SYNC.DEFER_BLOCKING 0x0 ;  /* 0x0000000000007b1d */ /* 0x000fe20000010000 */
[----:B------:R-:W-:Y:S02]  /*96f0*/  ISETP.GE.U32.AND P3, PT, R8, 0x7fffff7b, PT ;  /* 0x7fffff7b0800780c */ /* 0x000fe40003f66070 */
[----:B------:R-:W-:Y:S01]  /*9700*/  VIADD R8, R82, 0xfffffff8 ;  /* 0xfffffff852087836 */ /* 0x000fe20000000000 */
[----:B------:R-:W-:Y:S01]  /*9710*/  ISETP.GE.U32.AND P6, PT, R10, 0x7fffff7d, PT ;  /* 0x7fffff7d0a00780c */ /* 0x000fe20003fc6070 */
[C---:B------:R-:W-:Y:S01]  /*9720*/  IMAD R248, R2.reuse, 0x19, RZ ;  /* 0x0000001902f87824 */ /* 0x040fe200078e02ff */
[----:B------:R-:W-:Y:S01]  /*9730*/  ISETP.GE.U32.AND P1, PT, R9, 0x7fffff7c, PT ;  /* 0x7fffff7c0900780c */ /* 0x000fe20003f26070 */
[C---:B------:R-:W-:Y:S01]  /*9740*/  IMAD R244, R2.reuse, 0x1a, RZ ;  /* 0x0000001a02f47824 */ /* 0x040fe200078e02ff */
[----:B------:R4:W-:Y:S01]  /*9750*/  STL.64 [R1+0x178], R12 ;  /* 0x0001780c01007387 */ /* 0x0009e20000100a00 */
[----:B--2---:R-:W-:Y:S01]  /*9760*/  IMAD.WIDE R198, R2, 0x4, R4 ;  /* 0x0000000402c67825 */ /* 0x004fe200078e0204 */
[----:B------:R-:W-:Y:S01]  /*9770*/  MOV R90, R100 ;  /* 0x00000064005a7202 */ /* 0x000fe20000000f00 */
[----:B------:R-:W2:Y:S02]  /*9780*/  LDC R93, c[0x0][0x3a0] ;  /* 0x0000e800ff5d7b82 */ /* 0x000ea40000000800 */
[C---:B------:R-:W-:Y:S01]  /*9790*/  IMAD.WIDE R250, R248.reuse, 0x4, R6 ;  /* 0x00000004f8fa7825 */ /* 0x040fe200078e0206 */
[----:B------:R1:W-:Y:S03]  /*97a0*/  STL.64 [R1+0x1160], R198 ;  /* 0x001160c601007387 */ /* 0x0003e60000100a00 */
[----:B------:R-:W-:-:S04]  /*97b0*/  IMAD.WIDE R248, R248, 0x4, R4 ;  /* 0x00000004f8f87825 */ /* 0x000fc800078e0204 */
[C---:B------:R-:W-:Y:S01]  /*97c0*/  IMAD.WIDE R246, R244.reuse, 0x4, R6 ;  /* 0x00000004f4f67825 */ /* 0x040fe200078e0206 */
[----:B------:R-:W1:Y:S02]  /*97d0*/  FENCE.VIEW.ASYNC.S ;  /* 0x00000000000073c6 */ /* 0x000e640000000000 */
[----:B-1----:R1:W1:Y:S02]  /*97e0*/  @!UP1 SYNCS.EXCH.64 URZ, [UR8], UR14 ;  /* 0x0000000e08ff95b2 */ /* 0x0022640008000100 */
[----:B-1----:R-:W-:Y:S01]  /*97f0*/  BAR.SYNC.DEFER_BLOCKING 0x0 ;  /* 0x0000000000007b1d */ /* 0x002fe20000010000 */
[----:B------:R-:W-:-:S04]  /*9800*/  IMAD.WIDE R244, R244, 0x4, R4 ;  /* 0x00000004f4f47825 */ /* 0x000fc800078e0204 */
[C---:B------:R-:W-:Y:S02]  /*9810*/  IMAD R240, R2.reuse, 0x1b, RZ ;  /* 0x0000001b02f07824 */ /* 0x040fe400078e02ff */
[----:B------:R-:W-:Y:S02]  /*9820*/  IMAD R20, R2, 0x1f, RZ ;  /* 0x0000001f02147824 */ /* 0x000fe400078e02ff */
[----:B------:R-:W-:-:S04]  /*9830*/  IMAD.WIDE R242, R240, 0x4, R6 ;  /* 0x00000004f0f27825 */ /* 0x000fc800078e0206 */
[----:B------:R-:W-:-:S04]  /*9840*/  IMAD.WIDE R240, R240, 0x4, R4 ;  /* 0x00000004f0f07825 */ /* 0x000fc800078e0204 */
[----:B------:R-:W-:-:S04]  /*9850*/  IMAD.WIDE R18, R20, 0x4, R6 ;  /* 0x0000000414127825 */ /* 0x000fc800078e0206 */
[----:B------:R-:W-:Y:S01]  /*9860*/  IMAD.WIDE R20, R20, 0x4, R4 ;  /* 0x0000000414147825 */ /* 0x000fe200078e0204 */
[----:B------:R1:W3:Y:S02]  /*9870*/  @!UP2 SYNCS.EXCH.64 URZ, [UR7+0xd0008], UR12 ;  /* 0x0d00080c07ffa5b2 */ /* 0x0002e40008000100 */
[----:B------:R-:W-:Y:S01]  /*9880*/  @!PT LDS RZ, [RZ] ;  /* 0x00000000fffff984 */ /* 0x000fe20000000800 */
[----:B------:R-:W-:Y:S01]  /*9890*/  @!PT LDS RZ, [RZ] ;  /* 0x00000000fffff984 */ /* 0x000fe20000000800 */
[----:B------:R-:W-:Y:S01]  /*98a0*/  @!PT LDS RZ, [RZ] ;  /* 0x00000000fffff984 */ /* 0x000fe20000000800 */
[----:B---3--:R-:W-:Y:S01]  /*98b0*/  LDGSTS.E [R92], desc[UR16][R6.64], !P4 ;  /* 0x00000000065c7fae */ /* 0x008fe2000e1a1010 */
[C---:B------:R-:W-:Y:S02]  /*98c0*/  IMAD.SHL.U32 R24, R2.reuse, 0x20, RZ ;  /* 0x0000002002187824 */ /* 0x040fe400078e00ff */
[----:B------:R-:W-:Y:S01]  /*98d0*/  IMAD R28, R2, 0x21, RZ ;  /* 0x00000021021c7824 */ /* 0x000fe200078e02ff */
[----:B------:R-:W-:Y:S01]  /*98e0*/  LDGSTS.E [R92+0x200], desc[UR16][R4.64], !P4 ;  /* 0x00200000045c7fae */ /* 0x000fe2000e1a1010 */
[----:B------:R-:W-:Y:S01]  /*98f0*/  ISETP.GE.U32.AND P4, PT, R0, 0x7fffff7a, PT ;  /* 0x7fffff7a0000780c */ /* 0x000fe20003f86070 */
[----:B------:R-:W-:Y:S02]  /*9900*/  IMAD.SHL.U32 R0, R2, 0x2, RZ ;  /* 0x0000000202007824 */ /* 0x000fe400078e00ff */
[----:B------:R4:W-:Y:S01]  /*9910*/  LDGSTS.E [R92+0x400], desc[UR16][R12.64], !P0 ;  /* 0x004000000c5c7fae */ /* 0x0009e2000c1a1010 */
[----:B------:R-:W-:-:S03]  /*9920*/  IMAD.WIDE R22, R24, 0x4, R6 ;  /* 0x0000000418167825 */ /* 0x000fc600078e0206 */
[----:B------:R3:W-:Y:S01]  /*9930*/  LDGSTS.E [R92+0x600], desc[UR16][R198.64], !P0 ;  /* 0x00600000c65c7fae */ /* 0x0007e2000c1a1010 */
[----:B------:R-:W-:Y:S01]  /*9940*/  IMAD.WIDE R16, R0, 0x4, R6 ;  /* 0x0000000400107825 */ /* 0x000fe200078e0206 */
[----:B------:R-:W-:-:S03]  /*9950*/  ISETP.GE.U32.AND P0, PT, R8, 0x7fffff79, PT ;  /* 0x7fffff790800780c */ /* 0x000fc60003f06070 */
[----:B------:R-:W-:Y:S01]  /*9960*/  IMAD.WIDE R14, R0, 0x4, R4 ;  /* 0x00000004000e7825 */ /* 0x000fe200078e0204 */
[----:B------:R-:W-:Y:S01]  /*9970*/  IADD3 R0, PT, PT, R82, -0x9, RZ ;  /* 0xfffffff752007810 */ /* 0x000fe20007ffe0ff */
[----:B------:R1:W-:Y:S02]  /*9980*/  LDGSTS.E [R92+0x800], desc[UR16][R16.64], !P5 ;  /* 0x00800000105c7fae */ /* 0x0003e4000e9a1010 */
[----:B------:R-:W-:Y:S02]  /*9990*/  IMAD R8, R2, 0x3, RZ ;  /* 0x0000000302087824 */ /* 0x000fe400078e02ff */
[----:B------:R1:W-:Y:S01]  /*99a0*/  LDGSTS.E [R92+0xa00], desc[UR16][R14.64], !P5 ;  /* 0x00a000000e5c7fae */ /* 0x0003e2000e9a1010 */
[----:B------:R-:W-:Y:S01]  /*99b0*/  ISETP.GE.U32.AND P5, PT, R0, 0x7fffff78, PT ;  /* 0x7fffff780000780c */ /* 0x000fe20003fa6070 */
[C---:B----4-:R-:W-:Y:S01]  /*99c0*/  IMAD.WIDE R12, R8.reuse, 0x4, R6 ;  /* 0x00000004080c7825 */ /* 0x050fe200078e0206 */
[----:B---3--:R-:W-:Y:S01]  /*99d0*/  MOV R199, R47 ;  /* 0x0000002f00c77202 */ /* 0x008fe20000000f00 */
[----:B------:R1:W-:Y:S02]  /*99e0*/  STL.64 [R1+0x168], R16 ;  /* 0x0001681001007387 */ /* 0x0003e40000100a00 */
[----:B------:R-:W-:-:S02]  /*99f0*/  IMAD.WIDE R10, R8, 0x4, R4 ;  /* 0x00000004080a7825 */ /* 0x000fc400078e0204 */
[----:B------:R3:W-:Y:S02]  /*9a00*/  LDGSTS.E [R92+0xc00], desc[UR16][R12.64], !P6 ;  /* 0x00c000000c5c7fae */ /* 0x0007e4000f1a1010 */
[----:B------:R-:W-:Y:S02]  /*9a10*/  VIADD R8, R82, 0xfffffff6 ;  /* 0xfffffff652087836 */ /* 0x000fe40000000000 */
[----:B------:R-:W-:Y:S01]  /*9a20*/  IMAD.SHL.U32 R0, R2, 0x4, RZ ;  /* 0x0000000402007824 */ /* 0x000fe200078e00ff */
[----:B------:R4:W-:Y:S01]  /*9a30*/  STL.64 [R1+0x160], R14 ;  /* 0x0001600e01007387 */ /* 0x0009e20000100a00 */
[----:B------:R-:W-:-:S03]  /*9a40*/  IMAD.WIDE R24, R24, 0x4, R4 ;  /* 0x0000000418187825 */ /* 0x000fc600078e0204 */
[----:B------:R2:W-:Y:S01]  /*9a50*/  LDGSTS.E [R92+0xe00], desc[UR16][R10.64], !P6 ;  /* 0x00e000000a5c7fae */ /* 0x0005e2000f1a1010 */
[--C-:B-1----:R-:W-:Y:S01]  /*9a60*/  IMAD.WIDE R16, R0, 0x4, R6.reuse ;  /* 0x0000000400107825 */ /* 0x102fe200078e0206 */
[----:B------:R-:W-:Y:S02]  /*9a70*/  ISETP.GE.U32.AND P6, PT, R8, 0x7fffff77, PT ;  /* 0x7fffff770800780c */ /* 0x000fe40003fc6070 */
[----:B------:R3:W-:Y:S01]  /*9a80*/  STL.64 [R1+0x158], R12 ;  /* 0x0001580c01007387 */ /* 0x0007e20000100a00 */
[----:B------:R-:W-:Y:S02]  /*9a90*/  IMAD R8, R2, 0x5, RZ ;  /* 0x0000000502087824 */ /* 0x000fe400078e02ff */
[----:B------:R-:W-:Y:S01]  /*9aa0*/  IMAD.WIDE R26, R28, 0x4, R6 ;  /* 0x000000041c1a7825 */ /* 0x000fe200078e0206 */
[----:B------:R1:W-:Y:S03]  /*9ab0*/  LDGSTS.E [R92+0x1000], desc[UR16][R16.64], !P1 ;  /* 0x01000000105c7fae */ /* 0x0003e6000c9a1010 */
[--C-:B----4-:R-:W-:Y:S01]  /*9ac0*/  IMAD.WIDE R14, R0, 0x4, R4.reuse ;  /* 0x00000004000e7825 */ /* 0x110fe200078e0204 */
[----:B------:R-:W-:Y:S01]  /*9ad0*/  IADD3 R0, PT, PT, R82, -0xb, RZ ;  /* 0xfffffff552007810 */ /* 0x000fe20007ffe0ff */
[----:B------:R2:W-:Y:S02]  /*9ae0*/  STL.64 [R1+0x150], R10 ;  /* 0x0001500a01007387 */ /* 0x0005e40000100a00 */
[----:B------:R-:W-:-:S02]  /*9af0*/  IMAD.WIDE R28, R28, 0x4, R4 ;  /* 0x000000041c1c7825 */ /* 0x000fc400078e0204 */
[----:B------:R4:W-:Y:S01]  /*9b00*/  LDGSTS.E [R92+0x1200], desc[UR16][R14.64], !P1 ;  /* 0x012000000e5c7fae */ /* 0x0009e2000c9a1010 */
[----:B------:R-:W-:Y:S01]  /*9b10*/  ISETP.GE.U32.AND P1, PT, R0, 0x7fffff76, PT ;  /* 0x7fffff760000780c */ /* 0x000fe20003f26070 */
[----:B---3--:R-:W-:Y:S02]  /*9b20*/  IMAD.WIDE R12, R8, 0x4, R6 ;  /* 0x00000004080c7825 */ /* 0x008fe400078e0206 */
[----:B------:R1:W-:Y:S02]  /*9b30*/  STL.64 [R1+0x148], R16 ;  /* 0x0001481001007387 */ /* 0x0003e40000100a00 */
[----:B------:R-:W-:Y:S02]  /*9b40*/  IMAD R0, R2, 0x6, RZ ;  /* 0x0000000602007824 */ /* 0x000fe400078e02ff */
[----:B--2---:R-:W-:Y:S01]  /*9b50*/  IMAD.WIDE R10, R8, 0x4, R4 ;  /* 0x00000004080a7825 */ /* 0x004fe200078e0204 */
[----:B------:R2:W-:Y:S03]  /*9b60*/  LDGSTS.E [R92+0x1400], desc[UR16][R12.64], !P3 ;  /* 0x014000000c5c7fae */ /* 0x0005e6000d9a1010 */
[----:B------:R-:W-:Y:S01]  /*9b70*/  VIADD R8, R82, 0xfffffff4 ;  /* 0xfffffff452087836 */ /* 0x000fe20000000000 */
[----:B------:R4:W-:Y:S01]  /*9b80*/  STL.64 [R1+0x140], R14 ;  /* 0x0001400e01007387 */ /* 0x0009e20000100a00 */
[----:B------:R-:W-:-:S02]  /*9b90*/  IMAD R32, R2, 0x22, RZ ;  /* 0x0000002202207824 */ /* 0x000fc400078e02ff */
[--C-:B-1----:R-:W-:Y:S01]  /*9ba0*/  IMAD.WIDE R16, R0, 0x4, R6.reuse ;  /* 0x0000000400107825 */ /* 0x102fe200078e0206 */
[----:B------:R1:W-:Y:S01]  /*9bb0*/  LDGSTS.E [R92+0x1600], desc[UR16][R10.64], !P3 ;  /* 0x016000000a5c7fae */ /* 0x0003e2000d9a1010 */
[----:B------:R-:W-:Y:S02]  /*9bc0*/  ISETP.GE.U32.AND P3, PT, R8, 0x7fffff75, PT ;  /* 0x7fffff750800780c */ /* 0x000fe40003f66070 */
[----:B------:R-:W-:Y:S01]  /*9bd0*/  IMAD R8, R2, 0x7, RZ ;  /* 0x0000000702087824 */ /* 0x000fe200078e02ff */
[----:B------:R2:W-:Y:S01]  /*9be0*/  STL.64 [R1+0x138], R12 ;  /* 0x0001380c01007387 */ /* 0x0005e20000100a00 */
[----:B------:R-:W-:-:S03]  /*9bf0*/  IMAD.WIDE R30, R32, 0x4, R6 ;  /* 0x00000004201e7825 */ /* 0x000fc600078e0206 */
[----:B------:R3:W-:Y:S01]  /*9c00*/  LDGSTS.E [R92+0x1800], desc[UR16][R16.64], !P4 ;  /* 0x01800000105c7fae */ /* 0x0007e2000e1a1010 */
[----:B----4-:R-:W-:-:S03]  /*9c10*/  IMAD.WIDE R14, R0, 0x4, R4 ;  /* 0x00000004000e7825 */ /* 0x010fc600078e0204 */
[----:B------:R1:W-:Y:S01]  /*9c20*/  STL.64 [R1+0x130], R10 ;  /* 0x0001300a01007387 */ /* 0x0003e20000100a00 */
[----:B------:R-:W-:Y:S02]  /*9c30*/  VIADD R0, R82, 0xfffffff3 ;  /* 0xfffffff352007836 */ /* 0x000fe40000000000 */
[----:B------:R-:W-:Y:S01]  /*9c40*/  IMAD.WIDE R32, R32, 0x4, R4 ;  /* 0x0000000420207825 */ /* 0x000fe200078e0204 */
[----:B------:R4:W-:Y:S02]  /*9c50*/  LDGSTS.E [R92+0x1a00], desc[UR16][R14.64], !P4 ;  /* 0x01a000000e5c7fae */ /* 0x0009e4000e1a1010 */
[----:B------:R-:W-:Y:S01]  /*9c60*/  ISETP.GE.U32.AND P4, PT, R0, 0x7fffff74, PT ;  /* 0x7fffff740000780c */ /* 0x000fe20003f86070 */
[----:B--2---:R-:W-:Y:S01]  /*9c70*/  IMAD.WIDE R12, R8, 0x4, R6 ;  /* 0x00000004080c7825 */ /* 0x004fe200078e0206 */
[----:B------:R3:W-:Y:S03]  /*9c80*/  STL.64 [R1+0x128], R16 ;  /* 0x0001281001007387 */ /* 0x0007e60000100a00 */
[----:B------:R-:W-:Y:S01]  /*9c90*/  IMAD.SHL.U32 R0, R2, 0x8, RZ ;  /* 0x0000000802007824 */ /* 0x000fe200078e00ff */
[----:B------:R2:W-:Y:S01]  /*9ca0*/  LDGSTS.E [R92+0x1c00], desc[UR16][R12.64], !P0 ;  /* 0x01c000000c5c7fae */ /* 0x0005e2000c1a1010 */
[----:B-1----:R-:W-:Y:S01]  /*9cb0*/  IMAD.WIDE R10, R8, 0x4, R4 ;  /* 0x00000004080a7825 */ /* 0x002fe200078e0204 */
[----:B------:R-:W-:-:S02]  /*9cc0*/  IADD3 R8, PT, PT, R82, -0xe, RZ ;  /* 0xfffffff252087810 */ /* 0x000fc40007ffe0ff */
[----:B------:R4:W-:Y:S01]  /*9cd0*/  STL.64 [R1+0x120], R14 ;  /* 0x0001200e01007387 */ /* 0x0009e20000100a00 */
[C---:B------:R-:W-:Y:S02]  /*9ce0*/  IMAD R36, R2.reuse, 0x23, RZ ;  /* 0x0000002302247824 */ /* 0x040fe400078e02ff */
[----:B------:R-:W-:Y:S01]  /*9cf0*/  IMAD R40, R2, 0x24, RZ ;  /* 0x0000002402287824 */ /* 0x000fe200078e02ff */
[----:B------:R1:W-:Y:S01]  /*9d00*/  LDGSTS.E [R92+0x1e00], desc[UR16][R10.64], !P0 ;  /* 0x01e000000a5c7fae */ /* 0x0003e2000c1a1010 */
[--C-:B---3--:R-:W-:Y:S01]  /*9d10*/  IMAD.WIDE R16, R0, 0x4, R6.reuse ;  /* 0x0000000400107825 */ /* 0x108fe200078e0206 */
[----:B------:R-:W-:Y:S02]  /*9d20*/  ISETP.GE.U32.AND P0, PT, R8, 0x7fffff73, PT ;  /* 0x7fffff730800780c */ /* 0x000fe40003f06070 */
[----:B------:R2:W-:Y:S01]  /*9d30*/  STL.64 [R1+0x118], R12 ;  /* 0x0001180c01007387 */ /* 0x0005e20000100a00 */
[----:B------:R-:W-:Y:S02]  /*9d40*/  IMAD R8, R2, 0x9, RZ ;  /* 0x0000000902087824 */ /* 0x000fe400078e02ff */
[----:B------:R-:W-:Y:S01]  /*9d50*/  IMAD.WIDE R34, R36, 0x4, R6 ;  /* 0x0000000424227825 */ /* 0x000fe200078e0206 */
[----:B------:R3:W-:Y:S03]  /*9d60*/  LDGSTS.E [R92+0x2000], desc[UR16][R16.64], !P5 ;  /* 0x02000000105c7fae */ /* 0x0007e6000e9a1010 */
[----:B----4-:R-:W-:Y:S01]  /*9d70*/  IMAD.WIDE R14, R0, 0x4, R4 ;  /* 0x00000004000e7825 */ /* 0x010fe200078e0204 */
[----:B------:R1:W-:Y:S03]  /*9d80*/  STL.64 [R1+0x110], R10 ;  /* 0x0001100a01007387 */ /* 0x0003e60000100a00 */
[----:B------:R-:W-:Y:S01]  /*9d90*/  VIADD R0, R82, 0xfffffff1 ;  /* 0xfffffff152007836 */ /* 0x000fe20000000000 */
[----:B------:R4:W-:Y:S01]  /*9da0*/  LDGSTS.E [R92+0x2200], desc[UR16][R14.64], !P5 ;  /* 0x022000000e5c7fae */ /* 0x0009e2000e9a1010 */
[----:B--2---:R-:W-:-:S03]  /*9db0*/  IMAD.WIDE R12, R8, 0x4, R6 ;  /* 0x00000004080c7825 */ /* 0x004fc600078e0206 */
[----:B------:R-:W-:Y:S01]  /*9dc0*/  ISETP.GE.U32.AND P5, PT, R0, 0x7fffff72, PT ;  /* 0x7fffff720000780c */ /* 0x000fe20003fa6070 */
[----:B------:R-:W-:Y:S01]  /*9dd0*/  IMAD R0, R2, 0xa, RZ ;  /* 0x0000000a02007824 */ /* 0x000fe200078e02ff */
[----:B------:R3:W-:Y:S01]  /*9de0*/  STL.64 [R1+0x108], R16 ;  /* 0x0001081001007387 */ /* 0x0007e20000100a00 */
[----:B------:R-:W-:-:S03]  /*9df0*/  IMAD.WIDE R36, R36, 0x4, R4 ;  /* 0x0000000424247825 */ /* 0x000fc600078e0204 */
[----:B------:R2:W-:Y:S01]  /*9e00*/  LDGSTS.E [R92+0x2400], desc[UR16][R12.64], !P6 ;  /* 0x024000000c5c7fae */ /* 0x0005e2000f1a1010 */
[----:B-1----:R-:W-:Y:S01]  /*9e10*/  IMAD.WIDE R10, R8, 0x4, R4 ;  /* 0x00000004080a7825 */ /* 0x002fe200078e0204 */
[----:B------:R-:W-:Y:S02]  /*9e20*/  IADD3 R8, PT, PT, R82, -0x10, RZ ;  /* 0xfffffff052087810 */ /* 0x000fe40007ffe0ff */
[----:B------:R4:W-:Y:S01]  /*9e30*/  STL.64 [R1+0x100], R14 ;  /* 0x0001000e01007387 */ /* 0x0009e20000100a00 */
[----:B------:R-:W-:Y:S02]  /*9e40*/  IMAD R44, R2, 0x25, RZ ;  /* 0x00000025022c7824 */ /* 0x000fe400078e02ff */
[----:B------:R-:W-:Y:S01]  /*9e50*/  IMAD.MOV.U32 R198, RZ, RZ, R46 ;  /* 0x000000ffffc67224 */ /* 0x000fe200078e002e */
[----:B------:R1:W-:Y:S01]  /*9e60*/  LDGSTS.E [R92+0x2600], desc[UR16][R10.64], !P6 ;  /* 0x026000000a5c7fae */ /* 0x0003e2000f1a1010 */
[----:B---3--:R-:W-:Y:S01]  /*9e70*/  IMAD.WIDE R16, R0, 0x4, R6 ;  /* 0x0000000400107825 */ /* 0x008fe200078e0206 */
[----:B------:R-:W-:-:S02]  /*9e80*/  ISETP.GE.U32.AND P6, PT, R8, 0x7fffff71, PT ;  /* 0x7fffff710800780c */ /* 0x000fc40003fc6070 */
[----:B------:R2:W-:Y:S01]  /*9e90*/  STL.64 [R1+0xf8], R12 ;  /* 0x0000f80c01007387 */ /* 0x0005e20000100a00 */
[C---:B------:R-:W-:Y:S02]  /*9ea0*/  IMAD R8, R2.reuse, 0xb, RZ ;  /* 0x0000000b02087824 */ /* 0x040fe400078e02ff */
[----:B------:R-:W-:Y:S01]  /*9eb0*/  IMAD R56, R2, 0x28, RZ ;  /* 0x0000002802387824 */ /* 0x000fe200078e02ff */
[----:B------:R3:W-:Y:S01]  /*9ec0*/  LDGSTS.E [R92+0x2800], desc[UR16][R16.64], !P1 ;  /* 0x02800000105c7fae */ /* 0x0007e2000c9a1010 */
[----:B----4-:R-:W-:-:S03]  /*9ed0*/  IMAD.WIDE R14, R0, 0x4, R4 ;  /* 0x00000004000e7825 */ /* 0x010fc600078e0204 */
[----:B------:R1:W-:Y:S01]  /*9ee0*/  STL.64 [R1+0xf0], R10 ;  /* 0x0000f00a01007387 */ /* 0x0003e20000100a00 */
[----:B------:R-:W-:Y:S02]  /*9ef0*/  VIADD R0, R82, 0xffffffef ;  /* 0xffffffef52007836 */ /* 0x000fe40000000000 */
[--C-:B------:R-:W-:Y:S01]  /*9f00*/  IMAD.WIDE R54, R56, 0x4, R6.reuse ;  /* 0x0000000438367825 */ /* 0x100fe200078e0206 */
[----:B------:R4:W-:Y:S02]  /*9f10*/  LDGSTS.E [R92+0x2a00], desc[UR16][R14.64], !P1 ;  /* 0x02a000000e5c7fae */ /* 0x0009e4000c9a1010 */
[----:B------:R-:W-:Y:S01]  /*9f20*/  ISETP.GE.U32.AND P1, PT, R0, 0x7fffff70, PT ;  /* 0x7fffff700000780c */ /* 0x000fe20003f26070 */
[----:B--2---:R-:W-:Y:S01]  /*9f30*/  IMAD.WIDE R12, R8, 0x4, R6 ;  /* 0x00000004080c7825 */ /* 0x004fe200078e0206 */
[----:B------:R3:W-:Y:S03]  /*9f40*/  STL.64 [R1+0xe8], R16 ;  /* 0x0000e81001007387 */ /* 0x0007e60000100a00 */
[----:B------:R-:W-:Y:S01]  /*9f50*/  IMAD R0, R2, 0xc, RZ ;  /* 0x0000000c02007824 */ /* 0x000fe200078e02ff */
[----:B------:R2:W-:Y:S01]  /*9f60*/  LDGSTS.E [R92+0x2c00], desc[UR16][R12.64], !P3 ;  /* 0x02c000000c5c7fae */ /* 0x0005e2000d9a1010 */
[----:B-1----:R-:W-:-:S03]  /*9f70*/  IMAD.WIDE R10, R8, 0x4, R4 ;  /* 0x00000004080a7825 */ /* 0x002fc600078e0204 */
[----:B------:R4:W-:Y:S01]  /*9f80*/  STL.64 [R1+0xe0], R14 ;  /* 0x0000e00e01007387 */ /* 0x0009e20000100a00 */
[----:B------:R-:W-:Y:S02]  /*9f90*/  VIADD R8, R82, 0xffffffee ;  /* 0xffffffee52087836 */ /* 0x000fe40000000000 */
[----:B------:R-:W-:Y:S01]  /*9fa0*/  IMAD.WIDE R56, R56, 0x4, R4 ;  /* 0x0000000438387825 */ /* 0x000fe200078e0204 */
[----:B------:R1:W-:Y:S02]  /*9fb0*/  LDGSTS.E [R92+0x2e00], desc[UR16][R10.64], !P3 ;  /* 0x02e000000a5c7fae */ /* 0x0003e4000d9a1010 */
[----:B------:R-:W-:Y:S01]  /*9fc0*/  ISETP.GE.U32.AND P3, PT, R8, 0x7fffff6f, PT ;  /* 0x7fffff6f0800780c */ /* 0x000fe20003f66070 */
[----:B---3--:R-:W-:Y:S01]  /*9fd0*/  IMAD.WIDE R16, R0, 0x4, R6 ;  /* 0x0000000400107825 */ /* 0x008fe200078e0206 */
[----:B------:R2:W-:Y:S03]  /*9fe0*/  STL.64 [R1+0xd8], R12 ;  /* 0x0000d80c01007387 */ /* 0x0005e60000100a00 */
[----:B------:R-:W-:Y:S01]  /*9ff0*/  IMAD R8, R2, 0xd, RZ ;  /* 0x0000000d02087824 */ /* 0x000fe200078e02ff */
[----:B------:R3:W-:Y:S01]  /*a000*/  LDGSTS.E [R92+0x3000], desc[UR16][R16.64], !P4 ;  /* 0x03000000105c7fae */ /* 0x0007e2000e1a1010 */
[----:B----4-:R-:W-:Y:S01]  /*a010*/  IMAD.WIDE R14, R0, 0x4, R4 ;  /* 0x00000004000e7825 */ /* 0x010fe200078e0204 */
[----:B------:R-:W-:-:S02]  /*a020*/  IADD3 R0, PT, PT, R82, -0x13, RZ ;  /* 0xffffffed52007810 */ /* 0x000fc40007ffe0ff */
[----:B------:R1:W-:Y:S01]  /*a030*/  STL.64 [R1+0xd0], R10 ;  /* 0x0000d00a01007387 */ /* 0x0003e20000100a00 */
[C---:B------:R-:W-:Y:S02]  /*a040*/  IMAD R64, R2.reuse, 0x2a, RZ ;  /* 0x0000002a02407824 */ /* 0x040fe400078e02ff */
[----:B------:R-:W-:Y:S01]  /*a050*/  IMAD R72, R2, 0x2c, RZ ;  /* 0x0000002c02487824 */ /* 0x000fe200078e02ff */
[----:B------:R4:W-:Y:S01]  /*a060*/  LDGSTS.E [R92+0x3200], desc[UR16][R14.64], !P4 ;  /* 0x032000000e5c7fae */ /* 0x0009e2000e1a1010 */
[--C-:B--2---:R-:W-:Y:S01]  /*a070*/  IMAD.WIDE R12, R8, 0x4, R6.reuse ;  /* 0x00000004080c7825 */ /* 0x104fe200078e0206 */
[----:B------:R-:W-:Y:S02]  /*a080*/  ISETP.GE.U32.AND P4, PT, R0, 0x7fffff6e, PT ;  /* 0x7fffff6e0000780c */ /* 0x000fe40003f86070 */
[----:B------:R3:W-:Y:S01]  /*a090*/  STL.64 [R1+0xc8], R16 ;  /* 0x0000c81001007387 */ /* 0x0007e20000100a00 */
[----:B------:R-:W-:Y:S02]  /*a0a0*/  IMAD R0, R2, 0xe, RZ ;  /* 0x0000000e02007824 */ /* 0x000fe400078e02ff */
[----:B------:R-:W-:Y:S01]  /*a0b0*/  IMAD.WIDE R62, R64, 0x4, R6 ;  /* 0x00000004403e7825 */ /* 0x000fe200078e0206 */
[----:B------:R2:W-:Y:S03]  /*a0c0*/  LDGSTS.E [R92+0x3400], desc[UR16][R12.64], !P0 ;  /* 0x034000000c5c7fae */ /* 0x0005e6000c1a1010 */
[----:B-1----:R-:W-:Y:S01]  /*a0d0*/  IMAD.WIDE R10, R8, 0x4, R4 ;  /* 0x00000004080a7825 */ /* 0x002fe200078e0204 */
[----:B------:R4:W-:Y:S03]  /*a0e0*/  STL.64 [R1+0xc0], R14 ;  /* 0x0000c00e01007387 */ /* 0x0009e60000100a00 */
[----:B------:R-:W-:Y:S01]  /*a0f0*/  VIADD R8, R82, 0xffffffec ;  /* 0xffffffec52087836 */ /* 0x000fe20000000000 */
[----:B------:R1:W-:Y:S01]  /*a100*/  LDGSTS.E [R92+0x3600], desc[UR16][R10.64], !P0 ;  /* 0x036000000a5c7fae */ /* 0x0003e2000c1a1010 */
[----:B---3--:R-:W-:-:S03]  /*a110*/  IMAD.WIDE R16, R0, 0x4, R6 ;  /* 0x0000000400107825 */ /* 0x008fc600078e0206 */
[----:B------:R-:W-:Y:S01]  /*a120*/  ISETP.GE.U32.AND P0, PT, R8, 0x7fffff6d, PT ;  /* 0x7fffff6d0800780c */ /* 0x000fe20003f06070 */
[----:B------:R-:W-:Y:S01]  /*a130*/  IMAD R8, R2, 0xf, RZ ;  /* 0x0000000f02087824 */ /* 0x000fe200078e02ff */
[----:B------:R2:W-:Y:S01]  /*a140*/  STL.64 [R1+0xb8], R12 ;  /* 0x0000b80c01007387 */ /* 0x0005e20000100a00 */
[----:B------:R-:W-:-:S03]  /*a150*/  IMAD.WIDE R64, R64, 0x4, R4 ;  /* 0x0000000440407825 */ /* 0x000fc600078e0204 */
        /* <DEDUP_REMOVED lines=14> */
[----:B------:R-:W-:-:S03]  /*a240*/  IMAD.WIDE R72, R72, 0x4, R4 ;  /* 0x0000000448487825 */ /* 0x000fc600078e0204 */
[----:B------:R1:W-:Y:S01]  /*a250*/  LDGSTS.E [R92+0x3e00], desc[UR16][R10.64], !P6 ;  /* 0x03e000000a5c7fae */ /* 0x0003e2000f1a1010 */
[----:B---3--:R-:W-:Y:S01]  /*a260*/  IMAD.WIDE R16, R0, 0x4, R6 ;  /* 0x0000000400107825 */ /* 0x008fe200078e0206 */
[----:B------:R-:W-:Y:S02]  /*a270*/  ISETP.GE.U32.AND P6, PT, R8, 0x7fffff6b, PT ;  /* 0x7fffff6b0800780c */ /* 0x000fe40003fc6070 */
        /* <DEDUP_REMOVED lines=28> */
[----:B------:R-:W-:Y:S01]  /*a440*/  IMAD.MOV.U32 R91, RZ, RZ, R101 ;  /* 0x000000ffff5b7224 */ /* 0x000fe200078e0065 */
        /* <DEDUP_REMOVED lines=13> */
[C---:B------:R-:W-:Y:S01]  /*a520*/  IMAD R8, R2.reuse, 0x15, RZ ;  /* 0x0000001502087824 */ /* 0x040fe200078e02ff */
[----:B------:R2:W-:Y:S01]  /*a530*/  STL.64 [R1+0x58], R12 ;  /* 0x0000580c01007387 */ /* 0x0005e20000100a00 */
[----:B------:R-:W-:Y:S02]  /*a540*/  IMAD R104, R2, 0x31, RZ ;  /* 0x0000003102687824 */ /* 0x000fe400078e02ff */
[--C-:B----4-:R-:W-:Y:S01]  /*a550*/  IMAD.WIDE R14, R0, 0x4, R4.reuse ;  /* 0x00000004000e7825 */ /* 0x110fe200078e0204 */
[----:B------:R-:W-:Y:S01]  /*a560*/  IADD3 R0, PT, PT, R82, -0x1b, RZ ;  /* 0xffffffe552007810 */ /* 0x000fe20007ffe0ff */
[----:B------:R3:W-:Y:S02]  /*a570*/  LDGSTS.E [R92+0x5000], desc[UR16][R16.64], !P5 ;  /* 0x05000000105c7fae */ /* 0x0007e4000e9a1010 */
[----:B------:R-:W-:Y:S02]  /*a580*/  IMAD.WIDE R100, R100, 0x4, R4 ;  /* 0x0000000464647825 */ /* 0x000fe400078e0204 */
[----:B------:R1:W-:Y:S02]  /*a590*/  STL.64 [R1+0x50], R10 ;  /* 0x0000500a01007387 */ /* 0x0003e40000100a00 */
[----:B------:R-:W-:-:S02]  /*a5a0*/  IMAD R112, R2, 0x33, RZ ;  /* 0x0000003302707824 */ /* 0x000fc400078e02ff */
[----:B--2---:R-:W-:Y:S01]  /*a5b0*/  IMAD.WIDE R12, R8, 0x4, R6 ;  /* 0x00000004080c7825 */ /* 0x004fe200078e0206 */
[----:B------:R2:W-:Y:S01]  /*a5c0*/  LDGSTS.E [R92+0x5200], desc[UR16][R14.64], !P5 ;  /* 0x052000000e5c7fae */ /* 0x0005e2000e9a1010 */
[----:B------:R-:W-:Y:S02]  /*a5d0*/  ISETP.GE.U32.AND P5, PT, R0, 0x7fffff66, PT ;  /* 0x7fffff660000780c */ /* 0x000fe40003fa6070 */
[C---:B------:R-:W-:Y:S01]  /*a5e0*/  IMAD R0, R2.reuse, 0x16, RZ ;  /* 0x0000001602007824 */ /* 0x040fe200078e02ff */
[----:B------:R3:W-:Y:S01]  /*a5f0*/  STL.64 [R1+0x48], R16 ;  /* 0x0000481001007387 */ /* 0x0007e20000100a00 */
[----:B------:R-:W-:Y:S02]  /*a600*/  IMAD R120, R2, 0x35, RZ ;  /* 0x0000003502787824 */ /* 0x000fe400078e02ff */
[----:B-1----:R-:W-:Y:S01]  /*a610*/  IMAD.WIDE R10, R8, 0x4, R4 ;  /* 0x00000004080a7825 */ /* 0x002fe200078e0204 */
[----:B------:R1:W-:Y:S03]  /*a620*/  LDGSTS.E [R92+0x5400], desc[UR16][R12.64], !P6 ;  /* 0x054000000c5c7fae */ /* 0x0003e6000f1a1010 */
[----:B------:R-:W-:Y:S01]  /*a630*/  VIADD R8, R82, 0xffffffe4 ;  /* 0xffffffe452087836 */ /* 0x000fe20000000000 */
[----:B------:R2:W-:Y:S01]  /*a640*/  STL.64 [R1+0x40], R14 ;  /* 0x0000400e01007387 */ /* 0x0005e20000100a00 */
[----:B------:R-:W-:-:S02]  /*a650*/  IMAD R128, R2, 0x37, RZ ;  /* 0x0000003702807824 */ /* 0x000fc400078e02ff */
        /* <DEDUP_REMOVED lines=8> */
[----:B--2---:R-:W-:Y:S01]  /*a6e0*/  IMAD.WIDE R14, R0, 0x4, R4 ;  /* 0x00000004000e7825 */ /* 0x004fe200078e0204 */
[----:B------:R4:W-:Y:S03]  /*a6f0*/  STL.64 [R1+0x30], R10 ;  /* 0x0000300a01007387 */ /* 0x0009e60000100a00 */
[----:B------:R-:W-:Y:S01]  /*a700*/  VIADD R0, R82, 0xffffffe3 ;  /* 0xffffffe352007836 */ /* 0x000fe20000000000 */
[----:B------:R2:W-:Y:S01]  /*a710*/  LDGSTS.E [R92+0x5a00], desc[UR16][R14.64], !P1 ;  /* 0x05a000000e5c7fae */ /* 0x0005e2000c9a1010 */
[----:B-1----:R-:W-:-:S03]  /*a720*/  IMAD.WIDE R12, R8, 0x4, R6 ;  /* 0x00000004080c7825 */ /* 0x002fc600078e0206 */
[----:B------:R-:W-:Y:S01]  /*a730*/  ISETP.GE.U32.AND P1, PT, R0, 0x7fffff64, PT ;  /* 0x7fffff640000780c */ /* 0x000fe20003f26070 */
[----:B------:R-:W-:Y:S01]  /*a740*/  IMAD R0, R2, 0x18, RZ ;  /* 0x0000001802007824 */ /* 0x000fe200078e02ff */
[----:B------:R3:W-:Y:S01]  /*a750*/  STL.64 [R1+0x28], R16 ;  /* 0x0000281001007387 */ /* 0x0007e20000100a00 */
[----:B------:R-:W-:-:S03]  /*a760*/  IMAD.WIDE R132, R132, 0x4, R4 ;  /* 0x0000000484847825 */ /* 0x000fc600078e0204 */
[----:B------:R2:W-:Y:S01]  /*a770*/  STL.64 [R1+0x20], R14 ;  /* 0x0000200e01007387 */ /* 0x0005e20000100a00 */
[----:B----4-:R-:W-:Y:S01]  /*a780*/  IMAD.WIDE R10, R8, 0x4, R4 ;  /* 0x00000004080a7825 */ /* 0x010fe200078e0204 */
[----:B------:R-:W-:Y:S02]  /*a790*/  IADD3 R8, PT, PT, R82, -0x1e, RZ ;  /* 0xffffffe252087810 */ /* 0x000fe40007ffe0ff */
[----:B------:R1:W-:Y:S01]  /*a7a0*/  STL.64 [R1+0x18], R12 ;  /* 0x0000180c01007387 */ /* 0x0003e20000100a00 */
[C---:B------:R-:W-:Y:S02]  /*a7b0*/  IMAD R144, R2.reuse, 0x3b, RZ ;  /* 0x0000003b02907824 */ /* 0x040fe400078e02ff */
[C---:B------:R-:W-:Y:S01]  /*a7c0*/  IMAD R148, R2.reuse, 0x3c, RZ ;  /* 0x0000003c02947824 */ /* 0x040fe200078e02ff */
[----:B------:R1:W-:Y:S01]  /*a7d0*/  LDGSTS.E [R92+0x5c00], desc[UR16][R12.64], !P3 ;  /* 0x05c000000c5c7fae */ /* 0x0003e2000d9a1010 */
[----:B---3--:R-:W-:Y:S02]  /*a7e0*/  IMAD R16, R2, 0x1e, RZ ;  /* 0x0000001e02107824 */ /* 0x008fe400078e02ff */
[--C-:B------:R-:W-:Y:S01]  /*a7f0*/  IMAD.WIDE R142, R144, 0x4, R6.reuse ;  /* 0x00000004908e7825 */ /* 0x100fe200078e0206 */
[----:B------:R3:W-:Y:S03]  /*a800*/  STL.64 [R1+0x10], R10 ;  /* 0x0000100a01007387 */ /* 0x0007e60000100a00 */
[----:B--2---:R-:W-:Y:S01]  /*a810*/  IMAD.WIDE R14, R16, 0x4, R6 ;  /* 0x00000004100e7825 */ /* 0x004fe200078e0206 */
[----:B------:R3:W-:Y:S01]  /*a820*/  LDGSTS.E [R92+0x5e00], desc[UR16][R10.64], !P3 ;  /* 0x05e000000a5c7fae */ /* 0x0007e2000d9a1010 */
[----:B------:R-:W-:-:S02]  /*a830*/  ISETP.GE.U32.AND P3, PT, R8, 0x7fffff63, PT ;  /* 0x7fffff630800780c */ /* 0x000fc40003f66070 */
[----:B------:R-:W-:Y:S02]  /*a840*/  IMAD R8, R2, 0x1c, RZ ;  /* 0x0000001c02087824 */ /* 0x000fe400078e02ff */
[----:B-1----:R-:W-:-:S04]  /*a850*/  IMAD.WIDE R12, R0, 0x4, R6 ;  /* 0x00000004000c7825 */ /* 0x002fc800078e0206 */
[----:B------:R-:W-:Y:S01]  /*a860*/  IMAD.WIDE R238, R8, 0x4, R6 ;  /* 0x0000000408ee7825 */ /* 0x000fe200078e0206 */
[----:B------:R1:W-:Y:S03]  /*a870*/  LDGSTS.E [R92+0x6000], desc[UR16][R12.64], !P4 ;  /* 0x060000000c5c7fae */ /* 0x0003e6000e1a1010 */
[--C-:B---3--:R-:W-:Y:S01]  /*a880*/  IMAD.WIDE R10, R0, 0x4, R4.reuse ;  /* 0x00000004000a7825 */ /* 0x108fe200078e0204 */
[----:B------:R1:W-:Y:S03]  /*a890*/  STL.64 [R1+0x8], R12 ;  /* 0x0000080c01007387 */ /* 0x0003e60000100a00 */
[----:B------:R-:W-:Y:S01]  /*a8a0*/  VIADD R0, R82, 0xffffffe1 ;  /* 0xffffffe152007836 */ /* 0x000fe20000000000 */
[----:B------:R2:W-:Y:S01]  /*a8b0*/  LDGSTS.E [R92+0x6200], desc[UR16][R10.64], !P4 ;  /* 0x062000000a5c7fae */ /* 0x0005e2000e1a1010 */
[----:B------:R-:W-:-:S03]  /*a8c0*/  IMAD.WIDE R8, R8, 0x4, R4 ;  /* 0x0000000408087825 */ /* 0x000fc600078e0204 */
[----:B------:R-:W-:Y:S01]  /*a8d0*/  ISETP.GE.U32.AND P4, PT, R0, 0x7fffff62, PT ;  /* 0x7fffff620000780c */ /* 0x000fe20003f86070 */
[----:B------:R-:W-:Y:S01]  /*a8e0*/  VIADD R0, R82, 0xffffffe0 ;  /* 0xffffffe052007836 */ /* 0x000fe20000000000 */
[----:B------:R3:W-:Y:S01]  /*a8f0*/  LDGSTS.E [R92+0x6400], desc[UR16][R250.64], !P0 ;  /* 0x06400000fa5c7fae */ /* 0x0007e2000c1a1010 */
[----:B------:R-:W-:-:S03]  /*a900*/  IMAD.WIDE R16, R16, 0x4, R4 ;  /* 0x0000000410107825 */ /* 0x000fc600078e0204 */
[----:B------:R4:W-:Y:S01]  /*a910*/  LDGSTS.E [R92+0x6600], desc[UR16][R248.64], !P0 ;  /* 0x06600000f85c7fae */ /* 0x0009e2000c1a1010 */
[----:B------:R-:W-:Y:S01]  /*a920*/  ISETP.GE.U32.AND P0, PT, R0, 0x7fffff61, PT ;  /* 0x7fffff610000780c */ /* 0x000fe20003f06070 */
[----:B-1----:R-:W-:Y:S01]  /*a930*/  IMAD R12, R2, 0x1d, RZ ;  /* 0x0000001d020c7824 */ /* 0x002fe200078e02ff */
[----:B------:R-:W-:Y:S01]  /*a940*/  IADD3 R0, PT, PT, R82, -0x21, RZ ;  /* 0xffffffdf52007810 */ /* 0x000fe20007ffe0ff */
[----:B------:R1:W-:Y:S01]  /*a950*/  LDGSTS.E [R92+0x6800], desc[UR16][R246.64], !P5 ;  /* 0x06800000f65c7fae */ /* 0x0003e2000e9a1010 */
[----:B------:R-:W-:-:S03]  /*a960*/  IMAD.WIDE R144, R144, 0x4, R4 ;  /* 0x0000000490907825 */ /* 0x000fc600078e0204 */
[----:B------:R1:W-:Y:S01]  /*a970*/  LDGSTS.E [R92+0x6a00], desc[UR16][R244.64], !P5 ;  /* 0x06a00000f45c7fae */ /* 0x0003e2000e9a1010 */
[----:B------:R-:W-:Y:S01]  /*a980*/  ISETP.GE.U32.AND P5, PT, R0, 0x7fffff60, PT ;  /* 0x7fffff600000780c */ /* 0x000fe20003fa6070 */
[----:B------:R-:W-:Y:S02]  /*a990*/  VIADD R0, R82, 0xffffffde ;  /* 0xffffffde52007836 */ /* 0x000fe40000000000 */
[----:B------:R1:W-:Y:S01]  /*a9a0*/  LDGSTS.E [R92+0x6c00], desc[UR16][R242.64], !P6 ;  /* 0x06c00000f25c7fae */ /* 0x0003e2000f1a1010 */
[----:B------:R-:W-:-:S03]  /*a9b0*/  IMAD.WIDE R146, R148, 0x4, R6 ;  /* 0x0000000494927825 */ /* 0x000fc600078e0206 */
[----:B------:R-:W-:Y:S01]  /*a9c0*/  LDGSTS.E [R92+0x6e00], desc[UR16][R240.64], !P6 ;  /* 0x06e00000f05c7fae */ /* 0x000fe2000f1a1010 */
[----:B------:R-:W-:Y:S01]  /*a9d0*/  ISETP.GE.U32.AND P6, PT, R0, 0x7fffff5f, PT ;  /* 0x7fffff5f0000780c */ /* 0x000fe20003fc6070 */
[----:B------:R-:W-:Y:S02]  /*a9e0*/  VIADD R0, R82, 0xffffffdd ;  /* 0xffffffdd52007836 */ /* 0x000fe40000000000 */
[----:B------:R2:W-:Y:S01]  /*a9f0*/  STL.64 [R1], R10 ;  /* 0x0000000a01007387 */ /* 0x0005e20000100a00 */
[----:B------:R-:W-:Y:S02]  /*aa00*/  IMAD R152, R2, 0x3d, RZ ;  /* 0x0000003d02987824 */ /* 0x000fe400078e02ff */
[----:B------:R-:W-:Y:S01]  /*aa10*/  IMAD.WIDE R148, R148, 0x4, R4 ;  /* 0x0000000494947825 */ /* 0x000fe200078e0204 */
[----:B------:R1:W-:Y:S03]  /*aa20*/  LDGSTS.E [R92+0x7000], desc[UR16][R238.64], !P1 ;  /* 0x07000000ee5c7fae */ /* 0x0003e6000c9a1010 */
[----:B------:R-:W-:Y:S01]  /*aa30*/  IMAD.WIDE R150, R152, 0x4, R6 ;  /* 0x0000000498967825 */ /* 0x000fe200078e0206 */
[----:B------:R1:W-:Y:S01]  /*aa40*/  LDGSTS.E [R92+0x7200], desc[UR16][R8.64], !P1 ;  /* 0x07200000085c7fae */ /* 0x0003e2000c9a1010 */
[----:B------:R-:W-:-:S02]  /*aa50*/  ISETP.GE.U32.AND P1, PT, R0, 0x7fffff5e, PT ;  /* 0x7fffff5e0000780c */ /* 0x000fc40003f26070 */
[----:B------:R-:W-:Y:S01]  /*aa60*/  IADD3 R0, PT, PT, R82, -0x24, RZ ;  /* 0xffffffdc52007810 */ /* 0x000fe20007ffe0ff */
[C---:B--2---:R-:W-:Y:S01]  /*aa70*/  IMAD.WIDE R10, R12.reuse, 0x4, R6 ;  /* 0x000000040c0a7825 */ /* 0x044fe200078e0206 */
[----:B------:R3:W-:Y:S03]  /*aa80*/  STL.64 [R1+0x1168], R250 ;  /* 0x001168fa01007387 */ /* 0x0007e60000100a00 */
[--C-:B------:R-:W-:Y:S01]  /*aa90*/  IMAD.WIDE R12, R12, 0x4, R4.reuse ;  /* 0x000000040c0c7825 */ /* 0x100fe200078e0204 */
[----:B------:R-:W-:Y:S03]  /*aaa0*/  LDGSTS.E [R92+0x7400], desc[UR16][R10.64], !P3 ;  /* 0x074000000a5c7fae */ /* 0x000fe6000d9a1010 */
[----:B------:R-:W-:Y:S01]  /*aab0*/  IMAD.WIDE R152, R152, 0x4, R4 ;  /* 0x0000000498987825 */ /* 0x000fe200078e0204 */
[----:B------:R2:W-:Y:S01]  /*aac0*/  LDGSTS.E [R92+0x7600], desc[UR16][R12.64], !P3 ;  /* 0x076000000c5c7fae */ /* 0x0005e2000d9a1010 */
[----:B------:R-:W-:-:S02]  /*aad0*/  ISETP.GE.U32.AND P3, PT, R0, 0x7fffff5d, PT ;  /* 0x7fffff5d0000780c */ /* 0x000fc40003f66070 */
[----:B------:R-:W-:Y:S01]  /*aae0*/  VIADD R0, R82, 0xffffffdb ;  /* 0xffffffdb52007836 */ /* 0x000fe20000000000 */
[----:B------:R-:W-:Y:S01]  /*aaf0*/  LDGSTS.E [R92+0x7800], desc[UR16][R14.64], !P4 ;  /* 0x078000000e5c7fae */ /* 0x000fe2000e1a1010 */
[----:B---3--:R-:W-:Y:S01]  /*ab00*/  MOV R250, R48 ;  /* 0x0000003000fa7202 */ /* 0x008fe20000000f00 */
[----:B------:R-:W-:Y:S02]  /*ab10*/  IMAD R48, R2, 0x26, RZ ;  /* 0x0000002602307824 */ /* 0x000fe400078e02ff */
[----:B------:R-:W-:Y:S01]  /*ab20*/  LDGSTS.E [R92+0x7a00], desc[UR16][R16.64], !P4 ;  /* 0x07a00000105c7fae */ /* 0x000fe2000e1a1010 */
[----:B------:R-:W-:Y:S01]  /*ab30*/  ISETP.GE.U32.AND P4, PT, R0, 0x7fffff5c, PT ;  /* 0x7fffff5c0000780c */ /* 0x000fe20003f86070 */
[----:B------:R-:W-:Y:S01]  /*ab40*/  IMAD.MOV.U32 R251, RZ, RZ, R49 ;  /* 0x000000fffffb7224 */ /* 0x000fe200078e0031 */
[----:B------:R-:W-:Y:S01]  /*ab50*/  IADD3 R0, PT, PT, R82, -0x26, RZ ;  /* 0xffffffda52007810 */ /* 0x000fe20007ffe0ff */
[----:B------:R-:W-:Y:S01]  /*ab60*/  LDGSTS.E [R92+0x7c00], desc[UR16][R18.64], !P0 ;  /* 0x07c00000125c7fae */ /* 0x000fe2000c1a1010 */
[----:B------:R-:W-:-:S03]  /*ab70*/  IMAD.WIDE R46, R48, 0x4, R6 ;  /* 0x00000004302e7825 */ /* 0x000fc600078e0206 */
[----:B------:R3:W-:Y:S01]  /*ab80*/  LDGSTS.E [R92+0x7e00], desc[UR16][R20.64], !P0 ;  /* 0x07e00000145c7fae */ /* 0x0007e2000c1a1010 */
[----:B------:R-:W-:Y:S01]  /*ab90*/  ISETP.GE.U32.AND P0, PT, R0, 0x7fffff5b, PT ;  /* 0x7fffff5b0000780c */ /* 0x000fe20003f06070 */
[----:B------:R-:W-:Y:S02]  /*aba0*/  VIADD R0, R82, 0xffffffd9 ;  /* 0xffffffd952007836 */ /* 0x000fe40000000000 */
[----:B------:R1:W-:Y:S01]  /*abb0*/  LDGSTS.E [R92+0x8000], desc[UR16][R22.64], !P5 ;  /* 0x08000000165c7fae */ /* 0x0003e2000e9a1010 */
[----:B------:R-:W-:-:S03]  /*abc0*/  IMAD.WIDE R48, R48, 0x4, R4 ;  /* 0x0000000430307825 */ /* 0x000fc600078e0204 */
[----:B------:R1:W-:Y:S01]  /*abd0*/  LDGSTS.E [R92+0x8200], desc[UR16][R24.64], !P5 ;  /* 0x08200000185c7fae */ /* 0x0003e2000e9a1010 */
[----:B------:R-:W-:Y:S01]  /*abe0*/  ISETP.GE.U32.AND P5, PT, R0, 0x7fffff5a, PT ;  /* 0x7fffff5a0000780c */ /* 0x000fe20003fa6070 */
[----:B------:R-:W-:Y:S01]  /*abf0*/  IMAD R156, R2, 0x3e, RZ ;  /* 0x0000003e029c7824 */ /* 0x000fe200078e02ff */
[----:B------:R-:W-:Y:S01]  /*ac00*/  IADD3 R0, PT, PT, R82, -0x28, RZ ;  /* 0xffffffd852007810 */ /* 0x000fe20007ffe0ff */
[----:B------:R4:W-:Y:S01]  /*ac10*/  STL.64 [R1+0x1170], R248 ;  /* 0x001170f801007387 */ /* 0x0009e20000100a00 */
[----:B------:R-:W-:Y:S02]  /*ac20*/  IMAD R160, R2, 0x3f, RZ ;  /* 0x0000003f02a07824 */ /* 0x000fe400078e02ff */
[C---:B------:R-:W-:Y:S01]  /*ac30*/  IMAD.WIDE R154, R156.reuse, 0x4, R6 ;  /* 0x000000049c9a7825 */ /* 0x040fe200078e0206 */
[----:B------:R1:W-:Y:S03]  /*ac40*/  STL.64 [R1+0x1178], R246 ;  /* 0x001178f601007387 */ /* 0x0003e60000100a00 */
[----:B------:R-:W-:Y:S01]  /*ac50*/  IMAD.WIDE R156, R156, 0x4, R4 ;  /* 0x000000049c9c7825 */ /* 0x000fe200078e0204 */
[----:B------:R2:W-:Y:S03]  /*ac60*/  LDGSTS.E [R92+0x8400], desc[UR16][R26.64], !P6 ;  /* 0x084000001a5c7fae */ /* 0x0005e6000f1a1010 */
[----:B------:R-:W-:Y:S01]  /*ac70*/  IMAD.WIDE R158, R160, 0x4, R6 ;  /* 0x00000004a09e7825 */ /* 0x000fe200078e0206 */
[----:B------:R2:W-:Y:S01]  /*ac80*/  STL.64 [R1+0x1180], R244 ;  /* 0x001180f401007387 */ /* 0x0005e20000100a00 */
[----:B----4-:R-:W-:-:S02]  /*ac90*/  MOV R248, R50 ;  /* 0x0000003200f87202 */ /* 0x010fc40000000f00 */
[----:B------:R-:W-:Y:S01]  /*aca0*/  IMAD.MOV.U32 R249, RZ, RZ, R51 ;  /* 0x000000fffff97224 */ /* 0x000fe200078e0033 */
[----:B------:R4:W-:Y:S01]  /*acb0*/  LDGSTS.E [R92+0x8600], desc[UR16][R28.64], !P6 ;  /* 0x086000001c5c7fae */ /* 0x0009e2000f1a1010 */
[----:B------:R-:W-:Y:S01]  /*acc0*/  ISETP.GE.U32.AND P6, PT, R0, 0x7fffff59, PT ;  /* 0x7fffff590000780c */ /* 0x000fe20003fc6070 */
[----:B------:R-:W-:Y:S01]  /*acd0*/  VIADD R0, R82, 0xffffffd7 ;  /* 0xffffffd752007836 */ /* 0x000fe20000000000 */
[----:B-1----:R-:W-:Y:S01]  /*ace0*/  MOV R246, R58 ;  /* 0x0000003a00f67202 */ /* 0x002fe20000000f00 */
[----:B------:R1:W-:Y:S01]  /*acf0*/  STL.64 [R1+0x1188], R242 ;  /* 0x001188f201007387 */ /* 0x0003e20000100a00 */
[----:B------:R-:W-:Y:S02]  /*ad00*/  IMAD.MOV.U32 R247, RZ, RZ, R59 ;  /* 0x000000fffff77224 */ /* 0x000fe400078e003b */
[----:B------:R-:W-:Y:S01]  /*ad10*/  IMAD.WIDE R160, R160, 0x4, R4 ;  /* 0x00000004a0a07825 */ /* 0x000fe200078e0204 */
[----:B------:R-:W-:Y:S01]  /*ad20*/  STL.64 [R1+0x1190], R240 ;  /* 0x001190f001007387 */ /* 0x000fe20000100a00 */
[----:B--2---:R-:W-:-:S02]  /*ad30*/  MOV R244, R66 ;  /* 0x0000004200f47202 */ /* 0x004fc40000000f00 */
[----:B------:R-:W-:Y:S01]  /*ad40*/  IMAD.MOV.U32 R245, RZ, RZ, R67 ;  /* 0x000000fffff57224 */ /* 0x000fe200078e0043 */
[----:B------:R2:W-:Y:S01]  /*ad50*/  STL.64 [R1+0x1198], R238 ;  /* 0x001198ee01007387 */ /* 0x0005e20000100a00 */
[C---:B------:R-:W-:Y:S02]  /*ad60*/  IMAD.SHL.U32 R164, R2.reuse, 0x40, RZ ;  /* 0x0000004002a47824 */ /* 0x040fe400078e00ff */
[----:B------:R-:W-:Y:S01]  /*ad70*/  IMAD R168, R2, 0x41, RZ ;  /* 0x0000004102a87824 */ /* 0x000fe200078e02ff */
[----:B------:R3:W-:Y:S01]  /*ad80*/  STL.64 [R1+0x11a0], R8 ;  /* 0x0011a00801007387 */ /* 0x0007e20000100a00 */
[----:B-1----:R-:W-:Y:S01]  /*ad90*/  MOV R242, R74 ;  /* 0x0000004a00f27202 */ /* 0x002fe20000000f00 */
[----:B------:R-:W-:Y:S02]  /*ada0*/  IMAD.MOV.U32 R243, RZ, RZ, R75 ;  /* 0x000000fffff37224 */ /* 0x000fe400078e004b */
[----:B------:R-:W-:Y:S01]  /*adb0*/  STL.64 [R1+0x11a8], R10 ;  /* 0x0011a80a01007387 */ /* 0x000fe20000100a00 */
[----:B------:R-:W-:-:S03]  /*adc0*/  IMAD.WIDE R162, R164, 0x4, R6 ;  /* 0x00000004a4a27825 */ /* 0x000fc600078e0206 */
[----:B------:R1:W-:Y:S01]  /*add0*/  LDGSTS.E [R92+0x8800], desc[UR16][R30.64], !P1 ;  /* 0x088000001e5c7fae */ /* 0x0003e2000c9a1010 */
[----:B--2---:R-:W-:Y:S02]  /*ade0*/  IMAD.MOV.U32 R238, RZ, RZ, R94 ;  /* 0x000000ffffee7224 */ /* 0x004fe400078e005e */
[----:B------:R-:W-:Y:S01]  /*adf0*/  IMAD.MOV.U32 R239, RZ, RZ, R95 ;  /* 0x000000ffffef7224 */ /* 0x000fe200078e005f */
[----:B------:R2:W-:Y:S01]  /*ae00*/  STL.64 [R1+0x11b0], R12 ;  /* 0x0011b00c01007387 */ /* 0x0005e20000100a00 */
[----:B---3--:R-:W-:Y:S01]  /*ae10*/  IMAD.MOV.U32 R8, RZ, RZ, R52 ;  /* 0x000000ffff087224 */ /* 0x008fe200078e0034 */
[----:B------:R-:W-:Y:S01]  /*ae20*/  MOV R9, R53 ;  /* 0x0000003500097202 */ /* 0x000fe20000000f00 */
[----:B------:R-:W-:Y:S01]  /*ae30*/  IMAD R52, R2, 0x27, RZ ;  /* 0x0000002702347824 */ /* 0x000fe200078e02ff */
[----:B------:R3:W-:Y:S01]  /*ae40*/  LDGSTS.E [R92+0x8a00], desc[UR16][R32.64], !P1 ;  /* 0x08a00000205c7fae */ /* 0x0007e2000c9a1010 */
[----:B------:R-:W-:Y:S01]  /*ae50*/  ISETP.GE.U32.AND P1, PT, R0, 0x7fffff58, PT ;  /* 0x7fffff580000780c */ /* 0x000fe20003f26070 */
[----:B------:R-:W-:-:S02]  /*ae60*/  VIADD R0, R82, 0xffffffd6 ;  /* 0xffffffd652007836 */ /* 0x000fc40000000000 */
[----:B------:R-:W-:Y:S01]  /*ae70*/  STL.64 [R1+0x11b8], R14 ;  /* 0x0011b80e01007387 */ /* 0x000fe20000100a00 */
[----:B------:R-:W-:-:S03]  /*ae80*/  IMAD.WIDE R50, R52, 0x4, R6 ;  /* 0x0000000434327825 */ /* 0x000fc600078e0206 */
[----:B------:R-:W-:Y:S01]  /*ae90*/  STL.64 [R1+0x11c0], R16 ;  /* 0x0011c01001007387 */ /* 0x000fe20000100a00 */
[----:B------:R-:W-:Y:S01]  /*aea0*/  IMAD.WIDE R52, R52, 0x4, R4 ;  /* 0x0000000434347825 */ /* 0x000fe200078e0204 */
[----:B--2---:R-:W-:Y:S02]  /*aeb0*/  MOV R13, R117 ;  /* 0x00000075000d7202 */ /* 0x004fe40000000f00 */
[----:B------:R-:W-:Y:S01]  /*aec0*/  STL.64 [R1+0x11c8], R18 ;  /* 0x0011c81201007387 */ /* 0x000fe20000100a00 */
[----:B------:R-:W-:Y:S02]  /*aed0*/  IMAD.MOV.U32 R10, RZ, RZ, R108 ;  /* 0x000000ffff0a7224 */ /* 0x000fe400078e006c */
[----:B------:R-:W-:Y:S01]  /*aee0*/  IMAD R108, R2, 0x32, RZ ;  /* 0x00000032026c7824 */ /* 0x000fe200078e02ff */
[----:B------:R2:W-:Y:S01]  /*aef0*/  STL.64 [R1+0x11d0], R20 ;  /* 0x0011d01401007387 */ /* 0x0005e20000100a00 */
[----:B------:R-:W-:Y:S02]  /*af00*/  IMAD.MOV.U32 R11, RZ, RZ, R109 ;  /* 0x000000ffff0b7224 */ /* 0x000fe400078e006d */
[C---:B------:R-:W-:Y:S01]  /*af10*/  IMAD.WIDE R106, R108.reuse, 0x4, R6 ;  /* 0x000000046c6a7825 */ /* 0x040fe200078e0206 */
[----:B------:R1:W-:Y:S03]  /*af20*/  LDGSTS.E [R92+0x8c00], desc[UR16][R34.64], !P3 ;  /* 0x08c00000225c7fae */ /* 0x0003e6000d9a1010 */
[----:B------:R-:W-:Y:S01]  /*af30*/  IMAD.WIDE R108, R108, 0x4, R4 ;  /* 0x000000046c6c7825 */ /* 0x000fe200078e0204 */
[----:B------:R1:W-:Y:S01]  /*af40*/  LDGSTS.E [R92+0x8e00], desc[UR16][R36.64], !P3 ;  /* 0x08e00000245c7fae */ /* 0x0003e2000d9a1010 */
[----:B------:R-:W-:-:S02]  /*af50*/  ISETP.GE.U32.AND P3, PT, R0, 0x7fffff57, PT ;  /* 0x7fffff570000780c */ /* 0x000fc40003f66070 */
[----:B------:R-:W-:Y:S01]  /*af60*/  VIADD R0, R82, 0xffffffd5 ;  /* 0xffffffd552007836 */ /* 0x000fe20000000000 */
[----:B--2---:R-:W-:Y:S01]  /*af70*/  MOV R21, R39 ;  /* 0x0000002700157202 */ /* 0x004fe20000000f00 */
[----:B------:R-:W-:Y:S01]  /*af80*/  IMAD.MOV.U32 R20, RZ, RZ, R38 ;  /* 0x000000ffff147224 */ /* 0x000fe200078e0026 */
[----:B------:R-:W-:Y:S01]  /*af90*/  MOV R19, R43 ;  /* 0x0000002b00137202 */ /* 0x000fe20000000f00 */
[C---:B------:R-:W-:Y:S01]  /*afa0*/  IMAD.WIDE R38, R40.reuse, 0x4, R6 ;  /* 0x0000000428267825 */ /* 0x040fe200078e0206 */
[----:B------:R2:W-:Y:S03]  /*afb0*/  STL.64 [R1+0x11d8], R22 ;  /* 0x0011d81601007387 */ /* 0x0005e60000100a00 */
[----:B------:R-:W-:Y:S01]  /*afc0*/  IMAD.WIDE R40, R40, 0x4, R4 ;  /* 0x0000000428287825 */ /* 0x000fe200078e0204 */
[----:B------:R1:W-:Y:S03]  /*afd0*/  LDGSTS.E [R92+0x9000], desc[UR16][R38.64], !P4 ;  /* 0x09000000265c7fae */ /* 0x0003e6000e1a1010 */
[----:B------:R-:W-:Y:S01]  /*afe0*/  IMAD.MOV.U32 R18, RZ, RZ, R42 ;  /* 0x000000ffff127224 */ /* 0x000fe200078e002a */
[----:B------:R1:W-:Y:S01]  /*aff0*/  LDGSTS.E [R92+0x9200], desc[UR16][R40.64], !P4 ;  /* 0x09200000285c7fae */ /* 0x0003e2000e1a1010 */
[----:B------:R-:W-:Y:S01]  /*b000*/  IMAD.WIDE R42, R44, 0x4, R6 ;  /* 0x000000042c2a7825 */ /* 0x000fe200078e0206 */
[----:B------:R-:W-:-:S02]  /*b010*/  ISETP.GE.U32.AND P4, PT, R0, 0x7fffff56, PT ;  /* 0x7fffff560000780c */ /* 0x000fc40003f86070 */
[----:B------:R-:W-:Y:S01]  /*b020*/  IADD3 R0, PT, PT, R82, -0x2c, RZ ;  /* 0xffffffd452007810 */ /* 0x000fe20007ffe0ff */
[----:B------:R-:W-:Y:S01]  /*b030*/  IMAD.WIDE R44, R44, 0x4, R4 ;  /* 0x000000042c2c7825 */ /* 0x000fe200078e0204 */
[----:B------:R-:W-:Y:S01]  /*b040*/  LDGSTS.E [R92+0x9400], desc[UR16][R42.64], !P0 ;  /* 0x094000002a5c7fae */ /* 0x000fe2000c1a1010 */
[----:B--2---:R-:W-:Y:S02]  /*b050*/  MOV R23, R119 ;  /* 0x0000007700177202 */ /* 0x004fe40000000f00 */
[----:B------:R-:W-:Y:S01]  /*b060*/  IMAD.MOV.U32 R12, RZ, RZ, R116 ;  /* 0x000000ffff0c7224 */ /* 0x000fe200078e0074 */
[----:B------:R2:W-:Y:S01]  /*b070*/  LDGSTS.E [R92+0x9600], desc[UR16][R44.64], !P0 ;  /* 0x096000002c5c7fae */ /* 0x0005e2000c1a1010 */
[----:B------:R-:W-:Y:S01]  /*b080*/  ISETP.GE.U32.AND P0, PT, R0, 0x7fffff55, PT ;  /* 0x7fffff550000780c */ /* 0x000fe20003f06070 */
[----:B------:R-:W-:Y:S02]  /*b090*/  VIADD R0, R82, 0xffffffd3 ;  /* 0xffffffd352007836 */ /* 0x000fe40000000000 */
[----:B------:R-:W-:Y:S01]  /*b0a0*/  LDGSTS.E [R92+0x9800], desc[UR16][R46.64], !P5 ;  /* 0x098000002e5c7fae */ /* 0x000fe2000e9a1010 */
[----:B------:R-:W-:-:S02]  /*b0b0*/  IMAD R116, R2, 0x34, RZ ;  /* 0x0000003402747824 */ /* 0x000fc400078e02ff */
[----:B------:R-:W-:Y:S01]  /*b0c0*/  IMAD.MOV.U32 R22, RZ, RZ, R118 ;  /* 0x000000ffff167224 */ /* 0x000fe200078e0076 */
[----:B------:R1:W-:Y:S01]  /*b0d0*/  LDGSTS.E [R92+0x9a00], desc[UR16][R48.64], !P5 ;  /* 0x09a00000305c7fae */ /* 0x0003e2000e9a1010 */
[----:B------:R-:W-:Y:S01]  /*b0e0*/  ISETP.GE.U32.AND P5, PT, R0, 0x7fffff54, PT ;  /* 0x7fffff540000780c */ /* 0x000fe20003fa6070 */
[----:B------:R-:W-:Y:S02]  /*b0f0*/  VIADD R0, R82, 0xffffffd2 ;  /* 0xffffffd252007836 */ /* 0x000fe40000000000 */
[----:B------:R1:W-:Y:S01]  /*b100*/  STL.64 [R1+0x11e0], R24 ;  /* 0x0011e01801007387 */ /* 0x0003e20000100a00 */
[----:B------:R-:W-:-:S03]  /*b110*/  IMAD.WIDE R114, R116, 0x4, R6 ;  /* 0x0000000474727825 */ /* 0x000fc600078e0206 */
[----:B------:R2:W-:Y:S01]  /*b120*/  STL.64 [R1+0x11e8], R26 ;  /* 0x0011e81a01007387 */ /* 0x0005e20000100a00 */
[----:B------:R-:W-:-:S03]  /*b130*/  IMAD.WIDE R116, R116, 0x4, R4 ;  /* 0x0000000474747825 */ /* 0x000fc600078e0204 */
[----:B------:R4:W-:Y:S01]  /*b140*/  STL.64 [R1+0x11f0], R28 ;  /* 0x0011f01c01007387 */ /* 0x0009e20000100a00 */
[----:B------:R-:W-:-:S03]  /*b150*/  IMAD.WIDE R118, R120, 0x4, R6 ;  /* 0x0000000478767825 */ /* 0x000fc600078e0206 */
[----:B------:R-:W-:Y:S01]  /*b160*/  LDGSTS.E [R92+0x9c00], desc[UR16][R50.64], !P6 ;  /* 0x09c00000325c7fae */ /* 0x000fe2000f1a1010 */
[----:B-1----:R-:W-:Y:S01]  /*b170*/  MOV R24, R110 ;  /* 0x0000006e00187202 */ /* 0x002fe20000000f00 */
[----:B------:R-:W-:Y:S02]  /*b180*/  IMAD.MOV.U32 R25, RZ, RZ, R111 ;  /* 0x000000ffff197224 */ /* 0x000fe400078e006f */
[----:B------:R-:W-:Y:S01]  /*b190*/  LDGSTS.E [R92+0x9e00], desc[UR16][R52.64], !P6 ;  /* 0x09e00000345c7fae */ /* 0x000fe2000f1a1010 */
[----:B------:R-:W-:Y:S01]  /*b1a0*/  ISETP.GE.U32.AND P6, PT, R0, 0x7fffff53, PT ;  /* 0x7fffff530000780c */ /* 0x000fe20003fc6070 */
[----:B--2---:R-:W-:Y:S01]  /*b1b0*/  IMAD.MOV.U32 R26, RZ, RZ, R102 ;  /* 0x000000ffff1a7224 */ /* 0x004fe200078e0066 */
[----:B------:R-:W-:Y:S01]  /*b1c0*/  IADD3 R0, PT, PT, R82, -0x2f, RZ ;  /* 0xffffffd152007810 */ /* 0x000fe20007ffe0ff */
[----:B----4-:R-:W-:Y:S01]  /*b1d0*/  IMAD.MOV.U32 R28, RZ, RZ, R60 ;  /* 0x000000ffff1c7224 */ /* 0x010fe200078e003c */
[----:B------:R-:W-:Y:S01]  /*b1e0*/  LDGSTS.E [R92+0xa000], desc[UR16][R54.64], !P1 ;  /* 0x0a000000365c7fae */ /* 0x000fe2000c9a1010 */
[----:B------:R-:W-:Y:S01]  /*b1f0*/  IMAD R60, R2, 0x29, RZ ;  /* 0x00000029023c7824 */ /* 0x000fe200078e02ff */
[----:B------:R-:W-:Y:S01]  /*b200*/  MOV R27, R103 ;  /* 0x00000067001b7202 */ /* 0x000fe20000000f00 */
[----:B------:R-:W-:Y:S01]  /*b210*/  IMAD.MOV.U32 R29, RZ, RZ, R61 ;  /* 0x000000ffff1d7224 */ /* 0x000fe200078e003d */
[----:B------:R-:W-:Y:S01]  /*b220*/  LDGSTS.E [R92+0xa200], desc[UR16][R56.64], !P1 ;  /* 0x0a200000385c7fae */ /* 0x000fe2000c9a1010 */
[----:B------:R-:W-:Y:S01]  /*b230*/  IMAD.WIDE R58, R60, 0x4, R6 ;  /* 0x000000043c3a7825 */ /* 0x000fe200078e0206 */
[----:B------:R-:W-:-:S02]  /*b240*/  ISETP.GE.U32.AND P1, PT, R0, 0x7fffff52, PT ;  /* 0x7fffff520000780c */ /* 0x000fc40003f26070 */
[----:B------:R1:W-:Y:S01]  /*b250*/  STL.64 [R1+0x11f8], R30 ;  /* 0x0011f81e01007387 */ /* 0x0003e20000100a00 */
[----:B------:R-:W-:-:S03]  /*b260*/  IMAD.WIDE R60, R60, 0x4, R4 ;  /* 0x000000043c3c7825 */ /* 0x000fc600078e0204 */
[----:B------:R-:W-:Y:S01]  /*b270*/  LDGSTS.E [R92+0xa400], desc[UR16][R58.64], !P3 ;  /* 0x0a4000003a5c7fae */ /* 0x000fe2000d9a1010 */
[----:B------:R-:W-:Y:S02]  /*b280*/  VIADD R0, R82, 0xffffffd0 ;  /* 0xffffffd052007836 */ /* 0x000fe40000000000 */
[----:B------:R-:W-:Y:S01]  /*b290*/  IMAD.WIDE R102, R104, 0x4, R6 ;  /* 0x0000000468667825 */ /* 0x000fe200078e0206 */
[----:B------:R-:W-:Y:S02]  /*b2a0*/  LDGSTS.E [R92+0xa600], desc[UR16][R60.64], !P3 ;  /* 0x0a6000003c5c7fae */ /* 0x000fe4000d9a1010 */
[----:B------:R-:W-:Y:S01]  /*b2b0*/  ISETP.GE.U32.AND P3, PT, R0, 0x7fffff51, PT ;  /* 0x7fffff510000780c */ /* 0x000fe20003f66070 */
[----:B------:R-:W-:Y:S01]  /*b2c0*/  VIADD R0, R82, 0xffffffcf ;  /* 0xffffffcf52007836 */ /* 0x000fe20000000000 */
[----:B-1----:R-:W-:Y:S01]  /*b2d0*/  MOV R30, R68 ;  /* 0x00000044001e7202 */ /* 0x002fe20000000f00 */
[----:B------:R-:W-:Y:S01]  /*b2e0*/  IMAD R68, R2, 0x2b, RZ ;  /* 0x0000002b02447824 */ /* 0x000fe200078e02ff */
[----:B------:R-:W-:Y:S01]  /*b2f0*/  LDGSTS.E [R92+0xa800], desc[UR16][R62.64], !P4 ;  /* 0x0a8000003e5c7fae */ /* 0x000fe2000e1a1010 */
[----:B------:R-:W-:-:S02]  /*b300*/  IMAD.MOV.U32 R31, RZ, RZ, R69 ;  /* 0x000000ffff1f7224 */ /* 0x000fc400078e0045 */
[----:B------:R-:W-:Y:S01]  /*b310*/  IMAD.WIDE R66, R68, 0x4, R6 ;  /* 0x0000000444427825 */ /* 0x000fe200078e0206 */
[----:B------:R-:W-:Y:S01]  /*b320*/  LDGSTS.E [R92+0xaa00], desc[UR16][R64.64], !P4 ;  /* 0x0aa00000405c7fae */ /* 0x000fe2000e1a1010 */
[----:B------:R-:W-:Y:S02]  /*b330*/  ISETP.GE.U32.AND P4, PT, R0, 0x7fffff50, PT ;  /* 0x7fffff500000780c */ /* 0x000fe40003f86070 */
[--C-:B------:R-:W-:Y:S01]  /*b340*/  IMAD.WIDE R68, R68, 0x4, R4.reuse ;  /* 0x0000000444447825 */ /* 0x100fe200078e0204 */
[----:B------:R-:W-:Y:S01]  /*b350*/  IADD3 R0, PT, PT, R82, -0x32, RZ ;  /* 0xffffffce52007810 */ /* 0x000fe20007ffe0ff */
[----:B------:R-:W-:Y:S02]  /*b360*/  LDGSTS.E [R92+0xac00], desc[UR16][R66.64], !P0 ;  /* 0x0ac00000425c7fae */ /* 0x000fe4000c1a1010 */
[----:B------:R-:W-:Y:S02]  /*b370*/  IMAD.WIDE R104, R104, 0x4, R4 ;  /* 0x0000000468687825 */ /* 0x000fe400078e0204 */
[----:B------:R3:W-:Y:S02]  /*b380*/  STL.64 [R1+0x1200], R32 ;  /* 0x0012002001007387 */ /* 0x0007e40000100a00 */
[----:B------:R-:W-:-:S02]  /*b390*/  IMAD.WIDE R110, R112, 0x4, R6 ;  /* 0x00000004706e7825 */ /* 0x000fc400078e0206 */
[----:B------:R-:W-:Y:S01]  /*b3a0*/  LDGSTS.E [R92+0xae00], desc[UR16][R68.64], !P0 ;  /* 0x0ae00000445c7fae */ /* 0x000fe2000c1a1010 */
[----:B------:R-:W-:Y:S01]  /*b3b0*/  ISETP.GE.U32.AND P0, PT, R0, 0x7fffff4f, PT ;  /* 0x7fffff4f0000780c */ /* 0x000fe20003f06070 */
[----:B------:R-:W-:Y:S02]  /*b3c0*/  VIADD R0, R82, 0xffffffcd ;  /* 0xffffffcd52007836 */ /* 0x000fe40000000000 */
[----:B------:R-:W-:Y:S01]  /*b3d0*/  LDGSTS.E [R92+0xb000], desc[UR16][R70.64], !P5 ;  /* 0x0b000000465c7fae */ /* 0x000fe2000e9a1010 */
[----:B------:R-:W-:-:S03]  /*b3e0*/  IMAD.WIDE R112, R112, 0x4, R4 ;  /* 0x0000000470707825 */ /* 0x000fc600078e0204 */
[----:B------:R-:W-:Y:S01]  /*b3f0*/  LDGSTS.E [R92+0xb200], desc[UR16][R72.64], !P5 ;  /* 0x0b200000485c7fae */ /* 0x000fe2000e9a1010 */
[----:B---3--:R-:W-:Y:S01]  /*b400*/  IMAD.MOV.U32 R32, RZ, RZ, R76 ;  /* 0x000000ffff207224 */ /* 0x008fe200078e004c */
[----:B------:R-:W-:Y:S01]  /*b410*/  ISETP.GE.U32.AND P5, PT, R0, 0x7fffff4e, PT ;  /* 0x7fffff4e0000780c */ /* 0x000fe20003fa6070 */
[----:B------:R-:W-:Y:S01]  /*b420*/  IMAD R76, R2, 0x2d, RZ ;  /* 0x0000002d024c7824 */ /* 0x000fe200078e02ff */
[----:B------:R1:W-:Y:S01]  /*b430*/  STL.64 [R1+0x1208], R34 ;  /* 0x0012082201007387 */ /* 0x0003e20000100a00 */
[----:B------:R-:W-:Y:S02]  /*b440*/  IMAD.MOV.U32 R33, RZ, RZ, R77 ;  /* 0x000000ffff217224 */ /* 0x000fe400078e004d */
[C---:B------:R-:W-:Y:S01]  /*b450*/  IMAD.WIDE R74, R76.reuse, 0x4, R6 ;  /* 0x000000044c4a7825 */ /* 0x040fe200078e0206 */
[----:B------:R2:W-:Y:S03]  /*b460*/  STL.64 [R1+0x1210], R36 ;  /* 0x0012102401007387 */ /* 0x0005e60000100a00 */
[----:B------:R-:W-:Y:S01]  /*b470*/  IMAD.WIDE R76, R76, 0x4, R4 ;  /* 0x000000044c4c7825 */ /* 0x000fe200078e0204 */
[----:B------:R-:W-:Y:S03]  /*b480*/  LDGSTS.E [R92+0xb400], desc[UR16][R74.64], !P6 ;  /* 0x0b4000004a5c7fae */ /* 0x000fe6000f1a1010 */
[----:B------:R-:W-:Y:S01]  /*b490*/  VIADD R0, R82, 0xffffffcc ;  /* 0xffffffcc52007836 */ /* 0x000fe20000000000 */
[----:B------:R-:W-:Y:S01]  /*b4a0*/  LDGSTS.E [R92+0xb600], desc[UR16][R76.64], !P6 ;  /* 0x0b6000004c5c7fae */ /* 0x000fe2000f1a1010 */
[----:B------:R-:W-:Y:S01]  /*b4b0*/  IMAD.MOV.U32 R14, RZ, RZ, R124 ;  /* 0x000000ffff0e7224 */ /* 0x000fe200078e007c */
[----:B-1----:R-:W-:Y:S01]  /*b4c0*/  MOV R34, R86 ;  /* 0x0000005600227202 */ /* 0x002fe20000000f00 */
[----:B------:R-:W-:Y:S01]  /*b4d0*/  IMAD.WIDE R120, R120, 0x4, R4 ;  /* 0x0000000478787825 */ /* 0x000fe200078e0204 */
[----:B------:R-:W-:Y:S01]  /*b4e0*/  ISETP.GE.U32.AND P6, PT, R0, 0x7fffff4d, PT ;  /* 0x7fffff4d0000780c */ /* 0x000fe20003fc6070 */
[----:B------:R-:W-:Y:S01]  /*b4f0*/  LDGSTS.E [R92+0xb800], desc[UR16][R78.64], !P1 ;  /* 0x0b8000004e5c7fae */ /* 0x000fe2000c9a1010 */
[----:B------:R-:W-:Y:S01]  /*b500*/  IADD3 R0, PT, PT, R82, -0x35, RZ ;  /* 0xffffffcb52007810 */ /* 0x000fe20007ffe0ff */
[----:B--2---:R-:W-:-:S02]  /*b510*/  IMAD.MOV.U32 R36, RZ, RZ, R96 ;  /* 0x000000ffff247224 */ /* 0x004fc400078e0060 */
[----:B------:R-:W-:Y:S01]  /*b520*/  IMAD R96, R2, 0x2f, RZ ;  /* 0x0000002f02607824 */ /* 0x000fe200078e02ff */
[----:B------:R-:W-:Y:S01]  /*b530*/  LDGSTS.E [R92+0xba00], desc[UR16][R80.64], !P1 ;  /* 0x0ba00000505c7fae */ /* 0x000fe2000c9a1010 */
[----:B------:R-:W-:Y:S01]  /*b540*/  IMAD.MOV.U32 R37, RZ, RZ, R97 ;  /* 0x000000ffff257224 */ /* 0x000fe200078e0061 */
[----:B------:R-:W-:Y:S01]  /*b550*/  ISETP.GE.U32.AND P1, PT, R0, 0x7fffff4c, PT ;  /* 0x7fffff4c0000780c */ /* 0x000fe20003f26070 */
[C---:B------:R-:W-:Y:S01]  /*b560*/  IMAD.WIDE R94, R96.reuse, 0x4, R6 ;  /* 0x00000004605e7825 */ /* 0x040fe200078e0206 */
[----:B------:R1:W-:Y:S03]  /*b570*/  STL.64 [R1+0x1218], R38 ;  /* 0x0012182601007387 */ /* 0x0003e60000100a00 */
[----:B------:R-:W-:Y:S01]  /*b580*/  IMAD.WIDE R96, R96, 0x4, R4 ;  /* 0x0000000460607825 */ /* 0x000fe200078e0204 */
[----:B------:R-:W-:Y:S03]  /*b590*/  LDGSTS.E [R92+0xbc00], desc[UR16][R94.64], !P3 ;  /* 0x0bc000005e5c7fae */ /* 0x000fe6000d9a1010 */
[----:B------:R-:W-:Y:S01]  /*b5a0*/  VIADD R0, R82, 0xffffffca ;  /* 0xffffffca52007836 */ /* 0x000fe20000000000 */
[----:B------:R-:W-:Y:S01]  /*b5b0*/  LDGSTS.E [R92+0xbe00], desc[UR16][R96.64], !P3 ;  /* 0x0be00000605c7fae */ /* 0x000fe2000d9a1010 */
[----:B------:R-:W-:-:S02]  /*b5c0*/  IMAD R124, R2, 0x36, RZ ;  /* 0x00000036027c7824 */ /* 0x000fc400078e02ff */
[----:B------:R-:W-:Y:S01]  /*b5d0*/  IMAD.MOV.U32 R15, RZ, RZ, R125 ;  /* 0x000000ffff0f7224 */ /* 0x000fe200078e007d */
[----:B------:R-:W-:Y:S01]  /*b5e0*/  ISETP.GE.U32.AND P3, PT, R0, 0x7fffff4b, PT ;  /* 0x7fffff4b0000780c */ /* 0x000fe20003f66070 */
[----:B------:R-:W-:Y:S01]  /*b5f0*/  VIADD R0, R82, 0xffffffc9 ;  /* 0xffffffc952007836 */ /* 0x000fe20000000000 */
[----:B------:R-:W-:Y:S01]  /*b600*/  LDGSTS.E [R92+0xc000], desc[UR16][R98.64], !P4 ;  /* 0x0c000000625c7fae */ /* 0x000fe2000e1a1010 */
[----:B------:R-:W-:Y:S01]  /*b610*/  IMAD.WIDE R122, R124, 0x4, R6 ;  /* 0x000000047c7a7825 */ /* 0x000fe200078e0206 */
[----:B-1----:R-:W-:Y:S02]  /*b620*/  MOV R39, R127 ;  /* 0x0000007f00277202 */ /* 0x002fe40000000f00 */
[----:B------:R-:W-:Y:S01]  /*b630*/  LDGSTS.E [R92+0xc200], desc[UR16][R100.64], !P4 ;  /* 0x0c200000645c7fae */ /* 0x000fe2000e1a1010 */
[----:B------:R-:W-:Y:S01]  /*b640*/  ISETP.GE.U32.AND P4, PT, R0, 0x7fffff4a, PT ;  /* 0x7fffff4a0000780c */ /* 0x000fe20003f86070 */
[----:B------:R-:W-:Y:S01]  /*b650*/  IMAD.WIDE R124, R124, 0x4, R4 ;  /* 0x000000047c7c7825 */ /* 0x000fe200078e0204 */
[----:B------:R-:W-:Y:S01]  /*b660*/  IADD3 R0, PT, PT, R82, -0x38, RZ ;  /* 0xffffffc852007810 */ /* 0x000fe20007ffe0ff */
[----:B------:R-:W-:Y:S02]  /*b670*/  LDGSTS.E [R92+0xc400], desc[UR16][R102.64], !P0 ;  /* 0x0c400000665c7fae */ /* 0x000fe4000c1a1010 */
[----:B------:R-:W-:-:S02]  /*b680*/  IMAD.MOV.U32 R38, RZ, RZ, R126 ;  /* 0x000000ffff267224 */ /* 0x000fc400078e007e */
[----:B------:R-:W-:Y:S01]  /*b690*/  LDGSTS.E [R92+0xc600], desc[UR16][R104.64], !P0 ;  /* 0x0c600000685c7fae */ /* 0x000fe2000c1a1010 */
[----:B------:R-:W-:Y:S01]  /*b6a0*/  ISETP.GE.U32.AND P0, PT, R0, 0x7fffff49, PT ;  /* 0x7fffff490000780c */ /* 0x000fe20003f06070 */
[----:B------:R-:W-:Y:S02]  /*b6b0*/  VIADD R0, R82, 0xffffffc7 ;  /* 0xffffffc752007836 */ /* 0x000fe40000000000 */
[----:B------:R-:W-:Y:S01]  /*b6c0*/  LDGSTS.E [R92+0xc800], desc[UR16][R106.64], !P5 ;  /* 0x0c8000006a5c7fae */ /* 0x000fe2000e9a1010 */
[----:B------:R-:W-:-:S03]  /*b6d0*/  IMAD.WIDE R126, R128, 0x4, R6 ;  /* 0x00000004807e7825 */ /* 0x000fc600078e0206 */
[----:B------:R-:W-:Y:S01]  /*b6e0*/  LDGSTS.E [R92+0xca00], desc[UR16][R108.64], !P5 ;  /* 0x0ca000006c5c7fae */ /* 0x000fe2000e9a1010 */
[----:B------:R-:W-:Y:S01]  /*b6f0*/  ISETP.GE.U32.AND P5, PT, R0, 0x7fffff48, PT ;  /* 0x7fffff480000780c */ /* 0x000fe20003fa6070 */
[----:B------:R-:W-:Y:S02]  /*b700*/  VIADD R0, R82, 0xffffffc6 ;  /* 0xffffffc652007836 */ /* 0x000fe40000000000 */
[----:B------:R-:W-:Y:S01]  /*b710*/  LDGSTS.E [R92+0xcc00], desc[UR16][R110.64], !P6 ;  /* 0x0cc000006e5c7fae */ /* 0x000fe2000f1a1010 */
[----:B------:R-:W-:-:S03]  /*b720*/  IMAD.WIDE R128, R128, 0x4, R4 ;  /* 0x0000000480807825 */ /* 0x000fc600078e0204 */
[----:B------:R-:W-:Y:S01]  /*b730*/  LDGSTS.E [R92+0xce00], desc[UR16][R112.64], !P6 ;  /* 0x0ce00000705c7fae */ /* 0x000fe2000f1a1010 */
[----:B------:R-:W-:Y:S01]  /*b740*/  ISETP.GE.U32.AND P6, PT, R0, 0x7fffff47, PT ;  /* 0x7fffff470000780c */ /* 0x000fe20003fc6070 */
[----:B------:R-:W-:Y:S01]  /*b750*/  IMAD.MOV.U32 R16, RZ, RZ, R134 ;  /* 0x000000ffff107224 */ /* 0x000fe200078e0086 */
[----:B------:R-:W-:Y:S01]  /*b760*/  IADD3 R0, PT, PT, R82, -0x3b, RZ ;  /* 0xffffffc552007810 */ /* 0x000fe20007ffe0ff */
[----:B------:R-:W-:Y:S01]  /*b770*/  LDGSTS.E [R92+0xd000], desc[UR16][R114.64], !P1 ;  /* 0x0d000000725c7fae */ /* 0x000fe2000c9a1010 */
[----:B------:R-:W-:Y:S02]  /*b780*/  IMAD.MOV.U32 R17, RZ, RZ, R135 ;  /* 0x000000ffff117224 */ /* 0x000fe400078e0087 */
[----:B------:R-:W-:Y:S01]  /*b790*/  IMAD.MOV.U32 R86, RZ, RZ, R140 ;  /* 0x000000ffff567224 */ /* 0x000fe200078e008c */
[----:B------:R-:W-:Y:S01]  /*b7a0*/  LDGSTS.E [R92+0xd200], desc[UR16][R116.64], !P1 ;  /* 0x0d200000745c7fae */ /* 0x000fe2000c9a1010 */
[----:B------:R-:W-:Y:S01]  /*b7b0*/  ISETP.GE.U32.AND P1, PT, R0, 0x7fffff46, PT ;  /* 0x7fffff460000780c */ /* 0x000fe20003f26070 */
[----:B------:R-:W-:-:S02]  /*b7c0*/  VIADD R0, R82, 0xffffffc4 ;  /* 0xffffffc452007836 */ /* 0x000fc40000000000 */
[----:B------:R-:W-:Y:S01]  /*b7d0*/  LDGSTS.E [R92+0xd400], desc[UR16][R118.64], !P3 ;  /* 0x0d400000765c7fae */ /* 0x000fe2000d9a1010 */
[----:B------:R-:W-:Y:S02]  /*b7e0*/  IMAD R140, R2, 0x3a, RZ ;  /* 0x0000003a028c7824 */ /* 0x000fe400078e02ff */
[----:B------:R-:W-:Y:S01]  /*b7f0*/  IMAD.MOV.U32 R35, RZ, RZ, R87 ;  /* 0x000000ffff237224 */ /* 0x000fe200078e0057 */
[----:B------:R-:W-:Y:S01]  /*b800*/  LDGSTS.E [R92+0xd600], desc[UR16][R120.64], !P3 ;  /* 0x0d600000785c7fae */ /* 0x000fe2000d9a1010 */
[----:B------:R-:W-:Y:S01]  /*b810*/  ISETP.GE.U32.AND P3, PT, R0, 0x7fffff45, PT ;  /* 0x7fffff450000780c */ /* 0x000fe20003f66070 */
[----:B------:R-:W-:Y:S02]  /*b820*/  VIADD R0, R82, 0xffffffc3 ;  /* 0xffffffc352007836 */ /* 0x000fe40000000000 */
[----:B------:R-:W-:Y:S01]  /*b830*/  LDGSTS.E [R92+0xd800], desc[UR16][R122.64], !P4 ;  /* 0x0d8000007a5c7fae */ /* 0x000fe2000e1a1010 */
[----:B------:R-:W-:Y:S02]  /*b840*/  IMAD.MOV.U32 R87, RZ, RZ, R141 ;  /* 0x000000ffff577224 */ /* 0x000fe400078e008d */
[----:B------:R-:W-:Y:S01]  /*b850*/  IMAD.WIDE R138, R140, 0x4, R6 ;  /* 0x000000048c8a7825 */ /* 0x000fe200078e0206 */
[----:B------:R-:W-:Y:S01]  /*b860*/  LDGSTS.E [R92+0xda00], desc[UR16][R124.64], !P4 ;  /* 0x0da000007c5c7fae */ /* 0x000fe2000e1a1010 */
[----:B------:R-:W-:-:S02]  /*b870*/  ISETP.GE.U32.AND P4, PT, R0, 0x7fffff44, PT ;  /* 0x7fffff440000780c */ /* 0x000fc40003f86070 */
[----:B------:R-:W-:Y:S01]  /*b880*/  IADD3 R0, PT, PT, R82, -0x3e, RZ ;  /* 0xffffffc252007810 */ /* 0x000fe20007ffe0ff */
[----:B------:R-:W-:Y:S01]  /*b890*/  LDGSTS.E [R92+0xdc00], desc[UR16][R126.64], !P0 ;  /* 0x0dc000007e5c7fae */ /* 0x000fe2000c1a1010 */
[----:B------:R-:W-:-:S03]  /*b8a0*/  IMAD.WIDE R140, R140, 0x4, R4 ;  /* 0x000000048c8c7825 */ /* 0x000fc600078e0204 */
[----:B------:R1:W-:Y:S01]  /*b8b0*/  STL.64 [R1+0x1220], R40 ;  /* 0x0012202801007387 */ /* 0x0003e20000100a00 */
[----:B------:R-:W-:-:S03]  /*b8c0*/  IMAD.WIDE R164, R164, 0x4, R4 ;  /* 0x00000004a4a47825 */ /* 0x000fc600078e0204 */
[----:B------:R-:W-:Y:S01]  /*b8d0*/  LDGSTS.E [R92+0xde00], desc[UR16][R128.64], !P0 ;  /* 0x0de00000805c7fae */ /* 0x000fe2000c1a1010 */
[----:B------:R-:W-:Y:S01]  /*b8e0*/  ISETP.GE.U32.AND P0, PT, R0, 0x7fffff43, PT ;  /* 0x7fffff430000780c */ /* 0x000fe20003f06070 */
[----:B------:R-:W-:Y:S02]  /*b8f0*/  VIADD R0, R82, 0xffffffc1 ;  /* 0xffffffc152007836 */ /* 0x000fe40000000000 */
[----:B------:R-:W-:Y:S01]  /*b900*/  LDGSTS.E [R92+0xe000], desc[UR16][R130.64], !P5 ;  /* 0x0e000000825c7fae */ /* 0x000fe2000e9a1010 */
[----:B------:R-:W-:Y:S01]  /*b910*/  IMAD.WIDE R166, R168, 0x4, R6 ;  /* 0x00000004a8a67825 */ /* 0x000fe200078e0206 */
[----:B-1----:R-:W-:-:S03]  /*b920*/  MOV R41, R137 ;  /* 0x0000008900297202 */ /* 0x002fc60000000f00 */
[----:B------:R-:W-:Y:S01]  /*b930*/  IMAD.MOV.U32 R40, RZ, RZ, R136 ;  /* 0x000000ffff287224 */ /* 0x000fe200078e0088 */
[----:B------:R-:W-:Y:S01]  /*b940*/  LDGSTS.E [R92+0xe200], desc[UR16][R132.64], !P5 ;  /* 0x0e200000845c7fae */ /* 0x000fe2000e9a1010 */
[----:B------:R-:W-:Y:S01]  /*b950*/  IMAD R136, R2, 0x39, RZ ;  /* 0x0000003902887824 */ /* 0x000fe200078e02ff */
[----:B------:R-:W-:Y:S01]  /*b960*/  ISETP.GE.U32.AND P5, PT, R0, 0x7fffff42, PT ;  /* 0x7fffff420000780c */ /* 0x000fe20003fa6070 */
[----:B------:R-:W-:Y:S01]  /*b970*/  VIADD R0, R82, 0xffffffc0 ;  /* 0xffffffc052007836 */ /* 0x000fe20000000000 */
[----:B------:R-:W-:Y:S01]  /*b980*/  STL.64 [R1+0x1228], R42 ;  /* 0x0012282a01007387 */ /* 0x000fe20000100a00 */
[----:B------:R-:W-:-:S03]  /*b990*/  IMAD.WIDE R134, R136, 0x4, R6 ;  /* 0x0000000488867825 */ /* 0x000fc600078e0206 */
[----:B------:R1:W-:Y:S01]  /*b9a0*/  STL.64 [R1+0x1230], R44 ;  /* 0x0012302c01007387 */ /* 0x0003e20000100a00 */
[----:B------:R-:W-:-:S03]  /*b9b0*/  IMAD.WIDE R136, R136, 0x4, R4 ;  /* 0x0000000488887825 */ /* 0x000fc600078e0204 */
[----:B------:R-:W-:Y:S01]  /*b9c0*/  LDGSTS.E [R92+0xe400], desc[UR16][R134.64], !P6 ;  /* 0x0e400000865c7fae */ /* 0x000fe2000f1a1010 */
[----:B------:R-:W-:Y:S02]  /*b9d0*/  IMAD R172, R2, 0x42, RZ ;  /* 0x0000004202ac7824 */ /* 0x000fe400078e02ff */
[----:B------:R-:W-:Y:S01]  /*b9e0*/  IMAD.WIDE R168, R168, 0x4, R4 ;  /* 0x00000004a8a87825 */ /* 0x000fe200078e0204 */
[----:B------:R-:W-:Y:S01]  /*b9f0*/  LDGSTS.E [R92+0xe600], desc[UR16][R136.64], !P6 ;  /* 0x0e600000885c7fae */ /* 0x000fe2000f1a1010 */
[----:B------:R-:W-:Y:S02]  /*ba00*/  ISETP.GE.U32.AND P6, PT, R0, 0x7fffff41, PT ;  /* 0x7fffff410000780c */ /* 0x000fe40003fc6070 */
[----:B------:R-:W-:Y:S01]  /*ba10*/  IADD3 R0, PT, PT, R82, -0x41, RZ ;  /* 0xffffffbf52007810 */ /* 0x000fe20007ffe0ff */
        /* <DEDUP_REMOVED lines=11> */
[C---:B------:R-:W-:Y:S02]  /*bad0*/  IMAD R176, R2.reuse, 0x43, RZ ;  /* 0x0000004302b07824 */ /* 0x040fe400078e02ff */
[----:B------:R-:W-:Y:S01]  /*bae0*/  IMAD R180, R2, 0x44, RZ ;  /* 0x0000004402b47824 */ /* 0x000fe200078e02ff */
[----:B------:R-:W-:Y:S01]  /*baf0*/  LDGSTS.E [R92+0xf200], desc[UR16][R148.64], !P4 ;  /* 0x0f200000945c7fae */ /* 0x000fe2000e1a1010 */
[----:B------:R-:W-:Y:S01]  /*bb00*/  ISETP.GE.U32.AND P4, PT, R0, 0x7fffff3e, PT ;  /* 0x7fffff3e0000780c */ /* 0x000fe20003f86070 */
[----:B------:R-:W-:Y:S01]  /*bb10*/  IMAD.WIDE R174, R176, 0x4, R6 ;  /* 0x00000004b0ae7825 */ /* 0x000fe200078e0206 */
[----:B------:R-:W-:Y:S01]  /*bb20*/  IADD3 R0, PT, PT, R82, -0x44, RZ ;  /* 0xffffffbc52007810 */ /* 0x000fe20007ffe0ff */
[----:B------:R-:W-:Y:S02]  /*bb30*/  LDGSTS.E [R92+0xf400], desc[UR16][R150.64], !P0 ;  /* 0x0f400000965c7fae */ /* 0x000fe4000c1a1010 */
[----:B------:R-:W-:-:S02]  /*bb40*/  IMAD.WIDE R176, R176, 0x4, R4 ;  /* 0x00000004b0b07825 */ /* 0x000fc400078e0204 */
[----:B------:R-:W-:Y:S01]  /*bb50*/  LDGSTS.E [R92+0xf600], desc[UR16][R152.64], !P0 ;  /* 0x0f600000985c7fae */ /* 0x000fe2000c1a1010 */
[----:B------:R-:W-:Y:S01]  /*bb60*/  ISETP.GE.U32.AND P0, PT, R0, 0x7fffff3d, PT ;  /* 0x7fffff3d0000780c */ /* 0x000fe20003f06070 */
[----:B------:R-:W-:Y:S02]  /*bb70*/  VIADD R0, R82, 0xffffffbb ;  /* 0xffffffbb52007836 */ /* 0x000fe40000000000 */
[----:B------:R-:W-:Y:S01]  /*bb80*/  LDGSTS.E [R92+0xf800], desc[UR16][R154.64], !P5 ;  /* 0x0f8000009a5c7fae */ /* 0x000fe2000e9a1010 */
[----:B------:R-:W-:-:S03]  /*bb90*/  IMAD.WIDE R178, R180, 0x4, R6 ;  /* 0x00000004b4b27825 */ /* 0x000fc600078e0206 */
[----:B------:R-:W-:Y:S01]  /*bba0*/  LDGSTS.E [R92+0xfa00], desc[UR16][R156.64], !P5 ;  /* 0x0fa000009c5c7fae */ /* 0x000fe2000e9a1010 */
[----:B------:R-:W-:Y:S01]  /*bbb0*/  ISETP.GE.U32.AND P5, PT, R0, 0x7fffff3c, PT ;  /* 0x7fffff3c0000780c */ /* 0x000fe20003fa6070 */
[----:B------:R-:W-:Y:S01]  /*bbc0*/  IMAD.WIDE R180, R180, 0x4, R4 ;  /* 0x00000004b4b47825 */ /* 0x000fe200078e0204 */
[----:B------:R-:W-:Y:S01]  /*bbd0*/  IADD3 R0, PT, PT, R82, -0x46, RZ ;  /* 0xffffffba52007810 */ /* 0x000fe20007ffe0ff */
[----:B------:R-:W-:Y:S02]  /*bbe0*/  LDGSTS.E [R92+0xfc00], desc[UR16][R158.64], !P6 ;  /* 0x0fc000009e5c7fae */ /* 0x000fe4000f1a1010 */
[----:B------:R-:W-:Y:S02]  /*bbf0*/  IMAD R184, R2, 0x45, RZ ;  /* 0x0000004502b87824 */ /* 0x000fe400078e02ff */
[----:B------:R-:W-:Y:S01]  /*bc00*/  LDGSTS.E [R92+0xfe00], desc[UR16][R160.64], !P6 ;  /* 0x0fe00000a05c7fae */ /* 0x000fe2000f1a1010 */
[----:B------:R-:W-:Y:S01]  /*bc10*/  ISETP.GE.U32.AND P6, PT, R0, 0x7fffff3b, PT ;  /* 0x7fffff3b0000780c */ /* 0x000fe20003fc6070 */
[----:B------:R-:W-:-:S02]  /*bc20*/  VIADD R0, R82, 0xffffffb9 ;  /* 0xffffffb952007836 */ /* 0x000fc40000000000 */
        /* <DEDUP_REMOVED lines=9> */
[----:B------:R-:W-:Y:S01]  /*bcc0*/  IMAD R188, R2, 0x46, RZ ;  /* 0x0000004602bc7824 */ /* 0x000fe200078e02ff */
[----:B------:R-:W-:Y:S01]  /*bcd0*/  IADD3 R0, PT, PT, R82, -0x49, RZ ;  /* 0xffffffb752007810 */ /* 0x000fe20007ffe0ff */
[----:B------:R-:W-:Y:S01]  /*bce0*/  LDGSTS.E [R92+0x10800], desc[UR16][R170.64], !P4 ;  /* 0x10800000aa5c7fae */ /* 0x000fe2000e1a1010 */
[----:B------:R-:W-:Y:S02]  /*bcf0*/  IMAD R192, R2, 0x47, RZ ;  /* 0x0000004702c07824 */ /* 0x000fe400078e02ff */
[----:B------:R-:W-:Y:S01]  /*bd00*/  IMAD.WIDE R186, R188, 0x4, R6 ;  /* 0x00000004bcba7825 */ /* 0x000fe200078e0206 */
[----:B------:R-:W-:Y:S01]  /*bd10*/  LDGSTS.E [R92+0x10a00], desc[UR16][R172.64], !P4 ;  /* 0x10a00000ac5c7fae */ /* 0x000fe2000e1a1010 */
[----:B------:R-:W-:Y:S02]  /*bd20*/  ISETP.GE.U32.AND P4, PT, R0, 0x7fffff38, PT ;  /* 0x7fffff380000780c */ /* 0x000fe40003f86070 */
[----:B------:R-:W-:Y:S01]  /*bd30*/  VIADD R0, R82, 0xffffffb6 ;  /* 0xffffffb652007836 */ /* 0x000fe20000000000 */
        /* <DEDUP_REMOVED lines=32> */
[----:B------:R-:W-:Y:S01]  /*bf40*/  IMAD.WIDE R204, R204, 0x4, R4 ;  /* 0x00000004cccc7825 */ /* 0x000fe200078e0204 */
[----:B------:R-:W-:Y:S03]  /*bf50*/  LDGSTS.E [R92+0x12400], desc[UR16][R202.64], !P0 ;  /* 0x12400000ca5c7fae */ /* 0x000fe6000c1a1010 */
[----:B------:R-:W-:Y:S01]  /*bf60*/  VIADD R0, R82, 0xffffffb0 ;  /* 0xffffffb052007836 */ /* 0x000fe20000000000 */
[----:B------:R-:W-:Y:S01]  /*bf70*/  LDGSTS.E [R92+0x12600], desc[UR16][R204.64], !P0 ;  /* 0x12600000cc5c7fae */ /* 0x000fe2000c1a1010 */
[----:B------:R-:W-:-:S03]  /*bf80*/  IMAD.WIDE R206, R208, 0x4, R6 ;  /* 0x00000004d0ce7825 */ /* 0x000fc600078e0206 */
[----:B------:R-:W-:Y:S01]  /*bf90*/  ISETP.GE.U32.AND P0, PT, R0, 0x7fffff31, PT ;  /* 0x7fffff310000780c */ /* 0x000fe20003f06070 */
[----:B------:R-:W-:Y:S01]  /*bfa0*/  IMAD.WIDE R208, R208, 0x4, R4 ;  /* 0x00000004d0d07825 */ /* 0x000fe200078e0204 */
[----:B------:R-:W-:Y:S03]  /*bfb0*/  LDGSTS.E [R92+0x12800], desc[UR16][R206.64], !P5 ;  /* 0x12800000ce5c7fae */ /* 0x000fe6000e9a1010 */
[----:B------:R-:W-:Y:S01]  /*bfc0*/  IMAD R212, R2, 0x4b, RZ ;  /* 0x0000004b02d47824 */ /* 0x000fe200078e02ff */
[----:B------:R-:W-:Y:S01]  /*bfd0*/  LDGSTS.E [R92+0x12a00], desc[UR16][R208.64], !P5 ;  /* 0x12a00000d05c7fae */ /* 0x000fe2000e9a1010 */
[----:B------:R-:W-:Y:S02]  /*bfe0*/  VIADD R0, R82, 0xffffffaf ;  /* 0xffffffaf52007836 */ /* 0x000fe40000000000 */
[----:B------:R-:W-:Y:S01]  /*bff0*/  IMAD.WIDE R210, R212, 0x4, R6 ;  /* 0x00000004d4d27825 */ /* 0x000fe200078e0206 */
[----:B------:R-:W-:Y:S02]  /*c000*/  STL.64 [R1+0x1238], R46 ;  /* 0x0012382e01007387 */ /* 0x000fe40000100a00 */
[----:B------:R-:W-:Y:S01]  /*c010*/  ISETP.GE.U32.AND P5, PT, R0, 0x7fffff30, PT ;  /* 0x7fffff300000780c */ /* 0x000fe20003fa6070 */
[----:B------:R-:W-:Y:S01]  /*c020*/  IMAD.WIDE R212, R212, 0x4, R4 ;  /* 0x00000004d4d47825 */ /* 0x000fe200078e0204 */
[----:B------:R-:W-:Y:S01]  /*c030*/  IADD3 R0, PT, PT, R82, -0x52, RZ ;  /* 0xffffffae52007810 */ /* 0x000fe20007ffe0ff */
[----:B------:R-:W-:Y:S02]  /*c040*/  LDGSTS.E [R92+0x12c00], desc[UR16][R210.64], !P6 ;  /* 0x12c00000d25c7fae */ /* 0x000fe4000f1a1010 */
[----:B------:R-:W-:-:S02]  /*c050*/  IMAD R216, R2, 0x4c, RZ ;  /* 0x0000004c02d87824 */ /* 0x000fc400078e02ff */
[----:B------:R-:W-:Y:S01]  /*c060*/  LDGSTS.E [R92+0x12e00], desc[UR16][R212.64], !P6 ;  /* 0x12e00000d45c7fae */ /* 0x000fe2000f1a1010 */
[----:B------:R-:W-:Y:S01]  /*c070*/  ISETP.GE.U32.AND P6, PT, R0, 0x7fffff2f, PT ;  /* 0x7fffff2f0000780c */ /* 0x000fe20003fc6070 */
[C---:B------:R-:W-:Y:S02]  /*c080*/  IMAD.WIDE R214, R216.reuse, 0x4, R6 ;  /* 0x00000004d8d67825 */ /* 0x040fe400078e0206 */
[----:B------:R2:W-:Y:S02]  /*c090*/  STL.64 [R1+0x1240], R48 ;  /* 0x0012403001007387 */ /* 0x0005e40000100a00 */
[----:B------:R-:W-:Y:S02]  /*c0a0*/  IMAD.WIDE R216, R216, 0x4, R4 ;  /* 0x00000004d8d87825 */ /* 0x000fe400078e0204 */
[----:B------:R-:W-:Y:S02]  /*c0b0*/  LDGSTS.E [R92+0x13000], desc[UR16][R214.64], !P1 ;  /* 0x13000000d65c7fae */ /* 0x000fe4000c9a1010 */
[----:B------:R-:W-:-:S02]  /*c0c0*/  VIADD R0, R82, 0xffffffad ;  /* 0xffffffad52007836 */ /* 0x000fc40000000000 */
[C---:B------:R-:W-:Y:S01]  /*c0d0*/  IMAD R220, R2.reuse, 0x4d, RZ ;  /* 0x0000004d02dc7824 */ /* 0x040fe200078e02ff */
[----:B------:R-:W-:Y:S01]  /*c0e0*/  LDGSTS.E [R92+0x13200], desc[UR16][R216.64], !P1 ;  /* 0x13200000d85c7fae */ /* 0x000fe2000c9a1010 */
[----:B------:R-:W-:Y:S01]  /*c0f0*/  IMAD R224, R2, 0x4e, RZ ;  /* 0x0000004e02e07824 */ /* 0x000fe200078e02ff */
[----:B------:R-:W-:Y:S01]  /*c100*/  ISETP.GE.U32.AND P1, PT, R0, 0x7fffff2e, PT ;  /* 0x7fffff2e0000780c */ /* 0x000fe20003f26070 */
[C---:B------:R-:W-:Y:S01]  /*c110*/  IMAD.WIDE R218, R220.reuse, 0x4, R6 ;  /* 0x00000004dcda7825 */ /* 0x040fe200078e0206 */
[----:B------:R-:W-:Y:S03]  /*c120*/  STL.64 [R1+0x1248], R50 ;  /* 0x0012483201007387 */ /* 0x000fe60000100a00 */
[----:B------:R-:W-:Y:S01]  /*c130*/  IMAD.WIDE R220, R220, 0x4, R4 ;  /* 0x00000004dcdc7825 */ /* 0x000fe200078e0204 */
[----:B------:R-:W-:Y:S03]  /*c140*/  LDGSTS.E [R92+0x13400], desc[UR16][R218.64], !P3 ;  /* 0x13400000da5c7fae */ /* 0x000fe6000d9a1010 */
[----:B------:R-:W-:Y:S01]  /*c150*/  VIADD R0, R82, 0xffffffac ;  /* 0xffffffac52007836 */ /* 0x000fe20000000000 */
[----:B------:R-:W-:Y:S01]  /*c160*/  LDGSTS.E [R92+0x13600], desc[UR16][R220.64], !P3 ;  /* 0x13600000dc5c7fae */ /* 0x000fe2000d9a1010 */
[----:B------:R-:W-:-:S03]  /*c170*/  IMAD.WIDE R222, R224, 0x4, R6 ;  /* 0x00000004e0de7825 */ /* 0x000fc600078e0206 */
[----:B------:R-:W-:Y:S01]  /*c180*/  ISETP.GE.U32.AND P3, PT, R0, 0x7fffff2d, PT ;  /* 0x7fffff2d0000780c */ /* 0x000fe20003f66070 */
[----:B------:R-:W-:Y:S01]  /*c190*/  IMAD.WIDE R224, R224, 0x4, R4 ;  /* 0x00000004e0e07825 */ /* 0x000fe200078e0204 */
[----:B------:R-:W-:Y:S01]  /*c1a0*/  IADD3 R0, PT, PT, R82, -0x55, RZ ;  /* 0xffffffab52007810 */ /* 0x000fe20007ffe0ff */
[----:B------:R-:W-:Y:S02]  /*c1b0*/  LDGSTS.E [R92+0x13800], desc[UR16][R222.64], !P4 ;  /* 0x13800000de5c7fae */ /* 0x000fe4000e1a1010 */
[----:B------:R-:W-:Y:S02]  /*c1c0*/  IMAD R228, R2, 0x4f, RZ ;  /* 0x0000004f02e47824 */ /* 0x000fe400078e02ff */
[----:B------:R-:W-:Y:S01]  /*c1d0*/  LDGSTS.E [R92+0x13a00], desc[UR16][R224.64], !P4 ;  /* 0x13a00000e05c7fae */ /* 0x000fe2000e1a1010 */
[----:B------:R-:W-:Y:S01]  /*c1e0*/  ISETP.GE.U32.AND P4, PT, R0, 0x7fffff2c, PT ;  /* 0x7fffff2c0000780c */ /* 0x000fe20003f86070 */
[C---:B------:R-:W-:Y:S02]  /*c1f0*/  IMAD.WIDE R226, R228.reuse, 0x4, R6 ;  /* 0x00000004e4e27825 */ /* 0x040fe400078e0206 */
[----:B------:R-:W-:Y:S02]  /*c200*/  STL.64 [R1+0x1250], R52 ;  /* 0x0012503401007387 */ /* 0x000fe40000100a00 */
[----:B------:R-:W-:-:S02]  /*c210*/  IMAD.WIDE R228, R228, 0x4, R4 ;  /* 0x00000004e4e47825 */ /* 0x000fc400078e0204 */
[----:B------:R-:W-:Y:S02]  /*c220*/  LDGSTS.E [R92+0x13c00], desc[UR16][R226.64], !P0 ;  /* 0x13c00000e25c7fae */ /* 0x000fe4000c1a1010 */
[----:B------:R-:W-:Y:S02]  /*c230*/  IMAD R232, R2, 0x50, RZ ;  /* 0x0000005002e87824 */ /* 0x000fe400078e02ff */
[----:B------:R-:W-:Y:S01]  /*c240*/  VIADD R0, R82, 0xffffffaa ;  /* 0xffffffaa52007836 */ /* 0x000fe20000000000 */
[----:B------:R-:W-:Y:S01]  /*c250*/  LDGSTS.E [R92+0x13e00], desc[UR16][R228.64], !P0 ;  /* 0x13e00000e45c7fae */ /* 0x000fe2000c1a1010 */
[----:B------:R-:W-:-:S03]  /*c260*/  IMAD.WIDE R230, R232, 0x4, R6 ;  /* 0x00000004e8e67825 */ /* 0x000fc600078e0206 */
[----:B------:R-:W-:Y:S01]  /*c270*/  ISETP.GE.U32.AND P0, PT, R0, 0x7fffff2b, PT ;  /* 0x7fffff2b0000780c */ /* 0x000fe20003f06070 */
[----:B------:R-:W-:Y:S01]  /*c280*/  IMAD.WIDE R232, R232, 0x4, R4 ;  /* 0x00000004e8e87825 */ /* 0x000fe200078e0204 */
[----:B------:R-:W-:Y:S03]  /*c290*/  LDGSTS.E [R92+0x14000], desc[UR16][R230.64], !P5 ;  /* 0x14000000e65c7fae */ /* 0x000fe6000e9a1010 */
[----:B------:R-:W-:Y:S01]  /*c2a0*/  VIADD R0, R82, 0xffffffa9 ;  /* 0xffffffa952007836 */ /* 0x000fe20000000000 */
[----:B------:R-:W-:Y:S01]  /*c2b0*/  LDGSTS.E [R92+0x14200], desc[UR16][R232.64], !P5 ;  /* 0x14200000e85c7fae */ /* 0x000fe2000e9a1010 */
[----:B------:R-:W-:Y:S02]  /*c2c0*/  IMAD R236, R2, 0x51, RZ ;  /* 0x0000005102ec7824 */ /* 0x000fe400078e02ff */
[----:B------:R-:W-:Y:S01]  /*c2d0*/  IMAD.MOV.U32 R240, RZ, RZ, R84 ;  /* 0x000000fffff07224 */ /* 0x000fe200078e0054 */
[----:B------:R-:W-:Y:S01]  /*c2e0*/  ISETP.GE.U32.AND P5, PT, R0, 0x7fffff2a, PT ;  /* 0x7fffff2a0000780c */ /* 0x000fe20003fa6070 */
[----:B------:R-:W-:Y:S01]  /*c2f0*/  IMAD.WIDE R234, R236, 0x4, R6 ;  /* 0x00000004ecea7825 */ /* 0x000fe200078e0206 */
[----:B------:R-:W-:-:S03]  /*c300*/  IADD3 R84, PT, PT, R82, -0x58, RZ ;  /* 0xffffffa852547810 */ /* 0x000fc60007ffe0ff */
[----:B------:R-:W-:Y:S01]  /*c310*/  IMAD.WIDE R236, R236, 0x4, R4 ;  /* 0x00000004ecec7825 */ /* 0x000fe200078e0204 */
[----:B------:R-:W-:Y:S03]  /*c320*/  LDGSTS.E [R92+0x14400], desc[UR16][R234.64], !P6 ;  /* 0x14400000ea5c7fae */ /* 0x000fe6000f1a1010 */
[----:B------:R-:W-:Y:S01]  /*c330*/  IMAD R0, R2, 0x52, RZ ;  /* 0x0000005202007824 */ /* 0x000fe200078e02ff */
[----:B------:R-:W-:Y:S01]  /*c340*/  LDGSTS.E [R92+0x14600], desc[UR16][R236.64], !P6 ;  /* 0x14600000ec5c7fae */ /* 0x000fe2000f1a1010 */
[----:B------:R-:W-:Y:S01]  /*c350*/  ISETP.GE.U32.AND P6, PT, R84, 0x7fffff29, PT ;  /* 0x7fffff295400780c */ /* 0x000fe20003fc6070 */
[----:B------:R-:W-:Y:S02]  /*c360*/  VIADD R84, R82, 0xffffffa7 ;  /* 0xffffffa752547836 */ /* 0x000fe40000000000 */
[----:B-1----:R-:W-:-:S04]  /*c370*/  IMAD.WIDE R44, R0, 0x4, R6 ;  /* 0x00000004002c7825 */ /* 0x002fc800078e0206 */
[----:B------:R-:W-:Y:S01]  /*c380*/  IMAD.WIDE R42, R0, 0x4, R4 ;  /* 0x00000004002a7825 */ /* 0x000fe200078e0204 */
[----:B------:R1:W-:Y:S03]  /*c390*/  LDGSTS.E [R92+0x14800], desc[UR16][R44.64], !P1 ;  /* 0x148000002c5c7fae */ /* 0x0003e6000c9a1010 */
[----:B------:R-:W-:Y:S01]  /*c3a0*/  IMAD R0, R2, 0x53, RZ ;  /* 0x0000005302007824 */ /* 0x000fe200078e02ff */
[----:B------:R3:W-:Y:S01]  /*c3b0*/  LDGSTS.E [R92+0x14a00], desc[UR16][R42.64], !P1 ;  /* 0x14a000002a5c7fae */ /* 0x0007e2000c9a1010 */
[----:B------:R-:W-:Y:S01]  /*c3c0*/  ISETP.GE.U32.AND P1, PT, R84, 0x7fffff28, PT ;  /* 0x7fffff285400780c */ /* 0x000fe20003f26070 */
[----:B------:R-:W-:Y:S02]  /*c3d0*/  IMAD R84, R2, 0x54, RZ ;  /* 0x0000005402547824 */ /* 0x000fe400078e02ff */
[C---:B--2---:R-:W-:Y:S01]  /*c3e0*/  IMAD.WIDE R48, R0.reuse, 0x4, R6 ;  /* 0x0000000400307825 */ /* 0x044fe200078e0206 */
[----:B------:R1:W-:Y:S03]  /*c3f0*/  STL.64 [R1+0x180], R44 ;  /* 0x0001802c01007387 */ /* 0x0003e60000100a00 */
[----:B------:R-:W-:Y:S01]  /*c400*/  IMAD.WIDE R46, R0, 0x4, R4 ;  /* 0x00000004002e7825 */ /* 0x000fe200078e0204 */
[----:B------:R3:W-:Y:S03]  /*c410*/  STL.64 [R1+0x188], R42 ;  /* 0x0001882a01007387 */ /* 0x0007e60000100a00 */
[----:B------:R-:W-:Y:S01]  /*c420*/  VIADD R0, R82, 0xffffffa6 ;  /* 0xffffffa652007836 */ /* 0x000fe20000000000 */
[----:B------:R2:W-:Y:S01]  /*c430*/  LDGSTS.E [R92+0x14c00], desc[UR16][R48.64], !P3 ;  /* 0x14c00000305c7fae */ /* 0x0005e2000d9a1010 */
[----:B------:R-:W-:-:S02]  /*c440*/  IMAD.MOV.U32 R241, RZ, RZ, R85 ;  /* 0x000000fffff17224 */ /* 0x000fc400078e0055 */
[----:B------:R-:W-:Y:S01]  /*c450*/  VIADD R85, R82, 0xffffff82 ;  /* 0xffffff8252557836 */ /* 0x000fe20000000000 */
[----:B------:R4:W-:Y:S01]  /*c460*/  LDGSTS.E [R92+0x14e00], desc[UR16][R46.64], !P3 ;  /* 0x14e000002e5c7fae */ /* 0x0009e2000d9a1010 */
[----:B-1----:R-:W-:Y:S01]  /*c470*/  IMAD.WIDE R44, R84, 0x4, R6 ;  /* 0x00000004542c7825 */ /* 0x002fe200078e0206 */
[----:B------:R-:W-:Y:S02]  /*c480*/  ISETP.GE.U32.AND P3, PT, R0, 0x7fffff27, PT ;  /* 0x7fffff270000780c */ /* 0x000fe40003f66070 */
[----:B------:R2:W-:Y:S01]  /*c490*/  STL.64 [R1+0x190], R48 ;  /* 0x0001903001007387 */ /* 0x0005e20000100a00 */
[----:B---3--:R-:W-:Y:S01]  /*c4a0*/  IMAD.WIDE R42, R84, 0x4, R4 ;  /* 0x00000004542a7825 */ /* 0x008fe200078e0204 */
[----:B------:R-:W-:Y:S02]  /*c4b0*/  IADD3 R84, PT, PT, R82, -0x5b, RZ ;  /* 0xffffffa552547810 */ /* 0x000fe40007ffe0ff */
[----:B------:R1:W-:Y:S01]  /*c4c0*/  LDGSTS.E [R92+0x15000], desc[UR16][R44.64], !P4 ;  /* 0x150000002c5c7fae */ /* 0x0003e2000e1a1010 */
[----:B------:R-:W-:-:S02]  /*c4d0*/  IMAD R0, R2, 0x55, RZ ;  /* 0x0000005502007824 */ /* 0x000fc400078e02ff */
[----:B------:R-:W-:Y:S01]  /*c4e0*/  VIADD R201, R82, 0x7f ;  /* 0x0000007f52c97836 */ /* 0x000fe20000000000 */
[----:B------:R3:W-:Y:S01]  /*c4f0*/  LDGSTS.E [R92+0x15200], desc[UR16][R42.64], !P4 ;  /* 0x152000002a5c7fae */ /* 0x0007e2000e1a1010 */
[----:B------:R-:W-:Y:S01]  /*c500*/  ISETP.GE.U32.AND P4, PT, R84, 0x7fffff26, PT ;  /* 0x7fffff265400780c */ /* 0x000fe20003f86070 */
[----:B------:R-:W-:Y:S02]  /*c510*/  IMAD R84, R2, 0x56, RZ ;  /* 0x0000005602547824 */ /* 0x000fe400078e02ff */
[----:B------:R4:W-:Y:S01]  /*c520*/  STL.64 [R1+0x198], R46 ;  /* 0x0001982e01007387 */ /* 0x0009e20000100a00 */
[----:B--2---:R-:W-:-:S03]  /*c530*/  IMAD.WIDE R48, R0, 0x4, R6 ;  /* 0x0000000400307825 */ /* 0x004fc600078e0206 */
[----:B------:R1:W-:Y:S04]  /*c540*/  STL.64 [R1+0x1a0], R44 ;  /* 0x0001a02c01007387 */ /* 0x0003e80000100a00 */
[----:B------:R3:W-:Y:S01]  /*c550*/  STL.64 [R1+0x1a8], R42 ;  /* 0x0001a82a01007387 */ /* 0x0007e20000100a00 */
[----:B----4-:R-:W-:-:S03]  /*c560*/  IMAD.WIDE R46, R0, 0x4, R4 ;  /* 0x00000004002e7825 */ /* 0x010fc600078e0204 */
[----:B------:R2:W-:Y:S01]  /*c570*/  LDGSTS.E [R92+0x15400], desc[UR16][R48.64], !P0 ;  /* 0x15400000305c7fae */ /* 0x0005e2000c1a1010 */
[----:B------:R-:W-:-:S03]  /*c580*/  VIADD R0, R82, 0xffffffa4 ;  /* 0xffffffa452007836 */ /* 0x000fc60000000000 */
[----:B------:R4:W-:Y:S01]  /*c590*/  LDGSTS.E [R92+0x15600], desc[UR16][R46.64], !P0 ;  /* 0x156000002e5c7fae */ /* 0x0009e2000c1a1010 */
[----:B-1----:R-:W-:Y:S01]  /*c5a0*/  IMAD.WIDE R44, R84, 0x4, R6 ;  /* 0x00000004542c7825 */ /* 0x002fe200078e0206 */
[----:B------:R-:W-:-:S03]  /*c5b0*/  ISETP.GE.U32.AND P0, PT, R0, 0x7fffff25, PT ;  /* 0x7fffff250000780c */ /* 0x000fc60003f06070 */
[----:B---3--:R-:W-:Y:S01]  /*c5c0*/  IMAD.WIDE R42, R84, 0x4, R4 ;  /* 0x00000004542a7825 */ /* 0x008fe200078e0204 */
[----:B------:R1:W-:Y:S03]  /*c5d0*/  LDGSTS.E [R92+0x15800], desc[UR16][R44.64], !P5 ;  /* 0x158000002c5c7fae */ /* 0x0003e6000e9a1010 */
[----:B------:R-:W-:Y:S01]  /*c5e0*/  VIADD R84, R82, 0xffffffa3 ;  /* 0xffffffa352547836 */ /* 0x000fe20000000000 */
[----:B------:R3:W-:Y:S01]  /*c5f0*/  LDGSTS.E [R92+0x15a00], desc[UR16][R42.64], !P5 ;  /* 0x15a000002a5c7fae */ /* 0x0007e2000e9a1010 */
[----:B------:R-:W-:-:S03]  /*c600*/  IMAD R0, R2, 0x57, RZ ;  /* 0x0000005702007824 */ /* 0x000fc600078e02ff */
[----:B------:R-:W-:Y:S01]  /*c610*/  ISETP.GE.U32.AND P5, PT, R84, 0x7fffff24, PT ;  /* 0x7fffff245400780c */ /* 0x000fe20003fa6070 */
[----:B------:R-:W-:Y:S01]  /*c620*/  IMAD R84, R2, 0x58, RZ ;  /* 0x0000005802547824 */ /* 0x000fe200078e02ff */
[----:B------:R2:W-:Y:S04]  /*c630*/  STL.64 [R1+0x1b0], R48 ;  /* 0x0001b03001007387 */ /* 0x0005e80000100a00 */
[----:B------:R4:W-:Y:S04]  /*c640*/  STL.64 [R1+0x1b8], R46 ;  /* 0x0001b82e01007387 */ /* 0x0009e80000100a00 */
[----:B------:R1:W-:Y:S01]  /*c650*/  STL.64 [R1+0x1c0], R44 ;  /* 0x0001c02c01007387 */ /* 0x0003e20000100a00 */
[----:B--2---:R-:W-:-:S03]  /*c660*/  IMAD.WIDE R48, R0, 0x4, R6 ;  /* 0x0000000400307825 */ /* 0x004fc600078e0206 */
[----:B------:R3:W-:Y:S01]  /*c670*/  STL.64 [R1+0x1c8], R42 ;  /* 0x0001c82a01007387 */ /* 0x0007e20000100a00 */
[----:B----4-:R-:W-:Y:S01]  /*c680*/  IMAD.WIDE R46, R0, 0x4, R4 ;  /* 0x00000004002e7825 */ /* 0x010fe200078e0204 */
[----:B------:R-:W-:Y:S02]  /*c690*/  IADD3 R0, PT, PT, R82, -0x5e, RZ ;  /* 0xffffffa252007810 */ /* 0x000fe40007ffe0ff */
[----:B------:R2:W-:Y:S01]  /*c6a0*/  LDGSTS.E [R92+0x15c00], desc[UR16][R48.64], !P6 ;  /* 0x15c00000305c7fae */ /* 0x0005e2000f1a1010 */
[----:B-1----:R-:W-:-:S03]  /*c6b0*/  IMAD.WIDE R44, R84, 0x4, R6 ;  /* 0x00000004542c7825 */ /* 0x002fc600078e0206 */
[----:B------:R1:W-:Y:S01]  /*c6c0*/  LDGSTS.E [R92+0x15e00], desc[UR16][R46.64], !P6 ;  /* 0x15e000002e5c7fae */ /* 0x0003e2000f1a1010 */
[----:B------:R-:W-:Y:S01]  /*c6d0*/  ISETP.GE.U32.AND P6, PT, R0, 0x7fffff23, PT ;  /* 0x7fffff230000780c */ /* 0x000fe20003fc6070 */
[----:B------:R-:W-:Y:S02]  /*c6e0*/  IMAD R0, R2, 0x59, RZ ;  /* 0x0000005902007824 */ /* 0x000fe400078e02ff */
[----:B---3--:R-:W-:Y:S01]  /*c6f0*/  IMAD.WIDE R42, R84, 0x4, R4 ;  /* 0x00000004542a7825 */ /* 0x008fe200078e0204 */
[----:B------:R3:W-:Y:S03]  /*c700*/  LDGSTS.E [R92+0x16000], desc[UR16][R44.64], !P1 ;  /* 0x160000002c5c7fae */ /* 0x0007e6000c9a1010 */
[----:B------:R-:W-:Y:S01]  /*c710*/  VIADD R84, R82, 0xffffffa1 ;  /* 0xffffffa152547836 */ /* 0x000fe20000000000 */
[----:B------:R4:W-:Y:S04]  /*c720*/  LDGSTS.E [R92+0x16200], desc[UR16][R42.64], !P1 ;  /* 0x162000002a5c7fae */ /* 0x0009e8000c9a1010 */
[----:B------:R-:W-:Y:S01]  /*c730*/  ISETP.GE.U32.AND P1, PT, R84, 0x7fffff22, PT ;  /* 0x7fffff225400780c */ /* 0x000fe20003f26070 */
[----:B------:R-:W-:Y:S01]  /*c740*/  IMAD R84, R2, 0x5a, RZ ;  /* 0x0000005a02547824 */ /* 0x000fe200078e02ff */
[----:B------:R2:W-:Y:S04]  /*c750*/  STL.64 [R1+0x1d0], R48 ;  /* 0x0001d03001007387 */ /* 0x0005e80000100a00 */
[----:B------:R1:W-:Y:S04]  /*c760*/  STL.64 [R1+0x1d8], R46 ;  /* 0x0001d82e01007387 */ /* 0x0003e80000100a00 */
[----:B------:R3:W-:Y:S01]  /*c770*/  STL.64 [R1+0x1e0], R44 ;  /* 0x0001e02c01007387 */ /* 0x0007e20000100a00 */
[----:B--2---:R-:W-:-:S03]  /*c780*/  IMAD.WIDE R48, R0, 0x4, R6 ;  /* 0x0000000400307825 */ /* 0x004fc600078e0206 */
[----:B------:R4:W-:Y:S01]  /*c790*/  STL.64 [R1+0x1e8], R42 ;  /* 0x0001e82a01007387 */ /* 0x0009e20000100a00 */
[----:B-1----:R-:W-:-:S03]  /*c7a0*/  IMAD.WIDE R46, R0, 0x4, R4 ;  /* 0x00000004002e7825 */ /* 0x002fc600078e0204 */
[----:B------:R1:W-:Y:S01]  /*c7b0*/  LDGSTS.E [R92+0x16400], desc[UR16][R48.64], !P3 ;  /* 0x16400000305c7fae */ /* 0x0003e2000d9a1010 */
[----:B------:R-:W-:-:S03]  /*c7c0*/  VIADD R0, R82, 0xffffffa0 ;  /* 0xffffffa052007836 */ /* 0x000fc60000000000 */
[----:B------:R2:W-:Y:S01]  /*c7d0*/  LDGSTS.E [R92+0x16600], desc[UR16][R46.64], !P3 ;  /* 0x166000002e5c7fae */ /* 0x0005e2000d9a1010 */
[----:B---3--:R-:W-:Y:S01]  /*c7e0*/  IMAD.WIDE R44, R84, 0x4, R6 ;  /* 0x00000004542c7825 */ /* 0x008fe200078e0206 */
[----:B------:R-:W-:-:S03]  /*c7f0*/  ISETP.GE.U32.AND P3, PT, R0, 0x7fffff21, PT ;  /* 0x7fffff210000780c */ /* 0x000fc60003f66070 */
[----:B----4-:R-:W-:Y:S01]  /*c800*/  IMAD.WIDE R42, R84, 0x4, R4 ;  /* 0x00000004542a7825 */ /* 0x010fe200078e0204 */
[----:B------:R-:W-:Y:S01]  /*c810*/  IADD3 R84, PT, PT, R82, -0x61, RZ ;  /* 0xffffff9f52547810 */ /* 0x000fe20007ffe0ff */
[----:B------:R3:W-:Y:S02]  /*c820*/  LDGSTS.E [R92+0x16800], desc[UR16][R44.64], !P4 ;  /* 0x168000002c5c7fae */ /* 0x0007e4000e1a1010 */
[----:B------:R-:W-:Y:S02]  /*c830*/  IMAD R0, R2, 0x5b, RZ ;  /* 0x0000005b02007824 */ /* 0x000fe400078e02ff */
[----:B------:R4:W-:Y:S01]  /*c840*/  LDGSTS.E [R92+0x16a00], desc[UR16][R42.64], !P4 ;  /* 0x16a000002a5c7fae */ /* 0x0009e2000e1a1010 */
[----:B------:R-:W-:Y:S01]  /*c850*/  ISETP.GE.U32.AND P4, PT, R84, 0x7fffff20, PT ;  /* 0x7fffff205400780c */ /* 0x000fe20003f86070 */
[----:B------:R-:W-:Y:S02]  /*c860*/  IMAD R84, R2, 0x5c, RZ ;  /* 0x0000005c02547824 */ /* 0x000fe400078e02ff */
[----:B------:R1:W-:Y:S04]  /*c870*/  STL.64 [R1+0x1f0], R48 ;  /* 0x0001f03001007387 */ /* 0x0003e80000100a00 */
[----:B------:R2:W-:Y:S04]  /*c880*/  STL.64 [R1+0x1f8], R46 ;  /* 0x0001f82e01007387 */ /* 0x0005e80000100a00 */
[----:B------:R3:W-:Y:S01]  /*c890*/  STL.64 [R1+0x200], R44 ;  /* 0x0002002c01007387 */ /* 0x0007e20000100a00 */
[----:B-1----:R-:W-:-:S03]  /*c8a0*/  IMAD.WIDE R48, R0, 0x4, R6 ;  /* 0x0000000400307825 */ /* 0x002fc600078e0206 */
[----:B------:R4:W-:Y:S01]  /*c8b0*/  STL.64 [R1+0x208], R42 ;  /* 0x0002082a01007387 */ /* 0x0009e20000100a00 */
[----:B--2---:R-:W-:-:S03]  /*c8c0*/  IMAD.WIDE R46, R0, 0x4, R4 ;  /* 0x00000004002e7825 */ /* 0x004fc600078e0204 */
[----:B------:R1:W-:Y:S01]  /*c8d0*/  LDGSTS.E [R92+0x16c00], desc[UR16][R48.64], !P0 ;  /* 0x16c00000305c7fae */ /* 0x0003e2000c1a1010 */
[----:B------:R-:W-:-:S03]  /*c8e0*/  VIADD R0, R82, 0xffffff9e ;  /* 0xffffff9e52007836 */ /* 0x000fc60000000000 */
[----:B------:R2:W-:Y:S01]  /*c8f0*/  LDGSTS.E [R92+0x16e00], desc[UR16][R46.64], !P0 ;  /* 0x16e000002e5c7fae */ /* 0x0005e2000c1a1010 */
[----:B---3--:R-:W-:Y:S01]  /*c900*/  IMAD.WIDE R44, R84, 0x4, R6 ;  /* 0x00000004542c7825 */ /* 0x008fe200078e0206 */
[----:B------:R-:W-:-:S03]  /*c910*/  ISETP.GE.U32.AND P0, PT, R0, 0x7fffff1f, PT ;  /* 0x7fffff1f0000780c */ /* 0x000fc60003f06070 */
[----:B----4-:R-:W-:Y:S01]  /*c920*/  IMAD.WIDE R42, R84, 0x4, R4 ;  /* 0x00000004542a7825 */ /* 0x010fe200078e0204 */
        /* <DEDUP_REMOVED lines=9> */
[----:B-1----:R-:W-:-:S03]  /*c9c0*/  IMAD.WIDE R48, R0, 0x4, R6 ;  /* 0x0000000400307825 */ /* 0x002fc600078e0206 */
[----:B------:R4:W-:Y:S01]  /*c9d0*/  STL.64 [R1+0x258], R42 ;  /* 0x0002582a01007387 */ /* 0x0009e20000100a00 */
[----:B--2---:R-:W-:Y:S01]  /*c9e0*/  IMAD.WIDE R46, R0, 0x4, R4 ;  /* 0x00000004002e7825 */ /* 0x004fe200078e0204 */
[----:B------:R-:W-:Y:S02]  /*c9f0*/  IADD3 R0, PT, PT, R82, -0x64, RZ ;  /* 0xffffff9c52007810 */ /* 0x000fe40007ffe0ff */
[----:B------:R1:W-:Y:S01]  /*ca00*/  LDGSTS.E [R92+0x17400], desc[UR16][R48.64], !P6 ;  /* 0x17400000305c7fae */ /* 0x0003e2000f1a1010 */
[----:B---3--:R-:W-:-:S03]  /*ca10*/  IMAD.WIDE R44, R84, 0x4, R6 ;  /* 0x00000004542c7825 */ /* 0x008fc600078e0206 */
[----:B------:R2:W-:Y:S01]  /*ca20*/  LDGSTS.E [R92+0x17600], desc[UR16][R46.64], !P6 ;  /* 0x176000002e5c7fae */ /* 0x0005e2000f1a1010 */
[----:B------:R-:W-:Y:S01]  /*ca30*/  ISETP.GE.U32.AND P6, PT, R0, 0x7fffff1d, PT ;  /* 0x7fffff1d0000780c */ /* 0x000fe20003fc6070 */
[----:B------:R-:W-:Y:S02]  /*ca40*/  IMAD R0, R2, 0x5f, RZ ;  /* 0x0000005f02007824 */ /* 0x000fe400078e02ff */
[----:B----4-:R-:W-:Y:S01]  /*ca50*/  IMAD.WIDE R42, R84, 0x4, R4 ;  /* 0x00000004542a7825 */ /* 0x010fe200078e0204 */
        /* <DEDUP_REMOVED lines=235> */
[----:B------:R-:W-:Y:S01]  /*d910*/  IMAD R84, R2, 0x7a, RZ ;  /* 0x0000007a02547824 */ /* 0x000fe200078e02ff */
[----:B------:R4:W-:Y:S01]  /*d920*/  LDGSTS.E [R92+0x1e200], desc[UR16][R42.64], !P4 ;  /* 0x1e2000002a5c7fae */ /* 0x0009e2000e1a1010 */
[----:B------:R-:W-:Y:S01]  /*d930*/  ISETP.GE.U32.AND P4, PT, R0, 0x7fffff02, PT ;  /* 0x7fffff020000780c */ /* 0x000fe20003f86070 */
[----:B------:R-:W-:-:S02]  /*d940*/  IMAD R0, R2, 0x79, RZ ;  /* 0x0000007902007824 */ /* 0x000fc400078e02ff */
[----:B------:R1:W-:Y:S01]  /*d950*/  STL.64 [R1+0x7c8], R48 ;  /* 0x0007c83001007387 */ /* 0x0003e20000100a00 */
[----:B------:R-:W-:-:S03]  /*d960*/  IMAD.WIDE R52, R84, 0x4, R6 ;  /* 0x0000000454347825 */ /* 0x000fc600078e0206 */
[----:B------:R2:W-:Y:S01]  /*d970*/  STL.64 [R1+0x7d0], R46 ;  /* 0x0007d02e01007387 */ /* 0x0005e20000100a00 */
[----:B------:R-:W-:-:S03]  /*d980*/  IMAD.WIDE R50, R84, 0x4, R4 ;  /* 0x0000000454327825 */ /* 0x000fc600078e0204 */
[----:B------:R3:W-:Y:S01]  /*d990*/  STL.64 [R1+0x7d8], R44 ;  /* 0x0007d82c01007387 */ /* 0x0007e20000100a00 */
[----:B------:R-:W-:Y:S02]  /*d9a0*/  IMAD R84, R2, 0x7c, RZ ;  /* 0x0000007c02547824 */ /* 0x000fe400078e02ff */
[C---:B-1----:R-:W-:Y:S01]  /*d9b0*/  IMAD.WIDE R48, R0.reuse, 0x4, R6 ;  /* 0x0000000400307825 */ /* 0x042fe200078e0206 */
[----:B------:R4:W-:Y:S03]  /*d9c0*/  STL.64 [R1+0x7e0], R42 ;  /* 0x0007e02a01007387 */ /* 0x0009e60000100a00 */
[----:B--2---:R-:W-:Y:S01]  /*d9d0*/  IMAD.WIDE R46, R0, 0x4, R4 ;  /* 0x00000004002e7825 */ /* 0x004fe200078e0204 */
[----:B------:R1:W-:Y:S03]  /*d9e0*/  STL.64 [R1+0x7e8], R48 ;  /* 0x0007e83001007387 */ /* 0x0003e60000100a00 */
[----:B---3--:R-:W-:Y:S01]  /*d9f0*/  IMAD.MOV.U32 R44, RZ, RZ, R38 ;  /* 0x000000ffff2c7224 */ /* 0x008fe200078e0026 */
[----:B------:R1:W-:Y:S01]  /*da00*/  LDGSTS.E [R92+0x1e400], desc[UR16][R48.64], !P0 ;  /* 0x1e400000305c7fae */ /* 0x0003e2000c1a1010 */
[----:B------:R-:W-:Y:S01]  /*da10*/  IMAD.MOV.U32 R45, RZ, RZ, R39 ;  /* 0x000000ffff2d7224 */ /* 0x000fe200078e0027 */
[----:B------:R-:W-:Y:S01]  /*da20*/  MOV R38, R26 ;  /* 0x0000001a00267202 */ /* 0x000fe20000000f00 */
[----:B------:R-:W-:Y:S01]  /*da30*/  IMAD.MOV.U32 R39, RZ, RZ, R27 ;  /* 0x000000ffff277224 */ /* 0x000fe200078e001b */
[----:B------:R2:W-:Y:S01]  /*da40*/  STL.64 [R1+0x7f0], R46 ;  /* 0x0007f02e01007387 */ /* 0x0005e20000100a00 */
[----:B------:R-:W-:Y:S01]  /*da50*/  IMAD.MOV.U32 R26, RZ, RZ, R24 ;  /* 0x000000ffff1a7224 */ /* 0x000fe200078e0018 */
[----:B------:R-:W-:Y:S01]  /*da60*/  MOV R27, R25 ;  /* 0x00000019001b7202 */ /* 0x000fe20000000f00 */
[----:B----4-:R-:W-:Y:S01]  /*da70*/  IMAD.MOV.U32 R42, RZ, RZ, R22 ;  /* 0x000000ffff2a7224 */ /* 0x010fe200078e0016 */
[----:B------:R2:W-:Y:S01]  /*da80*/  LDGSTS.E [R92+0x1e600], desc[UR16][R46.64], !P0 ;  /* 0x1e6000002e5c7fae */ /* 0x0005e2000c1a1010 */
[----:B------:R-:W-:Y:S01]  /*da90*/  ISETP.GT.AND P0, PT, R201, 0x7f, PT ;  /* 0x0000007fc900780c */ /* 0x000fe20003f04270 */
[----:B------:R-:W-:Y:S01]  /*daa0*/  IMAD.MOV.U32 R22, RZ, RZ, R18 ;  /* 0x000000ffff167224 */ /* 0x000fe200078e0012 */
[----:B------:R-:W-:Y:S01]  /*dab0*/  MOV R18, R86 ;  /* 0x0000005600127202 */ /* 0x000fe20000000f00 */
[----:B-1----:R-:W-:Y:S01]  /*dac0*/  IMAD.WIDE R48, R85, 0x4, R6 ;  /* 0x0000000455307825 */ /* 0x002fe200078e0206 */
[----:B------:R-:W-:Y:S01]  /*dad0*/  LDGSTS.E [R92+0x1e800], desc[UR16][R52.64], !P5 ;  /* 0x1e800000345c7fae */ /* 0x000fe2000e9a1010 */
[----:B------:R-:W-:Y:S01]  /*dae0*/  SEL R0, RZ, 0x4, !P0 ;  /* 0x00000004ff007807 */ /* 0x000fe20004000000 */
[----:B------:R-:W1:Y:S01]  /*daf0*/  LDC R86, c[0x0][0x3a0] ;  /* 0x0000e800ff567b82 */ /* 0x000e620000000800 */
[----:B------:R-:W-:Y:S01]  /*db00*/  MOV R24, R20 ;  /* 0x0000001400187202 */ /* 0x000fe20000000f00 */
[----:B------:R-:W-:Y:S01]  /*db10*/  LDGSTS.E [R92+0x1ea00], desc[UR16][R50.64], !P5 ;  /* 0x1ea00000325c7fae */ /* 0x000fe2000e9a1010 */
[----:B------:R-:W-:Y:S01]  /*db20*/  ISETP.GE.AND P5, PT, R83, R82, PT ;  /* 0x000000525300720c */ /* 0x000fe20003fa6270 */
[----:B------:R-:W-:-:S02]  /*db30*/  IMAD.MOV.U32 R20, RZ, RZ, R88 ;  /* 0x000000ffff147224 */ /* 0x000fc400078e0058 */
[----:B--2---:R-:W-:Y:S01]  /*db40*/  IMAD.WIDE R46, R85, 0x4, R4 ;  /* 0x00000004552e7825 */ /* 0x004fe200078e0204 */
[----:B------:R-:W-:Y:S01]  /*db50*/  IADD3 R85, PT, PT, R82, -0x80, RZ ;  /* 0xffffff8052557810 */ /* 0x000fe20007ffe0ff */
[----:B------:R2:W-:Y:S01]  /*db60*/  LDGSTS.E [R92+0x1ec00], desc[UR16][R48.64], !P6 ;  /* 0x1ec00000305c7fae */ /* 0x0005e2000f1a1010 */
[----:B------:R-:W-:Y:S01]  /*db70*/  SEL R82, R0, RZ, !P5 ;  /* 0x000000ff00527207 */ /* 0x000fe20006800000 */
[----:B------:R-:W3:Y:S01]  /*db80*/  LDC R88, c[0x0][0x3a0] ;  /* 0x0000e800ff587b82 */ /* 0x000ee20000000800 */
[----:B------:R-:W-:Y:S01]  /*db90*/  ISETP.GT.AND P5, PT, R201, 0xff, PT ;  /* 0x000000ffc900780c */ /* 0x000fe20003fa4270 */
[----:B------:R4:W-:Y:S01]  /*dba0*/  LDGSTS.E [R92+0x1ee00], desc[UR16][R46.64], !P6 ;  /* 0x1ee000002e5c7fae */ /* 0x0009e2000f1a1010 */
[----:B------:R-:W-:Y:S01]  /*dbb0*/  ISETP.GE.AND P6, PT, R83, R85, PT ;  /* 0x000000555300720c */ /* 0x000fe20003fc6270 */
[----:B------:R-:W-:Y:S01]  /*dbc0*/  IMAD.MOV.U32 R43, RZ, RZ, R23 ;  /* 0x000000ffff2b7224 */ /* 0x000fe200078e0017 */
[----:B------:R-:W-:Y:S01]  /*dbd0*/  MOV R23, R19 ;  /* 0x0000001300177202 */ /* 0x000fe20000000f00 */
[----:B------:R-:W-:Y:S01]  /*dbe0*/  STL.64 [R1+0x7f8], R52 ;  /* 0x0007f83401007387 */ /* 0x000fe20000100a00 */
[----:B------:R-:W-:Y:S01]  /*dbf0*/  SEL R0, RZ, 0x4, P6 ;  /* 0x00000004ff007807 */ /* 0x000fe20003000000 */
[----:B------:R-:W-:Y:S01]  /*dc00*/  IMAD.MOV.U32 R19, RZ, RZ, R87 ;  /* 0x000000ffff137224 */ /* 0x000fe200078e0057 */
[----:B------:R-:W-:Y:S01]  /*dc10*/  ISETP.GE.U32.AND P6, PT, R85, 0x7fffff01, PT ;  /* 0x7fffff015500780c */ /* 0x000fe20003fc6070 */
[----:B------:R-:W-:Y:S01]  /*dc20*/  STL.64 [R1+0x800], R50 ;  /* 0x0008003201007387 */ /* 0x000fe20000100a00 */
[----:B------:R-:W-:Y:S01]  /*dc30*/  SEL R0, R0, RZ, P5 ;  /* 0x000000ff00007207 */ /* 0x000fe20002800000 */
[----:B------:R-:W1:Y:S01]  /*dc40*/  LDC R87, c[0x0][0x3a0] ;  /* 0x0000e800ff577b82 */ /* 0x000e620000000800 */
[----:B------:R-:W-:Y:S01]  /*dc50*/  ISETP.NE.U32.AND P5, PT, R82, RZ, PT ;  /* 0x000000ff5200720c */ /* 0x000fe20003fa5070 */
[----:B------:R2:W-:Y:S01]  /*dc60*/  STL.64 [R1+0x808], R48 ;  /* 0x0008083001007387 */ /* 0x0005e20000100a00 */
[----:B------:R-:W-:-:S02]  /*dc70*/  IMAD R82, R2, 0x7d, RZ ;  /* 0x0000007d02527824 */ /* 0x000fc400078e02ff */
[----:B------:R-:W-:Y:S01]  /*dc80*/  IMAD.MOV.U32 R25, RZ, RZ, R21 ;  /* 0x000000ffff197224 */ /* 0x000fe200078e0015 */
[----:B------:R4:W-:Y:S01]  /*dc90*/  STL.64 [R1+0x818], R46 ;  /* 0x0008182e01007387 */ /* 0x0009e20000100a00 */
[----:B------:R-:W-:Y:S01]  /*dca0*/  IMAD.MOV.U32 R21, RZ, RZ, R89 ;  /* 0x000000ffff157224 */ /* 0x000fe200078e0059 */
[----:B------:R-:W1:Y:S01]  /*dcb0*/  LDC R85, c[0x0][0x3a0] ;  /* 0x0000e800ff557b82 */ /* 0x000e620000000800 */
[----:B--2---:R-:W-:-:S04]  /*dcc0*/  IMAD.WIDE R48, R84, 0x4, R6 ;  /* 0x0000000454307825 */ /* 0x004fc800078e0206 */
[----:B----4-:R-:W-:Y:S01]  /*dcd0*/  IMAD.WIDE R46, R84, 0x4, R4 ;  /* 0x00000004542e7825 */ /* 0x010fe200078e0204 */
[----:B------:R2:W-:Y:S04]  /*dce0*/  STL.64 [R1+0x820], R48 ;  /* 0x0008203001007387 */ /* 0x0005e80000100a00 */
[----:B------:R2:W-:Y:S04]  /*dcf0*/  LDGSTS.E [R92+0x1f000], desc[UR16][R48.64], !P1 ;  /* 0x1f000000305c7fae */ /* 0x0005e8000c9a1010 */
[----:B------:R4:W-:Y:S04]  /*dd00*/  STL.64 [R1+0x828], R46 ;  /* 0x0008282e01007387 */ /* 0x0009e80000100a00 */
[----:B------:R4:W-:Y:S01]  /*dd10*/  LDGSTS.E [R92+0x1f200], desc[UR16][R46.64], !P1 ;  /* 0x1f2000002e5c7fae */ /* 0x0009e2000c9a1010 */
[----:B------:R-:W-:Y:S01]  /*dd20*/  ISETP.NE.U32.AND P1, PT, R0, RZ, PT ;  /* 0x000000ff0000720c */ /* 0x000fe20003f25070 */
[----:B------:R-:W-:-:S02]  /*dd30*/  IMAD R0, R2, 0x7e, RZ ;  /* 0x0000007e02007824 */ /* 0x000fc400078e02ff */
[----:B--2---:R-:W-:-:S04]  /*dd40*/  IMAD.WIDE R48, R82, 0x4, R4 ;  /* 0x0000000452307825 */ /* 0x004fc800078e0204 */
[----:B------:R-:W-:-:S04]  /*dd50*/  IMAD.WIDE R52, R0, 0x4, R6 ;  /* 0x0000000400347825 */ /* 0x000fc800078e0206 */
[----:B----4-:R-:W-:Y:S01]  /*dd60*/  IMAD.MOV.U32 R46, RZ, RZ, R40 ;  /* 0x000000ffff2e7224 */ /* 0x010fe200078e0028 */
[----:B------:R-:W-:Y:S01]  /*dd70*/  MOV R40, R26 ;  /* 0x0000001a00287202 */ /* 0x000fe20000000f00 */
[----:B------:R-:W-:Y:S02]  /*dd80*/  IMAD.MOV.U32 R47, RZ, RZ, R41 ;  /* 0x000000ffff2f7224 */ /* 0x000fe400078e0029 */
[----:B------:R-:W-:Y:S01]  /*dd90*/  IMAD.MOV.U32 R41, RZ, RZ, R27 ;  /* 0x000000ffff297224 */ /* 0x000fe200078e001b */
[----:B------:R-:W-:Y:S01]  /*dda0*/  MOV R27, R9 ;  /* 0x00000009001b7202 */ /* 0x000fe20000000f00 */
[----:B------:R-:W-:Y:S02]  /*ddb0*/  IMAD.MOV.U32 R26, RZ, RZ, R8 ;  /* 0x000000ffff1a7224 */ /* 0x000fe400078e0008 */
[----:B------:R-:W-:Y:S02]  /*ddc0*/  IMAD.MOV.U32 R8, RZ, RZ, R90 ;  /* 0x000000ffff087224 */ /* 0x000fe400078e005a */
[----:B------:R-:W-:-:S02]  /*ddd0*/  IMAD.MOV.U32 R9, RZ, RZ, R91 ;  /* 0x000000ffff097224 */ /* 0x000fc400078e005b */
[----:B------:R-:W-:Y:S01]  /*dde0*/  IMAD.WIDE R90, R82, 0x4, R6 ;  /* 0x00000004525a7825 */ /* 0x000fe200078e0206 */
[----:B-1----:R-:W-:-:S03]  /*ddf0*/  IADD3 R82, PT, PT, R86, -0x81, RZ ;  /* 0xffffff7f56527810 */ /* 0x002fc60007ffe0ff */
[----:B------:R-:W-:Y:S01]  /*de00*/  IMAD.WIDE R50, R0, 0x4, R4 ;  /* 0x0000000400327825 */ /* 0x000fe200078e0204 */
[----:B------:R1:W-:Y:S04]  /*de10*/  STL.64 [R1+0x830], R90 ;  /* 0x0008305a01007387 */ /* 0x0003e80000100a00 */
[----:B------:R2:W-:Y:S04]  /*de20*/  STL.64 [R1+0x838], R48 ;  /* 0x0008383001007387 */ /* 0x0005e80000100a00 */
[----:B------:R-:W-:Y:S04]  /*de30*/  LDGSTS.E [R92+0x1f400], desc[UR16][R90.64], !P3 ;  /* 0x1f4000005a5c7fae */ /* 0x000fe8000d9a1010 */
[----:B------:R-:W-:Y:S01]  /*de40*/  LDGSTS.E [R92+0x1f600], desc[UR16][R48.64], !P3 ;  /* 0x1f600000305c7fae */ /* 0x000fe2000d9a1010 */
[----:B------:R-:W-:-:S03]  /*de50*/  IMAD.SHL.U32 R84, R252, 0x4, RZ ;  /* 0x00000004fc547824 */ /* 0x000fc600078e00ff */
[----:B------:R4:W-:Y:S04]  /*de60*/  LDGSTS.E [R92+0x1f800], desc[UR16][R52.64], !P4 ;  /* 0x1f800000345c7fae */ /* 0x0009e8000e1a1010 */
[----:B-1----:R-:W4:Y:S04]  /*de70*/  LDL.LU.64 R90, [R1+0x1258] ;  /* 0x00125800015a7983 */ /* 0x002f280000300a00 */
[----:B------:R4:W-:Y:S04]  /*de80*/  STL.64 [R1+0x840], R52 ;  /* 0x0008403401007387 */ /* 0x0009e80000100a00 */
[----:B------:R1:W-:Y:S04]  /*de90*/  STL.64 [R1+0x848], R50 ;  /* 0x0008483201007387 */ /* 0x0003e80000100a00 */
[----:B--2---:R-:W2:Y:S01]  /*dea0*/  LDL.64 R48, [R1+0x220] ;  /* 0x0002200001307983 */ /* 0x004ea20000100a00 */
[----:B------:R-:W-:Y:S01]  /*deb0*/  LOP3.LUT R84, R84, 0x7c, RZ, 0xc0, !PT ;  /* 0x0000007c54547812 */ /* 0x000fe200078ec0ff */
[----:B------:R-:W-:Y:S01]  /*dec0*/  IMAD R0, R2, 0x7f, RZ ;  /* 0x0000007f02007824 */ /* 0x000fe200078e02ff */
[----:B------:R-:W-:Y:S01]  /*ded0*/  ISETP.GE.U32.AND P3, PT, R82, 0x7fffff00, PT ;  /* 0x7fffff005200780c */ /* 0x000fe20003f66070 */
[----:B------:R1:W-:Y:S01]  /*dee0*/  LDGSTS.E [R92+0x1fa00], desc[UR16][R50.64], !P4 ;  /* 0x1fa00000325c7fae */ /* 0x0003e2000e1a1010 */
[----:B---3--:R-:W-:-:S02]  /*def0*/  VIADD R82, R88, 0xffffff7e ;  /* 0xffffff7e58527836 */ /* 0x008fc40000000000 */
[----:B------:R-:W-:-:S03]  /*df00*/  IMAD.WIDE R88, R0, 0x4, R6 ;  /* 0x0000000400587825 */ /* 0x000fc600078e0206 */
[----:B------:R-:W-:Y:S01]  /*df10*/  ISETP.GE.U32.AND P4, PT, R82, 0x7ffffeff, PT ;  /* 0x7ffffeff5200780c */ /* 0x000fe20003f86070 */
[----:B----4-:R-:W-:Y:S01]  /*df20*/  IMAD.WIDE R52, R0, 0x4, R4 ;  /* 0x0000000400347825 */ /* 0x010fe200078e0204 */
[----:B------:R-:W-:Y:S01]  /*df30*/  IADD3 R0, PT, PT, R87, -0x83, RZ ;  /* 0xffffff7d57007810 */ /* 0x000fe20007ffe0ff */
[----:B------:R3:W-:Y:S01]  /*df40*/  LDGSTS.E [R92+0x1fc00], desc[UR16][R88.64], !P6 ;  /* 0x1fc00000585c7fae */ /* 0x0007e2000f1a1010 */
[----:B-1----:R-:W-:-:S03]  /*df50*/  LOP3.LUT R50, R252, 0x60, RZ, 0xc0, !PT ;  /* 0x00000060fc327812 */ /* 0x002fc600078ec0ff */
[----:B------:R1:W-:Y:S01]  /*df60*/  LDGSTS.E [R92+0x1fe00], desc[UR16][R52.64], !P6 ;  /* 0x1fe00000345c7fae */ /* 0x0003e2000f1a1010 */
[----:B------:R-:W-:Y:S01]  /*df70*/  ISETP.GE.U32.AND P6, PT, R0, 0x7ffffefe, PT ;  /* 0x7ffffefe0000780c */ /* 0x000fe20003fc6070 */
[----:B------:R-:W-:Y:S02]  /*df80*/  VIADD R0, R85, 0xffffff7c ;  /* 0xffffff7c55007836 */ /* 0x000fe40000000000 */
[----:B------:R-:W-:Y:S01]  /*df90*/  IMAD R84, R50, 0x200, R84 ;  /* 0x0000020032547824 */ /* 0x000fe200078e0254 */
[----:B------:R3:W-:Y:S04]  /*dfa0*/  STL.64 [R1+0x850], R88 ;  /* 0x0008505801007387 */ /* 0x0007e80000100a00 */
[C---:B------:R-:W-:Y:S01]  /*dfb0*/  LOP3.LUT R87, R84.reuse, 0x40, RZ, 0x3c, !PT ;  /* 0x0000004054577812 */ /* 0x040fe200078e3cff */
[----:B------:R-:W0:Y:S01]  /*dfc0*/  LDGDEPBAR ;  /* 0x00000000000079af */ /* 0x000e220000000000 */
[----:B------:R-:W-:-:S02]  /*dfd0*/  LOP3.LUT R86, R84, 0x50, RZ, 0x3c, !PT ;  /* 0x0000005054567812 */ /* 0x000fc400078e3cff */
[C---:B------:R-:W-:Y:S01]  /*dfe0*/  LOP3.LUT R85, R84.reuse, 0x60, RZ, 0x3c, !PT ;  /* 0x0000006054557812 */ /* 0x040fe200078e3cff */
[----:B------:R1:W-:Y:S01]  /*dff0*/  STL.64 [R1+0x858], R52 ;  /* 0x0008583401007387 */ /* 0x0003e20000100a00 */
[C---:B------:R-:W-:Y:S02]  /*e000*/  LOP3.LUT R82, R84.reuse, 0x70, RZ, 0x3c, !PT ;  /* 0x0000007054527812 */ /* 0x040fe400078e3cff */
[C---:B---3--:R-:W-:Y:S02]  /*e010*/  LOP3.LUT R89, R84.reuse, 0x20, RZ, 0x3c, !PT ;  /* 0x0000002054597812 */ /* 0x048fe400078e3cff */
[----:B------:R-:W-:Y:S02]  /*e020*/  LOP3.LUT R88, R84, 0x30, RZ, 0x3c, !PT ;  /* 0x0000003054587812 */ /* 0x000fe400078e3cff */
[----:B--2---:R-:W-:Y:S01]  /*e030*/  MOV R51, R49 ;  /* 0x0000003100337202 */ /* 0x004fe20000000f00 */
[----:B------:R-:W-:Y:S02]  /*e040*/  IMAD.MOV.U32 R50, RZ, RZ, R48 ;  /* 0x000000ffff327224 */ /* 0x000fe400078e0030 */
[----:B------:R-:W-:-:S02]  /*e050*/  IMAD.MOV.U32 R49, RZ, RZ, R47 ;  /* 0x000000ffff317224 */ /* 0x000fc400078e002f */
[----:B------:R-:W-:Y:S01]  /*e060*/  IMAD.MOV.U32 R48, RZ, RZ, R46 ;  /* 0x000000ffff307224 */ /* 0x000fe200078e002e */
[----:B------:R-:W-:Y:S01]  /*e070*/  MOV R46, R44 ;  /* 0x0000002c002e7202 */ /* 0x000fe20000000f00 */
[----:B------:R-:W-:Y:S01]  /*e080*/  IMAD.MOV.U32 R47, RZ, RZ, R45 ;  /* 0x000000ffff2f7224 */ /* 0x000fe200078e002d */
[----:B------:R-:W-:Y:S01]  /*e090*/  MOV R45, R43 ;  /* 0x0000002b002d7202 */ /* 0x000fe20000000f00 */
[----:B------:R-:W-:Y:S02]  /*e0a0*/  IMAD.MOV.U32 R44, RZ, RZ, R42 ;  /* 0x000000ffff2c7224 */ /* 0x000fe400078e002a */
[----:B------:R-:W-:Y:S02]  /*e0b0*/  IMAD.MOV.U32 R43, RZ, RZ, R41 ;  /* 0x000000ffff2b7224 */ /* 0x000fe400078e0029 */
[----:B------:R-:W-:Y:S01]  /*e0c0*/  IMAD.MOV.U32 R42, RZ, RZ, R40 ;  /* 0x000000ffff2a7224 */ /* 0x000fe200078e0028 */
[----:B------:R-:W-:Y:S01]  /*e0d0*/  MOV R40, R38 ;  /* 0x0000002600287202 */ /* 0x000fe20000000f00 */
[----:B------:R-:W-:Y:S01]  /*e0e0*/  IMAD.MOV.U32 R41, RZ, RZ, R39 ;  /* 0x000000ffff297224 */ /* 0x000fe200078e0027 */
[----:B------:R-:W-:Y:S01]  /*e0f0*/  MOV R39, R37 ;  /* 0x0000002500277202 */ /* 0x000fe20000000f00 */
[----:B------:R-:W-:Y:S01]  /*e100*/  IMAD.MOV.U32 R38, RZ, RZ, R36 ;  /* 0x000000ffff267224 */ /* 0x000fe200078e0024 */
[----:B-1----:R-:W-:Y:S01]  /*e110*/  MOV R52, R42 ;  /* 0x0000002a00347202 */ /* 0x002fe20000000f00 */
        /* <DEDUP_REMOVED lines=12> */
[----:B------:R-:W-:Y:S01]  /*e1e0*/  LOP3.LUT R90, R84, 0x10, RZ, 0x3c, !PT ;  /* 0x00000010545a7812 */ /* 0x000fe200078e3cff */
[----:B------:R-:W-:-:S02]  /*e1f0*/  IMAD.U32 R91, RZ, RZ, UR7 ;  /* 0x00000007ff5b7e24 */ /* 0x000fc4000f8e00ff */
[----:B------:R-:W-:Y:S02]  /*e200*/  IMAD.MOV.U32 R53, RZ, RZ, R43 ;  /* 0x000000ffff357224 */ /* 0x000fe400078e002b */
[----:B------:R-:W-:Y:S01]  /*e210*/  IMAD.MOV.U32 R42, RZ, RZ, R32 ;  /* 0x000000ffff2a7224 */ /* 0x000fe200078e0020 */
[C---:B------:R-:W-:Y:S01]  /*e220*/  IADD3 R90, PT, PT, R91.reuse, 0x100000, R90 ;  /* 0x001000005b5a7810 */ /* 0x040fe20007ffe05a */
[----:B------:R-:W-:Y:S01]  /*e230*/  IMAD.MOV.U32 R43, RZ, RZ, R33 ;  /* 0x000000ffff2b7224 */ /* 0x000fe200078e0021 */
[C---:B------:R-:W-:Y:S01]  /*e240*/  IADD3 R89, PT, PT, R91.reuse, 0x100000, R89 ;  /* 0x001000005b597810 */ /* 0x040fe20007ffe059 */
[----:B------:R-:W-:Y:S01]  /*e250*/  IMAD.MOV.U32 R32, RZ, RZ, R22 ;  /* 0x000000ffff207224 */ /* 0x000fe200078e0016 */
[C---:B------:R-:W-:Y:S02]  /*e260*/  IADD3 R88, PT, PT, R91.reuse, 0x100000, R88 ;  /* 0x001000005b587810 */ /* 0x040fe40007ffe058 */
[C---:B------:R-:W-:Y:S02]  /*e270*/  IADD3 R87, PT, PT, R91.reuse, 0x100000, R87 ;  /* 0x001000005b577810 */ /* 0x040fe40007ffe057 */
[----:B------:R-:W-:-:S02]  /*e280*/  IADD3 R86, PT, PT, R91, 0x100000, R86 ;  /* 0x001000005b567810 */ /* 0x000fc40007ffe056 */
[C---:B------:R-:W-:Y:S02]  /*e290*/  IADD3 R85, PT, PT, R91.reuse, 0x100000, R85 ;  /* 0x001000005b557810 */ /* 0x040fe40007ffe055 */
[C---:B------:R-:W-:Y:S02]  /*e2a0*/  IADD3 R82, PT, PT, R91.reuse, 0x100000, R82 ;  /* 0x001000005b527810 */ /* 0x040fe40007ffe052 */
[----:B------:R-:W-:Y:S02]  /*e2b0*/  IADD3 R91, PT, PT, R91, 0x100000, R84 ;  /* 0x001000005b5b7810 */ /* 0x000fe40007ffe054 */
[----:B------:R-:W-:Y:S01]  /*e2c0*/  MOV R33, R23 ;  /* 0x0000001700217202 */ /* 0x000fe20000000f00 */
[----:B------:R-:W-:Y:S01]  /*e2d0*/  IMAD.MOV.U32 R23, RZ, RZ, R13 ;  /* 0x000000ffff177224 */ /* 0x000fe200078e000d */
[----:B------:R-:W-:Y:S01]  /*e2e0*/  MOV R22, R12 ;  /* 0x0000000c00167202 */ /* 0x000fe20000000f00 */
[----:B------:R1:W-:Y:S01]  /*e2f0*/  LDGSTS.E [R91+-0x80000], desc[UR16][R50.64], P5 ;  /* 0x80000000325b7fae */ /* 0x0003e2000a9a1010 */
[----:B------:R-:W-:-:S02]  /*e300*/  IMAD.MOV.U32 R12, RZ, RZ, R242 ;  /* 0x000000ffff0c7224 */ /* 0x000fc400078e00f2 */
[----:B------:R-:W-:Y:S01]  /*e310*/  IMAD.MOV.U32 R13, RZ, RZ, R243 ;  /* 0x000000ffff0d7224 */ /* 0x000fe200078e00f3 */
[----:B------:R2:W-:Y:S01]  /*e320*/  LDGSTS.E [R91+-0x7fc00], desc[UR16][R48.64], P5 ;  /* 0x80400000305b7fae */ /* 0x0005e2000a9a1010 */
[----:B------:R-:W-:Y:S01]  /*e330*/  IMAD.MOV.U32 R242, RZ, RZ, R198 ;  /* 0x000000fffff27224 */ /* 0x000fe200078e00c6 */
[----:B------:R-:W-:Y:S02]  /*e340*/  MOV R243, R199 ;  /* 0x000000c700f37202 */ /* 0x000fe40000000f00 */
[----:B------:R3:W-:Y:S01]  /*e350*/  LDGSTS.E [R91+-0x7f800], desc[UR16][R46.64], P5 ;  /* 0x808000002e5b7fae */ /* 0x0007e2000a9a1010 */
[----:B-1----:R-:W-:Y:S01]  /*e360*/  IMAD.MOV.U32 R50, RZ, RZ, R40 ;  /* 0x000000ffff327224 */ /* 0x002fe200078e0028 */
[----:B------:R-:W-:Y:S01]  /*e370*/  MOV R51, R41 ;  /* 0x0000002900337202 */ /* 0x000fe20000000f00 */
[----:B------:R-:W-:Y:S01]  /*e380*/  IMAD.MOV.U32 R41, RZ, RZ, R31 ;  /* 0x000000ffff297224 */ /* 0x000fe200078e001f */
[----:B------:R-:W-:Y:S01]  /*e390*/  MOV R40, R30 ;  /* 0x0000001e00287202 */ /* 0x000fe20000000f00 */
[----:B--2---:R-:W-:Y:S01]  /*e3a0*/  IMAD.MOV.U32 R48, RZ, RZ, R38 ;  /* 0x000000ffff307224 */ /* 0x004fe200078e0026 */
[----:B------:R1:W-:Y:S01]  /*e3b0*/  LDGSTS.E [R91+-0x7f400], desc[UR16][R44.64], P5 ;  /* 0x80c000002c5b7fae */ /* 0x0003e2000a9a1010 */
[----:B------:R-:W-:Y:S01]  /*e3c0*/  IMAD.MOV.U32 R49, RZ, RZ, R39 ;  /* 0x000000ffff317224 */ /* 0x000fe200078e0027 */
[----:B------:R-:W-:Y:S01]  /*e3d0*/  MOV R39, R29 ;  /* 0x0000001d00277202 */ /* 0x000fe20000000f00 */
[----:B---3--:R-:W-:Y:S01]  /*e3e0*/  IMAD.MOV.U32 R47, RZ, RZ, R37 ;  /* 0x000000ffff2f7224 */ /* 0x008fe200078e0025 */
[----:B------:R-:W-:Y:S01]  /*e3f0*/  MOV R46, R36 ;  /* 0x00000024002e7202 */ /* 0x000fe20000000f00 */
[----:B------:R-:W-:Y:S01]  /*e400*/  IMAD.MOV.U32 R38, RZ, RZ, R28 ;  /* 0x000000ffff267224 */ /* 0x000fe200078e001c */
[----:B------:R-:W-:Y:S01]  /*e410*/  MOV R28, R18 ;  /* 0x00000012001c7202 */ /* 0x000fe20000000f00 */
[----:B------:R-:W-:Y:S01]  /*e420*/  IMAD.MOV.U32 R30, RZ, RZ, R20 ;  /* 0x000000ffff1e7224 */ /* 0x000fe200078e0014 */
[----:B------:R-:W2:Y:S01]  /*e430*/  LDL.64 R198, [R1+0x2e8] ;  /* 0x0002e80001c67983 */ /* 0x000ea20000100a00 */
[----:B------:R-:W-:Y:S01]  /*e440*/  IMAD.MOV.U32 R31, RZ, RZ, R21 ;  /* 0x000000ffff1f7224 */ /* 0x000fe200078e0015 */
[----:B------:R-:W-:Y:S01]  /*e450*/  MOV R21, R11 ;  /* 0x0000000b00157202 */ /* 0x000fe20000000f00 */
[----:B------:R-:W-:Y:S01]  /*e460*/  IMAD.MOV.U32 R36, RZ, RZ, R26 ;  /* 0x000000ffff247224 */ /* 0x000fe200078e001a */
[----:B-1----:R-:W-:Y:S01]  /*e470*/  MOV R45, R35 ;  /* 0x00000023002d7202 */ /* 0x002fe20000000f00 */
[----:B------:R-:W-:Y:S01]  /*e480*/  IMAD.MOV.U32 R44, RZ, RZ, R34 ;  /* 0x000000ffff2c7224 */ /* 0x000fe200078e0022 */
[----:B------:R-:W-:Y:S01]  /*e490*/  MOV R34, R24 ;  /* 0x0000001800227202 */ /* 0x000fe20000000f00 */
[----:B------:R-:W-:Y:S01]  /*e4a0*/  IMAD.MOV.U32 R37, RZ, RZ, R27 ;  /* 0x000000ffff257224 */ /* 0x000fe200078e001b */
[----:B------:R-:W-:Y:S01]  /*e4b0*/  MOV R27, R17 ;  /* 0x00000011001b7202 */ /* 0x000fe20000000f00 */
[----:B------:R-:W-:Y:S01]  /*e4c0*/  IMAD.MOV.U32 R29, RZ, RZ, R19 ;  /* 0x000000ffff1d7224 */ /* 0x000fe200078e0013 */
[----:B------:R-:W-:Y:S01]  /*e4d0*/  LDGSTS.E [R91+-0x7f000], desc[UR16][R52.64], P5 ;  /* 0x81000000345b7fae */ /* 0x000fe2000a9a1010 */
        /* <DEDUP_REMOVED lines=11> */
[----:B------:R-:W3:Y:S01]  /*e590*/  LDL.64 R52, [R1+0x340] ;  /* 0x0003400001347983 */ /* 0x000ee20000100a00 */
[----:B------:R-:W-:-:S02]  /*e5a0*/  IMAD.MOV.U32 R24, RZ, RZ, R14 ;  /* 0x000000ffff187224 */ /* 0x000fc400078e000e */
[----:B------:R-:W-:Y:S01]  /*e5b0*/  IMAD.MOV.U32 R25, RZ, RZ, R15 ;  /* 0x000000ffff197224 */ /* 0x000fe200078e000f */
[----:B------:R-:W4:Y:S01]  /*e5c0*/  LDL.64 R244, [R1+0x700] ;  /* 0x0007000001f47983 */ /* 0x000f220000100a00 */
[----:B------:R-:W-:Y:S01]  /*e5d0*/  IMAD.MOV.U32 R17, RZ, RZ, R239 ;  /* 0x000000ffff117224 */ /* 0x000fe200078e00ef */
[----:B------:R-:W-:Y:S01]  /*e5e0*/  MOV R15, R241 ;  /* 0x000000f1000f7202 */ /* 0x000fe20000000f00 */
[----:B------:R-:W-:Y:S01]  /*e5f0*/  IMAD.MOV.U32 R8, RZ, RZ, R246 ;  /* 0x000000ffff087224 */ /* 0x000fe200078e00f6 */
[----:B------:R-:W2:Y:S01]  /*e600*/  LDL.64 R50, [R1+0x398] ;  /* 0x0003980001327983 */ /* 0x000ea20000100a00 */
[----:B------:R-:W-:Y:S01]  /*e610*/  IMAD.MOV.U32 R14, RZ, RZ, R240 ;  /* 0x000000ffff0e7224 */ /* 0x000fe200078e00f0 */
[----:B------:R-:W-:Y:S01]  /*e620*/  MOV R240, R250 ;  /* 0x000000fa00f07202 */ /* 0x000fe20000000f00 */
[----:B------:R-:W-:Y:S01]  /*e630*/  IMAD.MOV.U32 R238, RZ, RZ, R248 ;  /* 0x000000ffffee7224 */ /* 0x000fe200078e00f8 */
[----:B------:R-:W2:Y:S01]  /*e640*/  LDL.64 R246, [R1+0x740] ;  /* 0x0007400001f67983 */ /* 0x000ea20000100a00 */
[----:B------:R-:W-:-:S02]  /*e650*/  IMAD.MOV.U32 R239, RZ, RZ, R249 ;  /* 0x000000ffffef7224 */ /* 0x000fc400078e00f9 */
[----:B------:R-:W-:Y:S01]  /*e660*/  IMAD.MOV.U32 R241, RZ, RZ, R251 ;  /* 0x000000fffff17224 */ /* 0x000fe200078e00fb */
[----:B------:R-:W3:Y:S04]  /*e670*/  LDL.64 R248, [R1+0x238] ;  /* 0x0002380001f87983 */ /* 0x000ee80000100a00 */
[----:B------:R-:W3:Y:S04]  /*e680*/  LDL.64 R250, [R1+0x290] ;  /* 0x0002900001fa7983 */ /* 0x000ee80000100a00 */
[----:B------:R-:W-:Y:S04]  /*e690*/  LDGSTS.E [R91+-0x7e400], desc[UR16][R46.64], P5 ;  /* 0x81c000002e5b7fae */ /* 0x000fe8000a9a1010 */
        /* <DEDUP_REMOVED lines=45> */
[----:B------:R-:W3:Y:S04]  /*e970*/  LDL.64 R242, [R1+0x670] ;  /* 0x0006700001f27983 */ /* 0x000ee80000100a00 */
[----:B----4-:R-:W-:Y:S04]  /*e980*/  LDGSTS.E [R90+-0x7c780], desc[UR16][R244.64], P5 ;  /* 0x83880000f45a7fae */ /* 0x010fe8000a9a1010 */
[----:B--2---:R-:W-:Y:S04]  /*e990*/  LDGSTS.E [R90+-0x7c380], desc[UR16][R246.64], P5 ;  /* 0x83c80000f65a7fae */ /* 0x004fe8000a9a1010 */
[----:B------:R-:W2:Y:S04]  /*e9a0*/  LDL.64 R244, [R1+0x6c8] ;  /* 0x0006c80001f47983 */ /* 0x000ea80000100a00 */
[----:B---3--:R-:W-:Y:S04]  /*e9b0*/  LDGSTS.E [R89+-0x7ff00], desc[UR16][R248.64], P5 ;  /* 0x80100000f8597fae */ /* 0x008fe8000a9a1010 */
[----:B------:R-:W3:Y:S04]  /*e9c0*/  LDL.64 R246, [R1+0x710] ;  /* 0x0007100001f67983 */ /* 0x000ee80000100a00 */
[----:B------:R-:W-:Y:S04]  /*e9d0*/  LDGSTS.E [R89+-0x7fb00], desc[UR16][R250.64], P5 ;  /* 0x80500000fa597fae */ /* 0x000fe8000a9a1010 */
[----:B------:R-:W4:Y:S04]  /*e9e0*/  LDL.64 R248, [R1+0x750] ;  /* 0x0007500001f87983 */ /* 0x000f280000100a00 */
        /* <DEDUP_REMOVED lines=54> */
[----:B------:R-:W4:Y:S04]  /*ed50*/  LDL.64 R242, [R1+0x630] ;  /* 0x0006300001f27983 */ /* 0x000f280000100a00 */
[----:B--2---:R-:W-:Y:S04]  /*ed60*/  LDGSTS.E [R88+-0x7ca80], desc[UR16][R244.64], P5 ;  /* 0x83580000f4587fae */ /* 0x004fe8000a9a1010 */
[----:B---3--:R-:W-:Y:S04]  /*ed70*/  LDGSTS.E [R88+-0x7c680], desc[UR16][R246.64], P5 ;  /* 0x83980000f6587fae */ /* 0x008fe8000a9a1010 */
[----:B------:R-:W2:Y:S04]  /*ed80*/  LDL.64 R244, [R1+0x688] ;  /* 0x0006880001f47983 */ /* 0x000ea80000100a00 */
[----:B----4-:R-:W-:Y:S04]  /*ed90*/  LDGSTS.E [R88+-0x7c280], desc[UR16][R248.64], P5 ;  /* 0x83d80000f8587fae */ /* 0x010fe8000a9a1010 */
        /* <DEDUP_REMOVED lines=70> */
[----:B------:R-:W4:Y:S04]  /*f200*/  LDL.LU.64 R52, [R1+0x1250] ;  /* 0x0012500001347983 */ /* 0x000f280000300a00 */
        /* <DEDUP_REMOVED lines=35> */
[----:B------:R-:W4:Y:S01]  /*f440*/  LDL.LU.64 R16, [R1+0x11c0] ;  /* 0x0011c00001107983 */ /* 0x000f220000300a00 */
[----:B------:R-:W-:-:S03]  /*f450*/  IMAD.SHL.U32 R2, R2, 0x80, RZ ;  /* 0x0000008002027824 */ /* 0x000fc600078e00ff */
        /* <DEDUP_REMOVED lines=8> */
[----:B------:R-:W-:-:S03]  /*f4e0*/  IMAD.WIDE R6, R2, 0x4, R6 ;  /* 0x0000000402067825 */ /* 0x000fc600078e0206 */
[----:B------:R-:W-:Y:S04]  /*f4f0*/  LDGSTS.E [R82+-0x7d880], desc[UR16][R240.64], P5 ;  /* 0x82780000f0527fae */ /* 0x000fe8000a9a1010 */
[----:B------:R-:W4:Y:S04]  /*f500*/  LDL.LU.64 R238, [R1+0x1198] ;  /* 0x0011980001ee7983 */ /* 0x000f280000300a00 */
[----:B------:R-:W-:Y:S04]  /*f510*/  LDGSTS.E [R82+-0x7d480], desc[UR16][R242.64], P5 ;  /* 0x82b80000f2527fae */ /* 0x000fe8000a9a1010 */
[----:B------:R-:W4:Y:S04]  /*f520*/  LDL.LU.64 R240, [R1+0x1190] ;  /* 0x0011900001f07983 */ /* 0x000f280000300a00 */
[----:B------:R-:W4:Y:S04]  /*f530*/  LDL.LU.64 R242, [R1+0x1188] ;  /* 0x0011880001f27983 */ /* 0x000f280000300a00 */
[----:B--2---:R-:W-:Y:S04]  /*f540*/  LDGSTS.E [R82+-0x7d080], desc[UR16][R244.64], P5 ;  /* 0x82f80000f4527fae */ /* 0x004fe8000a9a1010 */
[----:B---3--:R-:W-:Y:S04]  /*f550*/  LDGSTS.E [R82+-0x7cc80], desc[UR16][R246.64], P5 ;  /* 0x83380000f6527fae */ /* 0x008fe8000a9a1010 */
[----:B------:R-:W2:Y:S04]  /*f560*/  LDL.LU.64 R244, [R1+0x1180] ;  /* 0x0011800001f47983 */ /* 0x000ea80000300a00 */
[----:B----4-:R-:W-:Y:S04]  /*f570*/  LDGSTS.E [R82+-0x7c880], desc[UR16][R248.64], P5 ;  /* 0x83780000f8527fae */ /* 0x010fe8000a9a1010 */
[----:B------:R-:W3:Y:S04]  /*f580*/  LDL.LU.64 R246, [R1+0x1178] ;  /* 0x0011780001f67983 */ /* 0x000ee80000300a00 */
[----:B------:R-:W-:Y:S04]  /*f590*/  LDGSTS.E [R82+-0x7c480], desc[UR16][R250.64], P5 ;  /* 0x83b80000fa527fae */ /* 0x000fe8000a9a1010 */
[----:B------:R-:W4:Y:S04]  /*f5a0*/  LDL.LU.64 R248, [R1+0x1170] ;  /* 0x0011700001f87983 */ /* 0x000f280000300a00 */
[----:B------:R1:W-:Y:S04]  /*f5b0*/  LDGSTS.E [R82+-0x7c080], desc[UR16][R198.64], P5 ;  /* 0x83f80000c6527fae */ /* 0x0003e8000a9a1010 */
[----:B------:R-:W2:Y:S01]  /*f5c0*/  LDL.LU.64 R250, [R1+0x1168] ;  /* 0x0011680001fa7983 */ /* 0x000ea20000300a00 */
[----:B------:R-:W-:-:S03]  /*f5d0*/  IMAD.WIDE R4, R2, 0x4, R4 ;  /* 0x0000000402047825 */ /* 0x000fc600078e0204 */
[----:B------:R-:W0:Y:S04]  /*f5e0*/  LDGDEPBAR ;  /* 0x00000000000079af */ /* 0x000e280000000000 */
[----:B------:R-:W2:Y:S04]  /*f5f0*/  LDL.LU.64 R198, [R1+0x1160] ;  /* 0x0011600001c67983 */ /* 0x000ea80000300a00 */
[----:B------:R1:W-:Y:S04]  /*f600*/  STL.64 [R1+0xcb0], R6 ;  /* 0x000cb00601007387 */ /* 0x0003e80000100a00 */
[----:B-1----:R-:W2:Y:S01]  /*f610*/  LDL.LU.64 R6, [R1+0x178] ;  /* 0x0001780001067983 */ /* 0x002ea20000300a00 */
[----:B------:R-:W-:Y:S01]  /*f620*/  BAR.SYNC.DEFER_BLOCKING 0x0 ;  /* 0x0000000000007b1d */ /* 0x000fe20000010000 */
[----:B--2---:R-:W-:-:S05]  /*f630*/  IMAD.WIDE R6, R2, 0x4, R6 ;  /* 0x0000000402067825 */ /* 0x004fca00078e0206 */
[----:B------:R1:W-:Y:S02]  /*f640*/  STL.64 [R1+0xcb8], R6 ;  /* 0x000cb80601007387 */ /* 0x0003e40000100a00 */
[----:B-1----:R-:W-:Y:S02]  /*f650*/  IMAD.WIDE R6, R2, 0x4, R198 ;  /* 0x0000000402067825 */ /* 0x002fe400078e02c6 */
[----:B------:R-:W2:Y:S04]  /*f660*/  LDL.LU.64 R198, [R1+0x1158] ;  /* 0x0011580001c67983 */ /* 0x000ea80000300a00 */
[----:B------:R1:W-:Y:S04]  /*f670*/  STL.64 [R1+0xc30], R4 ;  /* 0x000c300401007387 */ /* 0x0003e80000100a00 */
[----:B------:R-:W-:Y:S04]  /*f680*/  STL.64 [R1+0xca8], R6 ;  /* 0x000ca80601007387 */ /* 0x000fe80000100a00 */
[----:B-1----:R-:W3:Y:S04]  /*f690*/  LDL.64 R4, [R1+0xcb8] ;  /* 0x000cb80001047983 */ /* 0x002ee80000100a00 */
[----:B------:R1:W-:Y:S04]  /*f6a0*/  STL.64 [R1+0x1610], R226 ;  /* 0x001610e201007387 */ /* 0x0003e80000100a00 */
[----:B-1----:R-:W3:Y:S04]  /*f6b0*/  LDL.LU.64 R226, [R1+0x150] ;  /* 0x0001500001e27983 */ /* 0x002ee80000300a00 */
[----:B------:R1:W-:Y:S04]  /*f6c0*/  STL.64 [R1+0x1608], R228 ;  /* 0x001608e401007387 */ /* 0x0003e80000100a00 */
[----:B-1----:R-:W4:Y:S04]  /*f6d0*/  LDL.LU.64 R228, [R1+0x158] ;  /* 0x0001580001e47983 */ /* 0x002f280000300a00 */
[----:B------:R1:W-:Y:S04]  /*f6e0*/  STL.64 [R1+0x1600], R230 ;  /* 0x001600e601007387 */ /* 0x0003e80000100a00 */
[----:B-1----:R-:W4:Y:S04]  /*f6f0*/  LDL.64 R230, [R1+0xc30] ;  /* 0x000c300001e67983 */ /* 0x002f280000100a00 */
[----:B------:R1:W-:Y:S04]  /*f700*/  STL.64 [R1+0x15f8], R232 ;  /* 0x0015f8e801007387 */ /* 0x0003e80000100a00 */
[----:B-1----:R-:W4:Y:S04]  /*f710*/  LDL.64 R232, [R1+0xcb0] ;  /* 0x000cb00001e87983 */ /* 0x002f280000100a00 */
[----:B------:R-:W-:Y:S04]  /*f720*/  STL.64 [R1+0x15f0], R234 ;  /* 0x0015f0ea01007387 */ /* 0x000fe80000100a00 */
[----:B------:R-:W-:Y:S04]  /*f730*/  STL.64 [R1+0x15e8], R236 ;  /* 0x0015e8ec01007387 */ /* 0x000fe80000100a00 */
[----:B------:R1:W-:Y:S04]  /*f740*/  STL.64 [R1+0x15e0], R82 ;  /* 0x0015e05201007387 */ /* 0x0003e80000100a00 */
[----:B------:R1:W-:Y:S01]  /*f750*/  STL.64 [R1+0x15d8], R200 ;  /* 0x0015d8c801007387 */ /* 0x0003e20000100a00 */
[----:B------:R-:W-:-:S02]  /*f760*/  ISETP.GE.U32.AND P5, PT, R0, 0x7ffffefd, PT ;  /* 0x7ffffefd0000780c */ /* 0x000fc40003fa6070 */
[----:B------:R-:W2:Y:S01]  /*f770*/  LDC R0, c[0x0][0x3a0] ;  /* 0x0000e800ff007b82 */ /* 0x000ea20000000800 */
[----:B------:R-:W-:-:S07]  /*f780*/  VIADD R93, R93, 0xffffff7b ;  /* 0xffffff7b5d5d7836 */ /* 0x000fce0000000000 */
[----:B-1----:R-:W1:Y:S01]  /*f790*/  LDC R83, c[0x0][0x3a0] ;  /* 0x0000e800ff537b82 */ /* 0x002e620000000800 */
[----:B------:R-:W4:Y:S04]  /*f7a0*/  LDL.LU.64 R200, [R1+0x160] ;  /* 0x0001600001c87983 */ /* 0x000f280000300a00 */
[----:B------:R1:W-:Y:S03]  /*f7b0*/  STL.64 [R1+0x15d0], R90 ;  /* 0x0015d05a01007387 */ /* 0x0003e60000100a00 */
[----:B------:R-:W2:Y:S01]  /*f7c0*/  LDC R82, c[0x0][0x3a0] ;  /* 0x0000e800ff527b82 */ /* 0x000ea20000000800 */
[----:B-1----:R-:W4:Y:S04]  /*f7d0*/  LDL.LU.64 R90, [R1+0x168] ;  /* 0x00016800015a7983 */ /* 0x002f280000300a00 */
[----:B------:R-:W-:Y:S04]  /*f7e0*/  STL.64 [R1+0x1508], R88 ;  /* 0x0015085801007387 */ /* 0x000fe80000100a00 */
[----:B------:R-:W-:Y:S04]  /*f7f0*/  STL.64 [R1+0x1438], R86 ;  /* 0x0014385601007387 */ /* 0x000fe80000100a00 */
[----:B------:R3:W-:Y:S04]  /*f800*/  STL.64 [R1+0x1380], R84 ;  /* 0x0013805401007387 */ /* 0x0007e80000100a00 */
[----:B--2---:R1:W-:Y:S04]  /*f810*/  STL.64 [R1+0x1158], R198 ;  /* 0x001158c601007387 */ /* 0x0043e80000100a00 */
[----:B------:R-:W2:Y:S04]  /*f820*/  LDL.LU.64 R236, [R1+0x148] ;  /* 0x0001480001ec7983 */ /* 0x000ea80000300a00 */
[----:B------:R-:W2:Y:S01]  /*f830*/  LDL.LU.64 R234, [R1+0x140] ;  /* 0x0001400001ea7983 */ /* 0x000ea20000300a00 */
[----:B---3--:R-:W-:-:S04]  /*f840*/  IMAD.WIDE R84, R2, 0x4, R226 ;  /* 0x0000000402547825 */ /* 0x008fc800078e02e2 */
[C---:B----4-:R-:W-:Y:S01]  /*f850*/  IMAD.WIDE R86, R2.reuse, 0x4, R228 ;  /* 0x0000000402567825 */ /* 0x050fe200078e02e4 */
[----:B------:R-:W-:Y:S01]  /*f860*/  @!PT LDS RZ, [RZ] ;  /* 0x00000000fffff984 */ /* 0x000fe20000000800 */
[----:B------:R-:W-:Y:S01]  /*f870*/  @!PT LDS RZ, [RZ] ;  /* 0x00000000fffff984 */ /* 0x000fe20000000800 */
[----:B------:R-:W-:Y:S01]  /*f880*/  @!PT LDS RZ, [RZ] ;  /* 0x00000000fffff984 */ /* 0x000fe20000000800 */
[----:B------:R-:W-:Y:S04]  /*f890*/  LDGSTS.E [R92+0x20000], desc[UR16][R232.64], !P3 ;  /* 0x20000000e85c7fae */ /* 0x000fe8000d9a1010 */
[----:B------:R-:W-:Y:S04]  /*f8a0*/  LDGSTS.E [R92+0x20200], desc[UR16][R230.64], !P3 ;  /* 0x20200000e65c7fae */ /* 0x000fe8000d9a1010 */
[----:B------:R-:W3:Y:S04]  /*f8b0*/  LDL.LU.64 R232, [R1+0x138] ;  /* 0x0001380001e87983 */ /* 0x000ee80000300a00 */
[----:B------:R-:W4:Y:S01]  /*f8c0*/  LDL.LU.64 R230, [R1+0x130] ;  /* 0x0001300001e67983 */ /* 0x000f220000300a00 */
[----:B------:R-:W-:-:S04]  /*f8d0*/  IMAD.WIDE R88, R2, 0x4, R200 ;  /* 0x0000000402587825 */ /* 0x000fc800078e02c8 */
[----:B-1----:R-:W-:Y:S01]  /*f8e0*/  IMAD.WIDE R198, R2, 0x4, R90 ;  /* 0x0000000402c67825 */ /* 0x002fe200078e025a */
[----:B------:R-:W-:Y:S01]  /*f8f0*/  ISETP.GE.U32.AND P3, PT, R93, 0x7ffffefc, PT ;  /* 0x7ffffefc5d00780c */ /* 0x000fe20003f66070 */
[----:B------:R1:W-:Y:S01]  /*f900*/  LDGSTS.E [R92+0x20400], desc[UR16][R4.64], !P4 ;  /* 0x20400000045c7fae */ /* 0x0003e2000e1a1010 */
[----:B------:R-:W-:Y:S01]  /*f910*/  IADD3 R0, PT, PT, R0, -0x86, RZ ;  /* 0xffffff7a00007810 */ /* 0x000fe20007ffe0ff */
[----:B------:R-:W2:Y:S02]  /*f920*/  LDC R93, c[0x0][0x3a0] ;  /* 0x0000e800ff5d7b82 */ /* 0x000ea40000000800 */
[----:B------:R2:W-:Y:S04]  /*f930*/  STL.64 [R1+0xca0], R198 ;  /* 0x000ca0c601007387 */ /* 0x0005e80000100a00 */
[----:B------:R2:W-:Y:S04]  /*f940*/  STL.64 [R1+0xc98], R88 ;  /* 0x000c985801007387 */ /* 0x0005e80000100a00 */
[----:B------:R-:W4:Y:S01]  /*f950*/  LDL.LU.64 R90, [R1+0x128] ;  /* 0x00012800015a7983 */ /* 0x000f220000300a00 */
[----:B-1----:R-:W1:Y:S03]  /*f960*/  LDC R5, c[0x0][0x3a0] ;  /* 0x0000e800ff057b82 */ /* 0x002e660000000800 */
[----:B------:R-:W4:Y:S04]  /*f970*/  LDL.LU.64 R200, [R1+0x120] ;  /* 0x0001200001c87983 */ /* 0x000f280000300a00 */
[----:B------:R3:W-:Y:S04]  /*f980*/  STL.64 [R1+0xc90], R86 ;  /* 0x000c905601007387 */ /* 0x0007e80000100a00 */
[----:B------:R4:W-:Y:S04]  /*f990*/  STL.64 [R1+0xc88], R84 ;  /* 0x000c885401007387 */ /* 0x0009e80000100a00 */
[----:B------:R-:W4:Y:S04]  /*f9a0*/  LDL.LU.64 R228, [R1+0x118] ;  /* 0x0001180001e47983 */ /* 0x000f280000300a00 */
[----:B------:R-:W4:Y:S04]  /*f9b0*/  LDL.LU.64 R226, [R1+0x110] ;  /* 0x0001100001e27983 */ /* 0x000f280000300a00 */
[----:B------:R1:W-:Y:S01]  /*f9c0*/  LDGSTS.E [R92+0x20600], desc[UR16][R6.64], !P4 ;  /* 0x20600000065c7fae */ /* 0x0003e2000e1a1010 */
[----:B------:R-:W-:-:S03]  /*f9d0*/  ISETP.GE.U32.AND P4, PT, R0, 0x7ffffefb, PT ;  /* 0x7ffffefb0000780c */ /* 0x000fc60003f86070 */
[----:B------:R2:W-:Y:S04]  /*f9e0*/  LDGSTS.E [R92+0x20800], desc[UR16][R198.64], !P6 ;  /* 0x20800000c65c7fae */ /* 0x0005e8000f1a1010 */
[----:B------:R1:W-:Y:S04]  /*f9f0*/  LDGSTS.E [R92+0x20a00], desc[UR16][R88.64], !P6 ;  /* 0x20a00000585c7fae */ /* 0x0003e8000f1a1010 */
[----:B------:R3:W-:Y:S01]  /*fa00*/  LDGSTS.E [R92+0x20c00], desc[UR16][R86.64], !P5 ;  /* 0x20c00000565c7fae */ /* 0x0007e2000e9a1010 */
[----:B-1----:R-:W1:Y:S03]  /*fa10*/  LDC R7, c[0x0][0x3a0] ;  /* 0x0000e800ff077b82 */ /* 0x002e660000000800 */
[----:B------:R4:W-:Y:S01]  /*fa20*/  LDGSTS.E [R92+0x20e00], desc[UR16][R84.64], !P5 ;  /* 0x20e00000545c7fae */ /* 0x0009e2000e9a1010 */
[----:B------:R-:W-:-:S04]  /*fa30*/  VIADD R4, R5, 0xffffff79 ;  /* 0xffffff7905047836 */ /* 0x000fc80000000000 */
[----:B------:R-:W1:Y:S01]  /*fa40*/  LDC R6, c[0x0][0x3a0] ;  /* 0x0000e800ff067b82 */ /* 0x000e620000000800 */
[----:B--2---:R-:W-:-:S07]  /*fa50*/  IMAD.WIDE R198, R2, 0x4, R236 ;  /* 0x0000000402c67825 */ /* 0x004fce00078e02ec */
[----:B------:R-:W2:Y:S01]  /*fa60*/  LDC R5, c[0x0][0x3a0] ;  /* 0x0000e800ff057b82 */ /* 0x000ea20000000800 */
[C---:B------:R-:W-:Y:S01]  /*fa70*/  IMAD.WIDE R88, R2.reuse, 0x4, R234 ;  /* 0x0000000402587825 */ /* 0x040fe200078e02ea */
[----:B------:R1:W-:Y:S04]  /*fa80*/  STL.64 [R1+0xc80], R198 ;  /* 0x000c80c601007387 */ /* 0x0003e80000100a00 */
[----:B------:R1:W-:Y:S04]  /*fa90*/  STL.64 [R1+0xc78], R88 ;  /* 0x000c785801007387 */ /* 0x0003e80000100a00 */
[----:B------:R-:W2:Y:S04]  /*faa0*/  LDL.LU.64 R236, [R1+0x108] ;  /* 0x0001080001ec7983 */ /* 0x000ea80000300a00 */
[----:B------:R-:W2:Y:S04]  /*fab0*/  LDL.LU.64 R234, [R1+0x100] ;  /* 0x0001000001ea7983 */ /* 0x000ea80000300a00 */
[----:B------:R1:W-:Y:S04]  /*fac0*/  LDGSTS.E [R92+0x21000], desc[UR16][R198.64], !P3 ;  /* 0x21000000c65c7fae */ /* 0x0003e8000d9a1010 */
[----:B------:R1:W-:Y:S01]  /*fad0*/  LDGSTS.E [R92+0x21200], desc[UR16][R88.64], !P3 ;  /* 0x21200000585c7fae */ /* 0x0003e2000d9a1010 */
[----:B---3--:R-:W-:-:S04]  /*fae0*/  IMAD.WIDE R86, R2, 0x4, R232 ;  /* 0x0000000402567825 */ /* 0x008fc800078e02e8 */
[C---:B----4-:R-:W-:Y:S01]  /*faf0*/  IMAD.WIDE R84, R2.reuse, 0x4, R230 ;  /* 0x0000000402547825 */ /* 0x050fe200078e02e6 */
[----:B------:R3:W-:Y:S04]  /*fb00*/  STL.64 [R1+0xc70], R86 ;  /* 0x000c705601007387 */ /* 0x0007e80000100a00 */
[----:B------:R4:W-:Y:S04]  /*fb10*/  STL.64 [R1+0xc68], R84 ;  /* 0x000c685401007387 */ /* 0x0009e80000100a00 */
[----:B------:R-:W2:Y:S04]  /*fb20*/  LDL.LU.64 R232, [R1+0xf8] ;  /* 0x0000f80001e87983 */ /* 0x000ea80000300a00 */
[----:B------:R-:W2:Y:S04]  /*fb30*/  LDL.LU.64 R230, [R1+0xf0] ;  /* 0x0000f00001e67983 */ /* 0x000ea80000300a00 */
[----:B------:R3:W-:Y:S04]  /*fb40*/  LDGSTS.E [R92+0x21400], desc[UR16][R86.64], !P4 ;  /* 0x21400000565c7fae */ /* 0x0007e8000e1a1010 */
[----:B------:R4:W-:Y:S01]  /*fb50*/  LDGSTS.E [R92+0x21600], desc[UR16][R84.64], !P4 ;  /* 0x21600000545c7fae */ /* 0x0009e2000e1a1010 */
[----:B-1----:R-:W-:-:S04]  /*fb60*/  IMAD.WIDE R198, R2, 0x4, R90 ;  /* 0x0000000402c67825 */ /* 0x002fc800078e025a */
[C---:B------:R-:W-:Y:S01]  /*fb70*/  IMAD.WIDE R88, R2.reuse, 0x4, R200 ;  /* 0x0000000402587825 */ /* 0x040fe200078e02c8 */
[----:B------:R2:W-:Y:S04]  /*fb80*/  STL.64 [R1+0xc60], R198 ;  /* 0x000c60c601007387 */ /* 0x0005e80000100a00 */
[----:B------:R1:W-:Y:S04]  /*fb90*/  STL.64 [R1+0xc58], R88 ;  /* 0x000c585801007387 */ /* 0x0003e80000100a00 */
[----:B------:R-:W2:Y:S01]  /*fba0*/  LDL.LU.64 R90, [R1+0xe8] ;  /* 0x0000e800015a7983 */ /* 0x000ea20000300a00 */
[----:B---3--:R-:W-:-:S03]  /*fbb0*/  IMAD.WIDE R86, R2, 0x4, R228 ;  /* 0x0000000402567825 */ /* 0x008fc600078e02e4 */
[----:B------:R-:W3:Y:S01]  /*fbc0*/  LDL.LU.64 R200, [R1+0xe0] ;  /* 0x0000e00001c87983 */ /* 0x000ee20000300a00 */
[----:B----4-:R-:W-:-:S03]  /*fbd0*/  IMAD.WIDE R84, R2, 0x4, R226 ;  /* 0x0000000402547825 */ /* 0x010fc600078e02e2 */
[----:B------:R4:W-:Y:S04]  /*fbe0*/  STL.64 [R1+0xc50], R86 ;  /* 0x000c505601007387 */ /* 0x0009e80000100a00 */
[----:B------:R1:W-:Y:S04]  /*fbf0*/  STL.64 [R1+0xc38], R84 ;  /* 0x000c385401007387 */ /* 0x0003e80000100a00 */
[----:B------:R-:W3:Y:S04]  /*fc00*/  LDL.LU.64 R228, [R1+0xd8] ;  /* 0x0000d80001e47983 */ /* 0x000ee80000300a00 */
[----:B------:R-:W3:Y:S01]  /*fc10*/  LDL.LU.64 R226, [R1+0xd0] ;  /* 0x0000d00001e27983 */ /* 0x000ee20000300a00 */
[----:B------:R-:W-:-:S02]  /*fc20*/  VIADD R0, R7, 0xffffff78 ;  /* 0xffffff7807007836 */ /* 0x000fc40000000000 */
[----:B------:R-:W1:Y:S01]  /*fc30*/  LDC R7, c[0x0][0x3a0] ;  /* 0x0000e800ff077b82 */ /* 0x000e620000000800 */
[----:B------:R-:W-:Y:S02]  /*fc40*/  ISETP.GE.U32.AND P6, PT, R4, 0x7ffffefa, PT ;  /* 0x7ffffefa0400780c */ /* 0x000fe40003fc6070 */
[----:B------:R-:W-:Y:S02]  /*fc50*/  ISETP.GE.U32.AND P5, PT, R0, 0x7ffffef9, PT ;  /* 0x7ffffef90000780c */ /* 0x000fe40003fa6070 */
[----:B------:R-:W-:-:S03]  /*fc60*/  IADD3 R4, PT, PT, R83, -0x89, RZ ;  /* 0xffffff7753047810 */ /* 0x000fc60007ffe0ff */
[----:B------:R-:W2:Y:S01]  /*fc70*/  LDC R83, c[0x0][0x3a0] ;  /* 0x0000e800ff537b82 */ /* 0x000ea20000000800 */
[----:B------:R-:W-:-:S05]  /*fc80*/  ISETP.GE.U32.AND P3, PT, R4, 0x7ffffef8, PT ;  /* 0x7ffffef80400780c */ /* 0x000fca0003f66070 */
[----:B------:R2:W-:Y:S04]  /*fc90*/  LDGSTS.E [R92+0x21800], desc[UR16][R198.64], !P6 ;  /* 0x21800000c65c7fae */ /* 0x0005e8000f1a1010 */
[----:B------:R1:W-:Y:S04]  /*fca0*/  LDGSTS.E [R92+0x21a00], desc[UR16][R88.64], !P6 ;  /* 0x21a00000585c7fae */ /* 0x0003e8000f1a1010 */
[----:B------:R4:W-:Y:S01]  /*fcb0*/  LDGSTS.E [R92+0x21c00], desc[UR16][R86.64], !P5 ;  /* 0x21c00000565c7fae */ /* 0x0009e2000e9a1010 */
[----:B-1----:R-:W-:-:S03]  /*fcc0*/  VIADD R0, R7, 0xffffff76 ;  /* 0xffffff7607007836 */ /* 0x002fc60000000000 */
[----:B------:R1:W-:Y:S01]  /*fcd0*/  LDGSTS.E [R92+0x21e00], desc[UR16][R84.64], !P5 ;  /* 0x21e00000545c7fae */ /* 0x0003e2000e9a1010 */
[----:B------:R-:W1:Y:S01]  /*fce0*/  LDC R7, c[0x0][0x3a0] ;  /* 0x0000e800ff077b82 */ /* 0x000e620000000800 */
[----:B------:R-:W-:Y:S01]  /*fcf0*/  ISETP.GE.U32.AND P4, PT, R0, 0x7ffffef7, PT ;  /* 0x7ffffef70000780c */ /* 0x000fe20003f86070 */
[----:B--2---:R-:W-:-:S04]  /*fd00*/  IMAD.WIDE R198, R2, 0x4, R236 ;  /* 0x0000000402c67825 */ /* 0x004fc800078e02ec */
[C---:B------:R-:W-:Y:S01]  /*fd10*/  IMAD.WIDE R88, R2.reuse, 0x4, R234 ;  /* 0x0000000402587825 */ /* 0x040fe200078e02ea */
[----:B------:R2:W-:Y:S04]  /*fd20*/  STL.64 [R1+0xc48], R198 ;  /* 0x000c48c601007387 */ /* 0x0005e80000100a00 */
[----:B------:R3:W-:Y:S04]  /*fd30*/  STL.64 [R1+0xc40], R88 ;  /* 0x000c405801007387 */ /* 0x0007e80000100a00 */
[----:B------:R-:W3:Y:S04]  /*fd40*/  LDL.LU.64 R236, [R1+0xc8] ;  /* 0x0000c80001ec7983 */ /* 0x000ee80000300a00 */
[----:B------:R-:W3:Y:S04]  /*fd50*/  LDL.LU.64 R234, [R1+0xc0] ;  /* 0x0000c00001ea7983 */ /* 0x000ee80000300a00 */
[----:B------:R2:W-:Y:S04]  /*fd60*/  LDGSTS.E [R92+0x22000], desc[UR16][R198.64], !P3 ;  /* 0x22000000c65c7fae */ /* 0x0005e8000d9a1010 */
[----:B------:R3:W-:Y:S01]  /*fd70*/  LDGSTS.E [R92+0x22200], desc[UR16][R88.64], !P3 ;  /* 0x22200000585c7fae */ /* 0x0007e2000d9a1010 */
[----:B----4-:R-:W-:-:S04]  /*fd80*/  IMAD.WIDE R86, R2, 0x4, R232 ;  /* 0x0000000402567825 */ /* 0x010fc800078e02e8 */
[C---:B-1----:R-:W-:Y:S01]  /*fd90*/  IMAD.WIDE R84, R2.reuse, 0x4, R230 ;  /* 0x0000000402547825 */ /* 0x042fe200078e02e6 */
[----:B------:R1:W-:Y:S04]  /*fda0*/  STL.64 [R1+0xc28], R86 ;  /* 0x000c285601007387 */ /* 0x0003e80000100a00 */
[----:B------:R4:W-:Y:S04]  /*fdb0*/  STL.64 [R1+0xc20], R84 ;  /* 0x000c205401007387 */ /* 0x0009e80000100a00 */
[----:B------:R-:W3:Y:S04]  /*fdc0*/  LDL.LU.64 R232, [R1+0xb8] ;  /* 0x0000b80001e87983 */ /* 0x000ee80000300a00 */
[----:B------:R-:W3:Y:S04]  /*fdd0*/  LDL.LU.64 R230, [R1+0xb0] ;  /* 0x0000b00001e67983 */ /* 0x000ee80000300a00 */
[----:B------:R1:W-:Y:S04]  /*fde0*/  LDGSTS.E [R92+0x22400], desc[UR16][R86.64], !P4 ;  /* 0x22400000565c7fae */ /* 0x0003e8000e1a1010 */
[----:B------:R4:W-:Y:S01]  /*fdf0*/  LDGSTS.E [R92+0x22600], desc[UR16][R84.64], !P4 ;  /* 0x22600000545c7fae */ /* 0x0009e2000e1a1010 */
[----:B--2---:R-:W-:-:S04]  /*fe00*/  IMAD.WIDE R198, R2, 0x4, R90 ;  /* 0x0000000402c67825 */ /* 0x004fc800078e025a */
[C---:B---3--:R-:W-:Y:S01]  /*fe10*/  IMAD.WIDE R88, R2.reuse, 0x4, R200 ;  /* 0x0000000402587825 */ /* 0x048fe200078e02c8 */
[----:B------:R2:W-:Y:S04]  /*fe20*/  STL.64 [R1+0xc18], R198 ;  /* 0x000c18c601007387 */ /* 0x0005e80000100a00 */
[----:B------:R3:W-:Y:S04]  /*fe30*/  STL.64 [R1+0xc10], R88 ;  /* 0x000c105801007387 */ /* 0x0007e80000100a00 */
[----:B------:R-:W2:Y:S01]  /*fe40*/  LDL.LU.64 R90, [R1+0xa8] ;  /* 0x0000a800015a7983 */ /* 0x000ea20000300a00 */
[----:B-1----:R-:W-:-:S03]  /*fe50*/  IMAD.WIDE R86, R2, 0x4, R228 ;  /* 0x0000000402567825 */ /* 0x002fc600078e02e4 */
[----:B------:R-:W3:Y:S01]  /*fe60*/  LDL.LU.64 R200, [R1+0xa0] ;  /* 0x0000a00001c87983 */ /* 0x000ee20000300a00 */
[----:B----4-:R-:W-:-:S03]  /*fe70*/  IMAD.WIDE R84, R2, 0x4, R226 ;  /* 0x0000000402547825 */ /* 0x010fc600078e02e2 */
[----:B------:R1:W-:Y:S04]  /*fe80*/  STL.64 [R1+0xc08], R86 ;  /* 0x000c085601007387 */ /* 0x0003e80000100a00 */
[----:B------:R4:W-:Y:S04]  /*fe90*/  STL.64 [R1+0xc00], R84 ;  /* 0x000c005401007387 */ /* 0x0009e80000100a00 */
[----:B------:R-:W4:Y:S04]  /*fea0*/  LDL.LU.64 R228, [R1+0x98] ;  /* 0x0000980001e47983 */ /* 0x000f280000300a00 */
[----:B------:R-:W4:Y:S01]  /*feb0*/  LDL.LU.64 R226, [R1+0x90] ;  /* 0x0000900001e27983 */ /* 0x000f220000300a00 */
[----:B------:R-:W-:Y:S01]  /*fec0*/  VIADD R4, R6, 0xffffff75 ;  /* 0xffffff7506047836 */ /* 0x000fe20000000000 */
[----:B------:R-:W-:Y:S01]  /*fed0*/  IADD3 R0, PT, PT, R82, -0x8c, RZ ;  /* 0xffffff7452007810 */ /* 0x000fe20007ffe0ff */
[----:B------:R-:W1:Y:S03]  /*fee0*/  LDC R6, c[0x0][0x3a0] ;  /* 0x0000e800ff067b82 */ /* 0x000e660000000800 */
[----:B------:R-:W-:-:S02]  /*fef0*/  ISETP.GE.U32.AND P6, PT, R4, 0x7ffffef6, PT ;  /* 0x7ffffef60400780c */ /* 0x000fc40003fc6070 */
[----:B------:R-:W-:Y:S01]  /*ff00*/  ISETP.GE.U32.AND P5, PT, R0, 0x7ffffef5, PT ;  /* 0x7ffffef50000780c */ /* 0x000fe20003fa6070 */
[----:B------:R-:W-:Y:S02]  /*ff10*/  VIADD R4, R5, 0xffffff73 ;  /* 0xffffff7305047836 */ /* 0x000fe40000000000 */
[----:B------:R-:W-:Y:S01]  /*ff20*/  VIADD R0, R93, 0xffffff72 ;  /* 0xffffff725d007836 */ /* 0x000fe20000000000 */
[----:B------:R-:W1:Y:S02]  /*ff30*/  LDC R82, c[0x0][0x3a0] ;  /* 0x0000e800ff527b82 */ /* 0x000e640000000800 */
[----:B------:R-:W-:Y:S02]  /*ff40*/  ISETP.GE.U32.AND P3, PT, R4, 0x7ffffef4, PT ;  /* 0x7ffffef40400780c */ /* 0x000fe40003f66070 */
[----:B------:R-:W-:-:S03]  /*ff50*/  ISETP.GE.U32.AND P4, PT, R0, 0x7ffffef3, PT ;  /* 0x7ffffef30000780c */ /* 0x000fc60003f86070 */
[----:B------:R1:W-:Y:S01]  /*ff60*/  LDGSTS.E [R92+0x22800], desc[UR16][R198.64], !P6 ;  /* 0x22800000c65c7fae */ /* 0x0003e2000f1a1010 */
[----:B------:R-:W1:Y:S03]  /*ff70*/  LDC R93, c[0x0][0x3a0] ;  /* 0x0000e800ff5d7b82 */ /* 0x000e660000000800 */
[----:B------:R3:W-:Y:S01]  /*ff80*/  LDGSTS.E [R92+0x22a00], desc[UR16][R88.64], !P6 ;  /* 0x22a00000585c7fae */ /* 0x0007e2000f1a1010 */
[----:B------:R-:W-:-:S03]  /*ff90*/  IADD3 R4, PT, PT, R7, -0x8f, RZ ;  /* 0xffffff7107047810 */ /* 0x000fc60007ffe0ff */
[----:B------:R1:W-:Y:S01]  /*ffa0*/  LDGSTS.E [R92+0x22c00], desc[UR16][R86.64], !P5 ;  /* 0x22c00000565c7fae */ /* 0x0003e2000e9a1010 */
[----:B------:R-:W1:Y:S03]  /*ffb0*/  LDC R5, c[0x0][0x3a0] ;  /* 0x0000e800ff057b82 */ /* 0x000e660000000800 */
[----:B------:R4:W-:Y:S01]  /*ffc0*/  LDGSTS.E [R92+0x22e00], desc[UR16][R84.64], !P5 ;  /* 0x22e00000545c7fae */ /* 0x0009e2000e9a1010 */
[----:B------:R-:W-:Y:S01]  /*ffd0*/  ISETP.GE.U32.AND P6, PT, R4, 0x7ffffef2, PT ;  /* 0x7ffffef20400780c */ /* 0x000fe20003fc6070 */
[----:B--2---:R-:W-:-:S03]  /*ffe0*/  IMAD.WIDE R90, R2, 0x4, R90 ;  /* 0x00000004025a7825 */ /* 0x004fc600078e025a */
[----:B------:R-:W2:Y:S01]  /*fff0*/  LDC R7, c[0x0][0x3a0] ;  /* 0x0000e800ff077b82 */ /* 0x000ea20000000800 */
[----:B-1----:R-:W-:-:S04]  /*10000*/  IMAD.WIDE R198, R2, 0x4, R236 ;  /* 0x0000000402c67825 */ /* 0x002fc800078e02ec */
[C---:B---3--:R-:W-:Y:S01]  /*10010*/  IMAD.WIDE R88, R2.reuse, 0x4, R234 ;  /* 0x0000000402587825 */ /* 0x048fe200078e02ea */
[----:B------:R-:W-:Y:S03]  /*10020*/  STL.64 [R1+0xbf8], R198 ;  /* 0x000bf8c601007387 */ /* 0x000fe60000100a00 */
[C---:B------:R-:W-:Y:S01]  /*10030*/  IMAD.WIDE R86, R2.reuse, 0x4, R232 ;  /* 0x0000000402567825 */ /* 0x040fe200078e02e8 */
[----:B------:R1:W-:Y:S03]  /*10040*/  STL.64 [R1+0xbf0], R88 ;  /* 0x000bf05801007387 */ /* 0x0003e60000100a00 */
[C---:B----4-:R-:W-:Y:S01]  /*10050*/  IMAD.WIDE R84, R2.reuse, 0x4, R230 ;  /* 0x0000000402547825 */ /* 0x050fe200078e02e6 */
[----:B------:R-:W3:Y:S04]  /*10060*/  LDL.LU.64 R236, [R1+0x88] ;  /* 0x0000880001ec7983 */ /* 0x000ee80000300a00 */
[----:B------:R-:W4:Y:S04]  /*10070*/  LDL.LU.64 R234, [R1+0x80] ;  /* 0x0000800001ea7983 */ /* 0x000f280000300a00 */
[----:B------:R1:W-:Y:S04]  /*10080*/  STL.64 [R1+0xbe8], R86 ;  /* 0x000be85601007387 */ /* 0x0003e80000100a00 */
[----:B------:R-:W-:Y:S04]  /*10090*/  LDGSTS.E [R92+0x23000], desc[UR16][R198.64], !P3 ;  /* 0x23000000c65c7fae */ /* 0x000fe8000d9a1010 */
[----:B------:R1:W-:Y:S04]  /*100a0*/  STL.64 [R1+0xbe0], R84 ;  /* 0x000be05401007387 */ /* 0x0003e80000100a00 */
[----:B------:R-:W2:Y:S04]  /*100b0*/  LDL.LU.64 R232, [R1+0x78] ;  /* 0x0000780001e87983 */ /* 0x000ea80000300a00 */
[----:B------:R1:W-:Y:S04]  /*100c0*/  LDGSTS.E [R92+0x23200], desc[UR16][R88.64], !P3 ;  /* 0x23200000585c7fae */ /* 0x0003e8000d9a1010 */
[----:B------:R-:W2:Y:S04]  /*100d0*/  LDL.LU.64 R230, [R1+0x70] ;  /* 0x0000700001e67983 */ /* 0x000ea80000300a00 */
[----:B------:R1:W-:Y:S02]  /*100e0*/  LDGSTS.E [R92+0x23400], desc[UR16][R86.64], !P4 ;  /* 0x23400000565c7fae */ /* 0x0003e4000e1a1010 */
[----:B-1----:R-:W-:-:S02]  /*100f0*/  IMAD.WIDE R88, R2, 0x4, R200 ;  /* 0x0000000402587825 */ /* 0x002fc400078e02c8 */
[----:B------:R1:W-:Y:S04]  /*10100*/  LDGSTS.E [R92+0x23600], desc[UR16][R84.64], !P4 ;  /* 0x23600000545c7fae */ /* 0x0003e8000e1a1010 */
[----:B------:R1:W-:Y:S01]  /*10110*/  STL.64 [R1+0xbd8], R90 ;  /* 0x000bd85a01007387 */ /* 0x0003e20000100a00 */
[----:B------:R-:W-:-:S03]  /*10120*/  IMAD.WIDE R86, R2, 0x4, R228 ;  /* 0x0000000402567825 */ /* 0x000fc600078e02e4 */
[----:B------:R1:W-:Y:S02]  /*10130*/  STL.64 [R1+0xbd0], R88 ;  /* 0x000bd05801007387 */ /* 0x0003e40000100a00 */
[----:B-1----:R-:W-:Y:S02]  /*10140*/  IMAD.WIDE R84, R2, 0x4, R226 ;  /* 0x0000000402547825 */ /* 0x002fe400078e02e2 */
[----:B------:R-:W-:Y:S04]  /*10150*/  LDGSTS.E [R92+0x23800], desc[UR16][R90.64], !P6 ;  /* 0x238000005a5c7fae */ /* 0x000fe8000f1a1010 */
[----:B------:R-:W2:Y:S04]  /*10160*/  LDL.LU.64 R226, [R1+0x68] ;  /* 0x0000680001e27983 */ /* 0x000ea80000300a00 */
[----:B------:R-:W2:Y:S04]  /*10170*/  LDL.LU.64 R228, [R1+0x60] ;  /* 0x0000600001e47983 */ /* 0x000ea80000300a00 */
[----:B------:R2:W-:Y:S04]  /*10180*/  STL.64 [R1+0xbc8], R86 ;  /* 0x000bc85601007387 */ /* 0x0005e80000100a00 */
[----:B------:R1:W-:Y:S04]  /*10190*/  STL.64 [R1+0xbc0], R84 ;  /* 0x000bc05401007387 */ /* 0x0003e80000100a00 */
[----:B------:R-:W2:Y:S04]  /*101a0*/  LDL.LU.64 R90, [R1+0x58] ;  /* 0x00005800015a7983 */ /* 0x000ea80000300a00 */
[----:B------:R-:W-:Y:S04]  /*101b0*/  LDGSTS.E [R92+0x23a00], desc[UR16][R88.64], !P6 ;  /* 0x23a00000585c7fae */ /* 0x000fe8000f1a1010 */
[----:B------:R-:W2:Y:S01]  /*101c0*/  LDL.LU.64 R88, [R1+0x50] ;  /* 0x0000500001587983 */ /* 0x000ea20000300a00 */
[----:B------:R-:W-:-:S02]  /*101d0*/  VIADD R0, R83, 0xffffff70 ;  /* 0xffffff7053007836 */ /* 0x000fc40000000000 */
[----:B------:R-:W1:Y:S03]  /*101e0*/  LDC R83, c[0x0][0x3a0] ;  /* 0x0000e800ff537b82 */ /* 0x000e660000000800 */
[----:B------:R-:W-:Y:S02]  /*101f0*/  ISETP.GE.U32.AND P5, PT, R0, 0x7ffffef1, PT ;  /* 0x7ffffef10000780c */ /* 0x000fe40003fa6070 */
[----:B------:R-:W-:Y:S01]  /*10200*/  IADD3 R0, PT, PT, R82, -0x92, RZ ;  /* 0xffffff6e52007810 */ /* 0x000fe20007ffe0ff */
[----:B------:R-:W-:Y:S02]  /*10210*/  VIADD R4, R6, 0xffffff6f ;  /* 0xffffff6f06047836 */ /* 0x000fe40000000000 */
[----:B------:R-:W2:Y:S01]  /*10220*/  LDC R82, c[0x0][0x3a0] ;  /* 0x0000e800ff527b82 */ /* 0x000ea20000000800 */
[----:B------:R-:W-:Y:S02]  /*10230*/  ISETP.GE.U32.AND P4, PT, R0, 0x7ffffeef, PT ;  /* 0x7ffffeef0000780c */ /* 0x000fe40003f86070 */
[----:B------:R-:W-:Y:S01]  /*10240*/  ISETP.GE.U32.AND P3, PT, R4, 0x7ffffef0, PT ;  /* 0x7ffffef00400780c */ /* 0x000fe20003f66070 */
[----:B------:R-:W-:-:S02]  /*10250*/  VIADD R0, R93, 0xffffff6c ;  /* 0xffffff6c5d007836 */ /* 0x000fc40000000000 */
[----:B------:R-:W-:Y:S02]  /*10260*/  VIADD R4, R5, 0xffffff6d ;  /* 0xffffff6d05047836 */ /* 0x000fe40000000000 */
[----:B------:R2:W-:Y:S01]  /*10270*/  LDGSTS.E [R92+0x23c00], desc[UR16][R86.64], !P5 ;  /* 0x23c00000565c7fae */ /* 0x0005e2000e9a1010 */
[----:B------:R-:W2:Y:S03]  /*10280*/  LDC R6, c[0x0][0x3a0] ;  /* 0x0000e800ff067b82 */ /* 0x000ea60000000800 */
[----:B------:R1:W-:Y:S01]  /*10290*/  LDGSTS.E [R92+0x23e00], desc[UR16][R84.64], !P5 ;  /* 0x23e00000545c7fae */ /* 0x0003e2000e9a1010 */
[----:B------:R-:W-:Y:S02]  /*102a0*/  ISETP.GE.U32.AND P5, PT, R0, 0x7ffffeed, PT ;  /* 0x7ffffeed0000780c */ /* 0x000fe40003fa6070 */
[----:B------:R-:W-:Y:S01]  /*102b0*/  ISETP.GE.U32.AND P6, PT, R4, 0x7ffffeee, PT ;  /* 0x7ffffeee0400780c */ /* 0x000fe20003fc6070 */
[----:B-1----:R-:W-:Y:S01]  /*102c0*/  VIADD R0, R83, 0xffffff6a ;  /* 0xffffff6a53007836 */ /* 0x002fe20000000000 */
[----:B------:R-:W1:Y:S08]  /*102d0*/  LDC R5, c[0x0][0x3a0] ;  /* 0x0000e800ff057b82 */ /* 0x000e700000000800 */
[----:B------:R-:W1:Y:S01]  /*102e0*/  LDC R93, c[0x0][0x3a0] ;  /* 0x0000e800ff5d7b82 */ /* 0x000e620000000800 */
[----:B---3--:R-:W-:-:S04]  /*102f0*/  IMAD.WIDE R200, R2, 0x4, R236 ;  /* 0x0000000402c87825 */ /* 0x008fc800078e02ec */
[C---:B----4-:R-:W-:Y:S01]  /*10300*/  IMAD.WIDE R198, R2.reuse, 0x4, R234 ;  /* 0x0000000402c67825 */ /* 0x050fe200078e02ea */
[----:B------:R-:W-:Y:S04]  /*10310*/  STL.64 [R1+0xbb8], R200 ;  /* 0x000bb8c801007387 */ /* 0x000fe80000100a00 */
[----:B------:R-:W-:Y:S04]  /*10320*/  STL.64 [R1+0xbb0], R198 ;  /* 0x000bb0c601007387 */ /* 0x000fe80000100a00 */
[----:B------:R-:W-:Y:S04]  /*10330*/  LDGSTS.E [R92+0x24000], desc[UR16][R200.64], !P3 ;  /* 0x24000000c85c7fae */ /* 0x000fe8000d9a1010 */
[----:B------:R-:W-:Y:S01]  /*10340*/  LDGSTS.E [R92+0x24200], desc[UR16][R198.64], !P3 ;  /* 0x24200000c65c7fae */ /* 0x000fe2000d9a1010 */
[----:B--2---:R-:W-:-:S05]  /*10350*/  IMAD.WIDE R86, R2, 0x4, R232 ;  /* 0x0000000402567825 */ /* 0x004fca00078e02e8 */
[----:B------:R2:W-:Y:S01]  /*10360*/  STL.64 [R1+0xba8], R86 ;  /* 0x000ba85601007387 */ /* 0x0005e20000100a00 */
[----:B------:R-:W-:-:S03]  /*10370*/  IMAD.WIDE R84, R2, 0x4, R230 ;  /* 0x0000000402547825 */ /* 0x000fc600078e02e6 */
[----:B------:R2:W-:Y:S04]  /*10380*/  LDGSTS.E [R92+0x24400], desc[UR16][R86.64], !P4 ;  /* 0x24400000565c7fae */ /* 0x0005e8000e1a1010 */
[----:B------:R-:W3:Y:S04]  /*10390*/  LDL.LU.64 R230, [R1+0x48] ;  /* 0x0000480001e67983 */ /* 0x000ee80000300a00 */
[----:B------:R4:W-:Y:S04]  /*103a0*/  STL.64 [R1+0xba0], R84 ;  /* 0x000ba05401007387 */ /* 0x0009e80000100a00 */
[----:B------:R-:W3:Y:S01]  /*103b0*/  LDL.LU.64 R232, [R1+0x40] ;  /* 0x0000400001e87983 */ /* 0x000ee20000300a00 */
[----:B--2---:R-:W2:Y:S03]  /*103c0*/  LDC R87, c[0x0][0x3a0] ;  /* 0x0000e800ff577b82 */ /* 0x004ea60000000800 */
[----:B------:R4:W-:Y:S01]  /*103d0*/  LDGSTS.E [R92+0x24600], desc[UR16][R84.64], !P4 ;  /* 0x24600000545c7fae */ /* 0x0009e2000e1a1010 */
[----:B------:R-:W-:-:S02]  /*103e0*/  ISETP.GE.U32.AND P4, PT, R0, 0x7ffffeeb, PT ;  /* 0x7ffffeeb0000780c */ /* 0x000fc40003f86070 */
[----:B------:R-:W-:Y:S01]  /*103f0*/  IADD3 R0, PT, PT, R82, -0x98, RZ ;  /* 0xffffff6852007810 */ /* 0x000fe20007ffe0ff */
[----:B------:R-:W2:Y:S01]  /*10400*/  LDL.LU.64 R234, [R1+0x38] ;  /* 0x0000380001ea7983 */ /* 0x000ea20000300a00 */
[----:B------:R-:W-:-:S03]  /*10410*/  IMAD.WIDE R226, R2, 0x4, R226 ;  /* 0x0000000402e27825 */ /* 0x000fc600078e02e2 */
[----:B------:R-:W2:Y:S01]  /*10420*/  LDL.LU.64 R236, [R1+0x30] ;  /* 0x0000300001ec7983 */ /* 0x000ea20000300a00 */
[----:B------:R-:W-:-:S03]  /*10430*/  IMAD.WIDE R228, R2, 0x4, R228 ;  /* 0x0000000402e47825 */ /* 0x000fc600078e02e4 */
[----:B------:R-:W2:Y:S01]  /*10440*/  LDL.LU.64 R82, [R1+0x28] ;  /* 0x0000280001527983 */ /* 0x000ea20000300a00 */
[----:B------:R-:W-:Y:S01]  /*10450*/  IADD3 R4, PT, PT, R7, -0x95, RZ ;  /* 0xffffff6b07047810 */ /* 0x000fe20007ffe0ff */
[----:B------:R-:W1:Y:S02]  /*10460*/  LDC R86, c[0x0][0x3a0] ;  /* 0x0000e800ff567b82 */ /* 0x000e640000000800 */
[----:B------:R4:W-:Y:S04]  /*10470*/  STL.64 [R1+0xb98], R226 ;  /* 0x000b98e201007387 */ /* 0x0009e80000100a00 */
[----:B------:R-:W2:Y:S02]  /*10480*/  LDL.LU.64 R200, [R1+0x20] ;  /* 0x0000200001c87983 */ /* 0x000ea40000300a00 */
[----:B------:R-:W1:Y:S01]  /*10490*/  LDC R7, c[0x0][0x3a0] ;  /* 0x0000e800ff077b82 */ /* 0x000e620000000800 */
[C---:B------:R-:W-:Y:S01]  /*104a0*/  IMAD.WIDE R198, R2.reuse, 0x4, R90 ;  /* 0x0000000402c67825 */ /* 0x040fe200078e025a */
[----:B------:R4:W-:Y:S04]  /*104b0*/  STL.64 [R1+0xb90], R228 ;  /* 0x000b90e401007387 */ /* 0x0009e80000100a00 */
[----:B------:R-:W2:Y:S04]  /*104c0*/  LDL.LU.64 R90, [R1+0x18] ;  /* 0x00001800015a7983 */ /* 0x000ea80000300a00 */
[----:B------:R-:W-:Y:S04]  /*104d0*/  LDGSTS.E [R92+0x24800], desc[UR16][R226.64], !P6 ;  /* 0x24800000e25c7fae */ /* 0x000fe8000f1a1010 */
[----:B------:R-:W-:Y:S01]  /*104e0*/  LDGSTS.E [R92+0x24a00], desc[UR16][R228.64], !P6 ;  /* 0x24a00000e45c7fae */ /* 0x000fe2000f1a1010 */
[----:B----4-:R-:W-:-:S03]  /*104f0*/  IMAD.WIDE R84, R2, 0x4, R88 ;  /* 0x0000000402547825 */ /* 0x010fc600078e0258 */
[----:B------:R-:W-:Y:S04]  /*10500*/  LDGSTS.E [R92+0x24c00], desc[UR16][R198.64], !P5 ;  /* 0x24c00000c65c7fae */ /* 0x000fe8000e9a1010 */
[----:B------:R-:W4:Y:S04]  /*10510*/  LDL.LU.64 R88, [R1+0x10] ;  /* 0x0000100001587983 */ /* 0x000f280000300a00 */
[----:B------:R-:W-:Y:S04]  /*10520*/  STL.64 [R1+0xb88], R198 ;  /* 0x000b88c601007387 */ /* 0x000fe80000100a00 */
[----:B------:R-:W4:Y:S04]  /*10530*/  LDL.LU.64 R226, [R1+0x1610] ;  /* 0x0016100001e27983 */ /* 0x000f280000300a00 */
[----:B------:R-:W4:Y:S04]  /*10540*/  LDL.LU.64 R228, [R1+0x1608] ;  /* 0x0016080001e47983 */ /* 0x000f280000300a00 */
[----:B------:R1:W-:Y:S04]  /*10550*/  STL.64 [R1+0xb80], R84 ;  /* 0x000b805401007387 */ /* 0x0003e80000100a00 */
[----:B------:R1:W-:Y:S04]  /*10560*/  LDGSTS.E [R92+0x24e00], desc[UR16][R84.64], !P5 ;  /* 0x24e00000545c7fae */ /* 0x0003e8000e9a1010 */
[----:B-1----:R-:W4:Y:S04]  /*10570*/  LDL.LU.64 R84, [R1+0x8] ;  /* 0x0000080001547983 */ /* 0x002f280000300a00 */
[----:B------:R-:W4:Y:S01]  /*10580*/  LDL.LU.64 R198, [R1] ;  /* 0x0000000001c67983 */ /* 0x000f220000300a00 */
[----:B------:R-:W-:Y:S01]  /*10590*/  ISETP.GE.U32.AND P3, PT, R4, 0x7ffffeec, PT ;  /* 0x7ffffeec0400780c */ /* 0x000fe20003f66070 */
[----:B------:R-:W-:-:S02]  /*105a0*/  VIADD R4, R6, 0xffffff69 ;  /* 0xffffff6906047836 */ /* 0x000fc40000000000 */
[----:B------:R-:W1:Y:S01]  /*105b0*/  LDC R6, c[0x0][0x3a0] ;  /* 0x0000e800ff067b82 */ /* 0x000e620000000800 */
[----:B------:R-:W-:Y:S02]  /*105c0*/  ISETP.GE.U32.AND P5, PT, R0, 0x7ffffee9, PT ;  /* 0x7ffffee90000780c */ /* 0x000fe40003fa6070 */
[----:B------:R-:W-:Y:S01]  /*105d0*/  ISETP.GE.U32.AND P6, PT, R4, 0x7ffffeea, PT ;  /* 0x7ffffeea0400780c */ /* 0x000fe20003fc6070 */
[----:B------:R-:W-:Y:S02]  /*105e0*/  VIADD R4, R5, 0xffffff67 ;  /* 0xffffff6705047836 */ /* 0x000fe40000000000 */
[----:B------:R-:W-:Y:S02]  /*105f0*/  VIADD R0, R93, 0xffffff66 ;  /* 0xffffff665d007836 */ /* 0x000fe40000000000 */
[----:B------:R-:W1:Y:S08]  /*10600*/  LDC R5, c[0x0][0x3a0] ;  /* 0x0000e800ff057b82 */ /* 0x000e700000000800 */
[----:B------:R-:W1:Y:S01]  /*10610*/  LDC R93, c[0x0][0x3a0] ;  /* 0x0000e800ff5d7b82 */ /* 0x000e620000000800 */
[----:B------:R-:W-:-:S04]  /*10620*/  IMAD.WIDE R246, R2, 0x4, R246 ;  /* 0x0000000402f67825 */ /* 0x000fc800078e02f6 */
[----:B------:R-:W-:-:S04]  /*10630*/  IMAD.WIDE R10, R2, 0x4, R10 ;  /* 0x00000004020a7825 */ /* 0x000fc800078e020a */
[----:B------:R-:W-:-:S04]  /*10640*/  IMAD.WIDE R14, R2, 0x4, R14 ;  /* 0x00000004020e7825 */ /* 0x000fc800078e020e */
[----:B------:R-:W-:-:S04]  /*10650*/  IMAD.WIDE R16, R2, 0x4, R16 ;  /* 0x0000000402107825 */ /* 0x000fc800078e0210 */
[----:B---3--:R-:W-:-:S04]  /*10660*/  IMAD.WIDE R230, R2, 0x4, R230 ;  /* 0x0000000402e67825 */ /* 0x008fc800078e02e6 */
[C---:B------:R-:W-:Y:S01]  /*10670*/  IMAD.WIDE R232, R2.reuse, 0x4, R232 ;  /* 0x0000000402e87825 */ /* 0x040fe200078e02e8 */
[----:B------:R3:W-:Y:S04]  /*10680*/  STL.64 [R1+0xb78], R230 ;  /* 0x000b78e601007387 */ /* 0x0007e80000100a00 */
[----:B------:R-:W-:Y:S01]  /*10690*/  LDGSTS.E [R92+0x25000], desc[UR16][R230.64], !P3 ;  /* 0x25000000e65c7fae */ /* 0x000fe2000d9a1010 */
[----:B--2---:R-:W-:-:S03]  /*106a0*/  IMAD.WIDE R234, R2, 0x4, R234 ;  /* 0x0000000402ea7825 */ /* 0x004fc600078e02ea */
[----:B------:R2:W-:Y:S04]  /*106b0*/  STL.64 [R1+0xb70], R232 ;  /* 0x000b70e801007387 */ /* 0x0005e80000100a00 */
[----:B------:R-:W-:Y:S01]  /*106c0*/  LDGSTS.E [R92+0x25200], desc[UR16][R232.64], !P3 ;  /* 0x25200000e85c7fae */ /* 0x000fe2000d9a1010 */
[----:B------:R-:W-:-:S03]  /*106d0*/  IMAD.WIDE R236, R2, 0x4, R236 ;  /* 0x0000000402ec7825 */ /* 0x000fc600078e02ec */
[----:B---3--:R-:W3:Y:S01]  /*106e0*/  LDL.LU.64 R230, [R1+0x1600] ;  /* 0x0016000001e67983 */ /* 0x008ee20000300a00 */
[----:B------:R-:W-:-:S03]  /*106f0*/  IMAD.WIDE R82, R2, 0x4, R82 ;  /* 0x0000000402527825 */ /* 0x000fc600078e0252 */
[----:B------:R-:W-:Y:S01]  /*10700*/  LDGSTS.E [R92+0x25400], desc[UR16][R234.64], !P4 ;  /* 0x25400000ea5c7fae */ /* 0x000fe2000e1a1010 */
[----:B------:R-:W-:-:S03]  /*10710*/  ISETP.GE.U32.AND P3, PT, R4, 0x7ffffee8, PT ;  /* 0x7ffffee80400780c */ /* 0x000fc60003f66070 */
[----:B--2---:R-:W2:Y:S01]  /*10720*/  LDL.LU.64 R232, [R1+0x15f8] ;  /* 0x0015f80001e87983 */ /* 0x004ea20000300a00 */
[----:B------:R-:W-:-:S03]  /*10730*/  IMAD.WIDE R200, R2, 0x4, R200 ;  /* 0x0000000402c87825 */ /* 0x000fc600078e02c8 */
[----:B------:R-:W-:Y:S01]  /*10740*/  LDGSTS.E [R92+0x25600], desc[UR16][R236.64], !P4 ;  /* 0x25600000ec5c7fae */ /* 0x000fe2000e1a1010 */
[----:B------:R-:W-:Y:S01]  /*10750*/  ISETP.GE.U32.AND P4, PT, R0, 0x7ffffee7, PT ;  /* 0x7ffffee70000780c */ /* 0x000fe20003f86070 */
[----:B------:R-:W-:Y:S02]  /*10760*/  VIADD R0, R87, 0xffffff64 ;  /* 0xffffff6457007836 */ /* 0x000fe40000000000 */
[----:B------:R1:W-:Y:S01]  /*10770*/  STL.64 [R1+0xb68], R234 ;  /* 0x000b68ea01007387 */ /* 0x0003e20000100a00 */
[C---:B------:R-:W-:Y:S01]  /*10780*/  IMAD.WIDE R90, R2.reuse, 0x4, R90 ;  /* 0x00000004025a7825 */ /* 0x040fe200078e025a */
[----:B------:R-:W-:Y:S02]  /*10790*/  IADD3 R4, PT, PT, R7, -0x9b, RZ ;  /* 0xffffff6507047810 */ /* 0x000fe40007ffe0ff */
[----:B------:R4:W-:Y:S01]  /*107a0*/  STL.64 [R1+0xb60], R236 ;  /* 0x000b60ec01007387 */ /* 0x0009e20000100a00 */
[----:B------:R-:W4:Y:S03]  /*107b0*/  LDC R7, c[0x0][0x3a0] ;  /* 0x0000e800ff077b82 */ /* 0x000f260000000800 */
[----:B------:R-:W-:Y:S04]  /*107c0*/  LDGSTS.E [R92+0x25800], desc[UR16][R82.64], !P6 ;  /* 0x25800000525c7fae */ /* 0x000fe8000f1a1010 */
[----:B-1----:R-:W2:Y:S04]  /*107d0*/  LDL.LU.64 R234, [R1+0x15f0] ;  /* 0x0015f00001ea7983 */ /* 0x002ea80000300a00 */
[----:B----4-:R-:W4:Y:S01]  /*107e0*/  LDL.LU.64 R236, [R1+0x15e8] ;  /* 0x0015e80001ec7983 */ /* 0x010f220000300a00 */
[----:B------:R-:W-:-:S03]  /*107f0*/  IMAD.WIDE R88, R2, 0x4, R88 ;  /* 0x0000000402587825 */ /* 0x000fc600078e0258 */
[----:B------:R-:W-:Y:S01]  /*10800*/  LDGSTS.E [R92+0x25a00], desc[UR16][R200.64], !P6 ;  /* 0x25a00000c85c7fae */ /* 0x000fe2000f1a1010 */
[----:B------:R-:W-:-:S03]  /*10810*/  ISETP.GE.U32.AND P6, PT, R4, 0x7ffffee6, PT ;  /* 0x7ffffee60400780c */ /* 0x000fc60003fc6070 */
[----:B------:R1:W-:Y:S04]  /*10820*/  STL.64 [R1+0xb58], R82 ;  /* 0x000b585201007387 */ /* 0x0003e80000100a00 */
[----:B------:R-:W-:Y:S04]  /*10830*/  LDGSTS.E [R92+0x25c00], desc[UR16][R90.64], !P5 ;  /* 0x25c000005a5c7fae */ /* 0x000fe8000e9a1010 */
[----:B------:R1:W-:Y:S04]  /*10840*/  STL.64 [R1+0xb50], R200 ;  /* 0x000b50c801007387 */ /* 0x0003e80000100a00 */
[----:B------:R1:W-:Y:S01]  /*10850*/  LDGSTS.E [R92+0x25e00], desc[UR16][R88.64], !P5 ;  /* 0x25e00000585c7fae */ /* 0x0003e2000e9a1010 */
[----:B------:R-:W-:-:S02]  /*10860*/  ISETP.GE.U32.AND P5, PT, R0, 0x7ffffee5, PT ;  /* 0x7ffffee50000780c */ /* 0x000fc40003fa6070 */
[----:B------:R-:W-:Y:S01]  /*10870*/  IADD3 R0, PT, PT, R86, -0x9e, RZ ;  /* 0xffffff6256007810 */ /* 0x000fe20007ffe0ff */
[----:B-1----:R-:W2:Y:S01]  /*10880*/  LDL.LU.64 R82, [R1+0x15e0] ;  /* 0x0015e00001527983 */ /* 0x002ea20000300a00 */
[----:B------:R-:W-:-:S03]  /*10890*/  IMAD.WIDE R86, R2, 0x4, R250 ;  /* 0x0000000402567825 */ /* 0x000fc600078e02fa */
[----:B------:R-:W2:Y:S01]  /*108a0*/  LDL.LU.64 R200, [R1+0x15d8] ;  /* 0x0015d80001c87983 */ /* 0x000ea20000300a00 */
[----:B------:R-:W-:-:S03]  /*108b0*/  IMAD.WIDE R84, R2, 0x4, R84 ;  /* 0x0000000402547825 */ /* 0x000fc600078e0254 */
[----:B------:R1:W-:Y:S01]  /*108c0*/  STL.64 [R1+0xb48], R90 ;  /* 0x000b485a01007387 */ /* 0x0003e20000100a00 */
[----:B------:R-:W-:-:S03]  /*108d0*/  IMAD.MOV.U32 R250, RZ, RZ, R84 ;  /* 0x000000fffffa7224 */ /* 0x000fc600078e0054 */
[----:B------:R1:W-:Y:S01]  /*108e0*/  STL.64 [R1+0xb40], R88 ;  /* 0x000b405801007387 */ /* 0x0003e20000100a00 */
[----:B------:R-:W-:Y:S02]  /*108f0*/  IMAD.MOV.U32 R251, RZ, RZ, R85 ;  /* 0x000000fffffb7224 */ /* 0x000fe400078e0055 */
[----:B------:R-:W-:-:S03]  /*10900*/  IMAD.WIDE R198, R2, 0x4, R198 ;  /* 0x0000000402c67825 */ /* 0x000fc600078e02c6 */
[----:B------:R-:W-:Y:S01]  /*10910*/  LDGSTS.E [R92+0x26000], desc[UR16][R250.64], !P3 ;  /* 0x26000000fa5c7fae */ /* 0x000fe2000d9a1010 */
[----:B------:R-:W-:Y:S02]  /*10920*/  VIADD R4, R6, 0xffffff63 ;  /* 0xffffff6306047836 */ /* 0x000fe40000000000 */
[----:B------:R-:W1:Y:S02]  /*10930*/  LDC R6, c[0x0][0x3a0] ;  /* 0x0000e800ff067b82 */ /* 0x000e640000000800 */
[----:B-1----:R-:W2:Y:S04]  /*10940*/  LDL.LU.64 R90, [R1+0x15d0] ;  /* 0x0015d000015a7983 */ /* 0x002ea80000300a00 */
[----:B------:R1:W-:Y:S02]  /*10950*/  STL.64 [R1+0xb38], R84 ;  /* 0x000b385401007387 */ /* 0x0003e40000100a00 */
[----:B------:R-:W1:Y:S02]  /*10960*/  LDC R88, c[0x0][0x3a0] ;  /* 0x0000e800ff587b82 */ /* 0x000e640000000800 */
[----:B------:R1:W-:Y:S04]  /*10970*/  STL.64 [R1+0xb30], R198 ;  /* 0x000b30c601007387 */ /* 0x0003e80000100a00 */
[----:B------:R1:W-:Y:S02]  /*10980*/  LDGSTS.E [R92+0x26200], desc[UR16][R198.64], !P3 ;  /* 0x26200000c65c7fae */ /* 0x0003e4000d9a1010 */
[----:B-1----:R-:W-:-:S02]  /*10990*/  IMAD.WIDE R84, R2, 0x4, R248 ;  /* 0x0000000402547825 */ /* 0x002fc400078e02f8 */
[----:B------:R1:W-:Y:S01]  /*109a0*/  STL.64 [R1+0xb28], R86 ;  /* 0x000b285601007387 */ /* 0x0003e20000100a00 */
[----:B------:R-:W-:Y:S01]  /*109b0*/  ISETP.GE.U32.AND P3, PT, R4, 0x7ffffee4, PT ;  /* 0x7ffffee40400780c */ /* 0x000fe20003f66070 */
[----:B------:R-:W1:Y:S02]  /*109c0*/  LDC R248, c[0x0][0x3a0] ;  /* 0x0000e800fff87b82 */ /* 0x000e640000000800 */
[----:B------:R1:W-:Y:S01]  /*109d0*/  LDGSTS.E [R92+0x26400], desc[UR16][R86.64], !P4 ;  /* 0x26400000565c7fae */ /* 0x0003e2000e1a1010 */
[----:B------:R-:W-:Y:S01]  /*109e0*/  IADD3 R4, PT, PT, R5, -0x9f, RZ ;  /* 0xffffff6105047810 */ /* 0x000fe20007ffe0ff */
[----:B------:R-:W-:Y:S02]  /*109f0*/  IMAD.WIDE R198, R2, 0x4, R244 ;  /* 0x0000000402c67825 */ /* 0x000fe400078e02f4 */
[----:B------:R1:W-:Y:S02]  /*10a00*/  STL.64 [R1+0xb20], R84 ;  /* 0x000b205401007387 */ /* 0x0003e40000100a00 */
[----:B------:R-:W1:Y:S02]  /*10a10*/  LDC R5, c[0x0][0x3a0] ;  /* 0x0000e800ff057b82 */ /* 0x000e640000000800 */
[----:B------:R1:W-:Y:S01]  /*10a20*/  LDGSTS.E [R92+0x26600], desc[UR16][R84.64], !P4 ;  /* 0x26600000545c7fae */ /* 0x0003e2000e1a1010 */
[----:B------:R-:W-:Y:S01]  /*10a30*/  ISETP.GE.U32.AND P4, PT, R0, 0x7ffffee3, PT ;  /* 0x7ffffee30000780c */ /* 0x000fe20003f86070 */
[----:B------:R-:W-:-:S02]  /*10a40*/  VIADD R0, R93, 0xffffff60 ;  /* 0xffffff605d007836 */ /* 0x000fc40000000000 */
[C---:B-1----:R-:W-:Y:S01]  /*10a50*/  IMAD.WIDE R86, R2.reuse, 0x4, R242 ;  /* 0x0000000402567825 */ /* 0x042fe200078e02f2 */
[----:B------:R-:W-:Y:S01]  /*10a60*/  LDGSTS.E [R92+0x26800], desc[UR16][R246.64], !P6 ;  /* 0x26800000f65c7fae */ /* 0x000fe2000f1a1010 */
[----:B------:R-:W1:Y:S03]  /*10a70*/  LDC R93, c[0x0][0x3a0] ;  /* 0x0000e800ff5d7b82 */ /* 0x000e660000000800 */
[----:B------:R-:W-:Y:S01]  /*10a80*/  STL.64 [R1+0xb18], R246 ;  /* 0x000b18f601007387 */ /* 0x000fe20000100a00 */
[----:B------:R-:W-:-:S03]  /*10a90*/  IMAD.WIDE R84, R2, 0x4, R240 ;  /* 0x0000000402547825 */ /* 0x000fc600078e02f0 */
[----:B------:R-:W-:Y:S01]  /*10aa0*/  LDGSTS.E [R92+0x26a00], desc[UR16][R198.64], !P6 ;  /* 0x26a00000c65c7fae */ /* 0x000fe2000f1a1010 */
[----:B------:R-:W-:-:S03]  /*10ab0*/  ISETP.GE.U32.AND P6, PT, R4, 0x7ffffee2, PT ;  /* 0x7ffffee20400780c */ /* 0x000fc60003fc6070 */
[----:B------:R-:W-:Y:S04]  /*10ac0*/  STL.64 [R1+0xb10], R198 ;  /* 0x000b10c601007387 */ /* 0x000fe80000100a00 */
[----:B------:R1:W-:Y:S04]  /*10ad0*/  LDGSTS.E [R92+0x26c00], desc[UR16][R86.64], !P5 ;  /* 0x26c00000565c7fae */ /* 0x0003e8000e9a1010 */
[----:B------:R1:W-:Y:S04]  /*10ae0*/  STL.64 [R1+0xb08], R86 ;  /* 0x000b085601007387 */ /* 0x0003e80000100a00 */
[----:B------:R1:W-:Y:S01]  /*10af0*/  LDGSTS.E [R92+0x26e00], desc[UR16][R84.64], !P5 ;  /* 0x26e00000545c7fae */ /* 0x0003e2000e9a1010 */
[----:B------:R-:W-:-:S03]  /*10b00*/  ISETP.GE.U32.AND P5, PT, R0, 0x7ffffee1, PT ;  /* 0x7ffffee10000780c */ /* 0x000fc60003fa6070 */
[----:B------:R1:W-:Y:S02]  /*10b10*/  STL.64 [R1+0xb00], R84 ;  /* 0x000b005401007387 */ /* 0x0003e40000100a00 */
[----:B-1----:R-:W-:-:S04]  /*10b20*/  IMAD.WIDE R86, R2, 0x4, R238 ;  /* 0x0000000402567825 */ /* 0x002fc800078e02ee */
[C---:B------:R-:W-:Y:S01]  /*10b30*/  IMAD.WIDE R84, R2.reuse, 0x4, R8 ;  /* 0x0000000402547825 */ /* 0x040fe200078e0208 */
[----:B------:R-:W-:Y:S03]  /*10b40*/  STL.64 [R1+0xaf8], R86 ;  /* 0x000af85601007387 */ /* 0x000fe60000100a00 */
[C---:B------:R-:W-:Y:S01]  /*10b50*/  IMAD.WIDE R8, R2.reuse, 0x4, R12 ;  /* 0x0000000402087825 */ /* 0x040fe200078e020c */
[----:B------:R-:W-:Y:S03]  /*10b60*/  LDGSTS.E [R92+0x27000], desc[UR16][R86.64], !P3 ;  /* 0x27000000565c7fae */ /* 0x000fe6000d9a1010 */
[----:B------:R-:W-:Y:S01]  /*10b70*/  VIADD R4, R7, 0xffffff5f ;  /* 0xffffff5f07047836 */ /* 0x000fe20000000000 */
[----:B------:R-:W-:Y:S01]  /*10b80*/  STL.64 [R1+0xaf0], R84 ;  /* 0x000af05401007387 */ /* 0x000fe20000100a00 */
[----:B------:R-:W1:Y:S01]  /*10b90*/  LDC R7, c[0x0][0x3a0] ;  /* 0x0000e800ff077b82 */ /* 0x000e620000000800 */
[----:B------:R-:W-:-:S02]  /*10ba0*/  IMAD.WIDE R12, R2, 0x4, R18 ;  /* 0x00000004020c7825 */ /* 0x000fc400078e0212 */
[----:B------:R-:W-:Y:S04]  /*10bb0*/  LDGSTS.E [R92+0x27200], desc[UR16][R84.64], !P3 ;  /* 0x27200000545c7fae */ /* 0x000fe8000d9a1010 */
[----:B------:R1:W-:Y:S04]  /*10bc0*/  STL.64 [R1+0xae8], R10 ;  /* 0x000ae80a01007387 */ /* 0x0003e80000100a00 */
[----:B------:R1:W-:Y:S01]  /*10bd0*/  LDGSTS.E [R92+0x27400], desc[UR16][R10.64], !P4 ;  /* 0x274000000a5c7fae */ /* 0x0003e2000e1a1010 */
[----:B------:R-:W-:-:S03]  /*10be0*/  ISETP.GE.U32.AND P3, PT, R4, 0x7ffffee0, PT ;  /* 0x7ffffee00400780c */ /* 0x000fc60003f66070 */
[----:B------:R1:W-:Y:S04]  /*10bf0*/  STL.64 [R1+0xae0], R8 ;  /* 0x000ae00801007387 */ /* 0x0003e80000100a00 */
[----:B------:R1:W-:Y:S01]  /*10c00*/  LDGSTS.E [R92+0x27600], desc[UR16][R8.64], !P4 ;  /* 0x27600000085c7fae */ /* 0x0003e2000e1a1010 */
[----:B------:R-:W-:Y:S01]  /*10c10*/  VIADD R4, R6, 0xffffff5d ;  /* 0xffffff5d06047836 */ /* 0x000fe20000000000 */
[----:B------:R-:W-:Y:S01]  /*10c20*/  IADD3 R0, PT, PT, R88, -0xa2, RZ ;  /* 0xffffff5e58007810 */ /* 0x000fe20007ffe0ff */
[----:B------:R-:W3:Y:S01]  /*10c30*/  LDC R6, c[0x0][0x3a0] ;  /* 0x0000e800ff067b82 */ /* 0x000ee20000000800 */
[----:B------:R-:W-:Y:S04]  /*10c40*/  STL.64 [R1+0xad8], R14 ;  /* 0x000ad80e01007387 */ /* 0x000fe80000100a00 */
[----:B------:R-:W-:Y:S03]  /*10c50*/  LDGSTS.E [R92+0x27800], desc[UR16][R14.64], !P6 ;  /* 0x278000000e5c7fae */ /* 0x000fe6000f1a1010 */
[----:B-1----:R-:W1:Y:S01]  /*10c60*/  LDC R10, c[0x0][0x3a0] ;  /* 0x0000e800ff0a7b82 */ /* 0x002e620000000800 */
[C---:B------:R-:W-:Y:S01]  /*10c70*/  IMAD.WIDE R8, R2.reuse, 0x4, R20 ;  /* 0x0000000402087825 */ /* 0x040fe200078e0214 */
[----:B------:R1:W-:Y:S04]  /*10c80*/  STL.64 [R1+0xad0], R16 ;  /* 0x000ad01001007387 */ /* 0x0003e80000100a00 */
[----:B------:R1:W-:Y:S01]  /*10c90*/  LDGSTS.E [R92+0x27a00], desc[UR16][R16.64], !P6 ;  /* 0x27a00000105c7fae */ /* 0x0003e2000f1a1010 */
[----:B------:R-:W-:Y:S01]  /*10ca0*/  IMAD.WIDE R18, R2, 0x4, R22 ;  /* 0x0000000402127825 */ /* 0x000fe200078e0216 */
[----:B------:R-:W2:Y:S02]  /*10cb0*/  LDC R11, c[0x0][0x3a0] ;  /* 0x0000e800ff0b7b82 */ /* 0x000ea40000000800 */
[----:B------:R-:W-:Y:S04]  /*10cc0*/  STL.64 [R1+0xac8], R12 ;  /* 0x000ac80c01007387 */ /* 0x000fe80000100a00 */
[----:B------:R-:W-:Y:S01]  /*10cd0*/  LDGSTS.E [R92+0x27c00], desc[UR16][R12.64], !P5 ;  /* 0x27c000000c5c7fae */ /* 0x000fe2000e9a1010 */
[----:B------:R-:W-:-:S03]  /*10ce0*/  ISETP.GE.U32.AND P4, PT, R0, 0x7ffffedf, PT ;  /* 0x7ffffedf0000780c */ /* 0x000fc60003f86070 */
[----:B------:R1:W-:Y:S04]  /*10cf0*/  STL.64 [R1+0xac0], R8 ;  /* 0x000ac00801007387 */ /* 0x0003e80000100a00 */
[----:B------:R1:W-:Y:S01]  /*10d00*/  LDGSTS.E [R92+0x27e00], desc[UR16][R8.64], !P5 ;  /* 0x27e00000085c7fae */ /* 0x0003e2000e9a1010 */
[----:B------:R-:W-:Y:S01]  /*10d10*/  VIADD R0, R248, 0xffffff5c ;  /* 0xffffff5cf8007836 */ /* 0x000fe20000000000 */
[----:B------:R-:W-:Y:S01]  /*10d20*/  ISETP.GE.U32.AND P6, PT, R4, 0x7ffffede, PT ;  /* 0x7ffffede0400780c */ /* 0x000fe20003fc6070 */
[----:B-1----:R-:W-:Y:S01]  /*10d30*/  IMAD.WIDE R16, R2, 0x4, R24 ;  /* 0x0000000402107825 */ /* 0x002fe200078e0218 */
[----:B------:R-:W-:-:S03]  /*10d40*/  IADD3 R4, PT, PT, R5, -0xa5, RZ ;  /* 0xffffff5b05047810 */ /* 0x000fc60007ffe0ff */
[----:B------:R-:W-:Y:S01]  /*10d50*/  IMAD.WIDE R14, R2, 0x4, R26 ;  /* 0x00000004020e7825 */ /* 0x000fe200078e021a */
[----:B------:R-:W1:Y:S01]  /*10d60*/  LDC R9, c[0x0][0x3a0] ;  /* 0x0000e800ff097b82 */ /* 0x000e620000000800 */
[----:B------:R-:W-:Y:S02]  /*10d70*/  ISETP.GE.U32.AND P5, PT, R0, 0x7ffffedd, PT ;  /* 0x7ffffedd0000780c */ /* 0x000fe40003fa6070 */
[----:B------:R-:W-:Y:S01]  /*10d80*/  IMAD.WIDE R12, R2, 0x4, R28 ;  /* 0x00000004020c7825 */ /* 0x000fe200078e021c */
[----:B------:R1:W-:Y:S04]  /*10d90*/  STL.64 [R1+0xab8], R18 ;  /* 0x000ab81201007387 */ /* 0x0003e80000100a00 */
[----:B------:R1:W-:Y:S01]  /*10da0*/  LDGSTS.E [R92+0x28000], desc[UR16][R18.64], !P3 ;  /* 0x28000000125c7fae */ /* 0x0003e2000d9a1010 */
[----:B------:R-:W3:Y:S01]  /*10db0*/  LDC R5, c[0x0][0x3a0] ;  /* 0x0000e800ff057b82 */ /* 0x000ee20000000800 */
[----:B------:R-:W-:-:S02]  /*10dc0*/  VIADD R0, R93, 0xffffff5a ;  /* 0xffffff5a5d007836 */ /* 0x000fc40000000000 */
[----:B------:R1:W-:Y:S04]  /*10dd0*/  STL.64 [R1+0xab0], R16 ;  /* 0x000ab01001007387 */ /* 0x0003e80000100a00 */
[----:B------:R1:W-:Y:S01]  /*10de0*/  LDGSTS.E [R92+0x28200], desc[UR16][R16.64], !P3 ;  /* 0x28200000105c7fae */ /* 0x0003e2000d9a1010 */
[----:B------:R-:W3:Y:S01]  /*10df0*/  LDC R8, c[0x0][0x3a0] ;  /* 0x0000e800ff087b82 */ /* 0x000ee20000000800 */
[----:B------:R-:W-:Y:S01]  /*10e00*/  ISETP.GE.U32.AND P3, PT, R4, 0x7ffffedc, PT ;  /* 0x7ffffedc0400780c */ /* 0x000fe20003f66070 */
[C---:B-1----:R-:W-:Y:S01]  /*10e10*/  IMAD.WIDE R18, R2.reuse, 0x4, R30 ;  /* 0x0000000402127825 */ /* 0x042fe200078e021e */
[----:B------:R1:W-:Y:S03]  /*10e20*/  STL.64 [R1+0xaa8], R14 ;  /* 0x000aa80e01007387 */ /* 0x0003e60000100a00 */
[----:B------:R-:W-:Y:S01]  /*10e30*/  VIADD R4, R7, 0xffffff59 ;  /* 0xffffff5907047836 */ /* 0x000fe20000000000 */
[----:B------:R1:W-:Y:S01]  /*10e40*/  LDGSTS.E [R92+0x28400], desc[UR16][R14.64], !P4 ;  /* 0x284000000e5c7fae */ /* 0x0003e2000e1a1010 */
[----:B------:R-:W4:Y:S01]  /*10e50*/  LDC R7, c[0x0][0x3a0] ;  /* 0x0000e800ff077b82 */ /* 0x000f220000000800 */
[----:B------:R-:W-:-:S02]  /*10e60*/  IMAD.WIDE R16, R2, 0x4, R32 ;  /* 0x0000000402107825 */ /* 0x000fc400078e0220 */
[----:B------:R1:W-:Y:S04]  /*10e70*/  STL.64 [R1+0xaa0], R12 ;  /* 0x000aa00c01007387 */ /* 0x0003e80000100a00 */
[----:B------:R1:W-:Y:S01]  /*10e80*/  LDGSTS.E [R92+0x28600], desc[UR16][R12.64], !P4 ;  /* 0x286000000c5c7fae */ /* 0x0003e2000e1a1010 */
[----:B------:R-:W-:Y:S01]  /*10e90*/  ISETP.GE.U32.AND P4, PT, R0, 0x7ffffedb, PT ;  /* 0x7ffffedb0000780c */ /* 0x000fe20003f86070 */
[----:B------:R-:W-:Y:S01]  /*10ea0*/  IMAD.WIDE R198, R2, 0x4, R228 ;  /* 0x0000000402c67825 */ /* 0x000fe200078e02e4 */
[----:B------:R-:W-:Y:S01]  /*10eb0*/  IADD3 R0, PT, PT, R10, -0xa8, RZ ;  /* 0xffffff580a007810 */ /* 0x000fe20007ffe0ff */
[----:B------:R3:W-:Y:S01]  /*10ec0*/  LDGSTS.E [R92+0x28800], desc[UR16][R18.64], !P6 ;  /* 0x28800000125c7fae */ /* 0x0007e2000f1a1010 */
[----:B------:R-:W4:Y:S01]  /*10ed0*/  LDC R10, c[0x0][0x3a0] ;  /* 0x0000e800ff0a7b82 */ /* 0x000f220000000800 */
[----:B-1----:R-:W-:-:S02]  /*10ee0*/  IMAD.WIDE R14, R2, 0x4, R34 ;  /* 0x00000004020e7825 */ /* 0x002fc400078e0222 */
[----:B------:R1:W-:Y:S02]  /*10ef0*/  LDGSTS.E [R92+0x28a00], desc[UR16][R16.64], !P6 ;  /* 0x28a00000105c7fae */ /* 0x0003e4000f1a1010 */
[----:B------:R-:W-:Y:S01]  /*10f00*/  IMAD.WIDE R12, R2, 0x4, R36 ;  /* 0x00000004020c7825 */ /* 0x000fe200078e0224 */
[----:B------:R-:W-:Y:S01]  /*10f10*/  ISETP.GE.U32.AND P6, PT, R4, 0x7ffffeda, PT ;  /* 0x7ffffeda0400780c */ /* 0x000fe20003fc6070 */
[----:B------:R1:W-:Y:S01]  /*10f20*/  LDGSTS.E [R92+0x28c00], desc[UR16][R14.64], !P5 ;  /* 0x28c000000e5c7fae */ /* 0x0003e2000e9a1010 */
[----:B------:R-:W2:Y:S01]  /*10f30*/  LDC R93, c[0x0][0x3a0] ;  /* 0x0000e800ff5d7b82 */ /* 0x000ea20000000800 */
[----:B---3--:R-:W-:Y:S02]  /*10f40*/  VIADD R4, R6, 0xffffff57 ;  /* 0xffffff5706047836 */ /* 0x008fe40000000000 */
[----:B------:R3:W-:Y:S01]  /*10f50*/  LDGSTS.E [R92+0x28e00], desc[UR16][R12.64], !P5 ;  /* 0x28e000000c5c7fae */ /* 0x0007e2000e9a1010 */
[----:B------:R-:W-:Y:S01]  /*10f60*/  ISETP.GE.U32.AND P5, PT, R0, 0x7ffffed9, PT ;  /* 0x7ffffed90000780c */ /* 0x000fe20003fa6070 */
[----:B------:R-:W-:-:S02]  /*10f70*/  VIADD R0, R9, 0xffffff56 ;  /* 0xffffff5609007836 */ /* 0x000fc40000000000 */
[----:B------:R1:W-:Y:S01]  /*10f80*/  STL.64 [R1+0xa98], R18 ;  /* 0x000a981201007387 */ /* 0x0003e20000100a00 */
[----:B------:R-:W2:Y:S03]  /*10f90*/  LDC R6, c[0x0][0x3a0] ;  /* 0x0000e800ff067b82 */ /* 0x000ea60000000800 */
[----:B------:R3:W-:Y:S04]  /*10fa0*/  STL.64 [R1+0xa90], R16 ;  /* 0x000a901001007387 */ /* 0x0007e80000100a00 */
[----:B------:R3:W-:Y:S01]  /*10fb0*/  STL.64 [R1+0xa88], R14 ;  /* 0x000a880e01007387 */ /* 0x0007e20000100a00 */
[----:B------:R-:W2:Y:S01]  /*10fc0*/  LDC R9, c[0x0][0x3a0] ;  /* 0x0000e800ff097b82 */ /* 0x000ea20000000800 */
[----:B-1----:R-:W-:-:S02]  /*10fd0*/  IMAD.WIDE R18, R2, 0x4, R38 ;  /* 0x0000000402127825 */ /* 0x002fc400078e0226 */
[----:B------:R1:W-:Y:S02]  /*10fe0*/  STL.64 [R1+0xa80], R12 ;  /* 0x000a800c01007387 */ /* 0x0003e40000100a00 */
[C---:B---3--:R-:W-:Y:S02]  /*10ff0*/  IMAD.WIDE R16, R2.reuse, 0x4, R40 ;  /* 0x0000000402107825 */ /* 0x048fe400078e0228 */
[----:B------:R3:W-:Y:S02]  /*11000*/  LDGSTS.E [R92+0x29000], desc[UR16][R18.64], !P3 ;  /* 0x29000000125c7fae */ /* 0x0007e4000d9a1010 */
[C---:B------:R-:W-:Y:S02]  /*11010*/  IMAD.WIDE R14, R2.reuse, 0x4, R42 ;  /* 0x00000004020e7825 */ /* 0x040fe400078e022a */
[----:B------:R3:W-:Y:S02]  /*11020*/  LDGSTS.E [R92+0x29200], desc[UR16][R16.64], !P3 ;  /* 0x29200000105c7fae */ /* 0x0007e4000d9a1010 */
[----:B-1----:R-:W-:Y:S01]  /*11030*/  IMAD.WIDE R12, R2, 0x4, R44 ;  /* 0x00000004020c7825 */ /* 0x002fe200078e022c */
[----:B------:R-:W-:Y:S01]  /*11040*/  ISETP.GE.U32.AND P3, PT, R4, 0x7ffffed8, PT ;  /* 0x7ffffed80400780c */ /* 0x000fe20003f66070 */
[----:B------:R1:W-:Y:S01]  /*11050*/  LDGSTS.E [R92+0x29400], desc[UR16][R14.64], !P4 ;  /* 0x294000000e5c7fae */ /* 0x0003e2000e1a1010 */
[----:B------:R-:W-:-:S02]  /*11060*/  IADD3 R4, PT, PT, R5, -0xab, RZ ;  /* 0xffffff5505047810 */ /* 0x000fc40007ffe0ff */
[----:B------:R-:W2:Y:S01]  /*11070*/  LDC R5, c[0x0][0x3a0] ;  /* 0x0000e800ff057b82 */ /* 0x000ea20000000800 */
[----:B------:R3:W-:Y:S04]  /*11080*/  STL.64 [R1+0xa78], R18 ;  /* 0x000a781201007387 */ /* 0x0007e80000100a00 */
[----:B------:R1:W-:Y:S01]  /*11090*/  LDGSTS.E [R92+0x29600], desc[UR16][R12.64], !P4 ;  /* 0x296000000c5c7fae */ /* 0x0003e2000e1a1010 */
[----:B------:R-:W-:Y:S01]  /*110a0*/  ISETP.GE.U32.AND P4, PT, R0, 0x7ffffed7, PT ;  /* 0x7ffffed70000780c */ /* 0x000fe20003f86070 */
[----:B------:R-:W-:Y:S02]  /*110b0*/  VIADD R0, R8, 0xffffff54 ;  /* 0xffffff5408007836 */ /* 0x000fe40000000000 */
[----:B------:R1:W-:Y:S01]  /*110c0*/  STL.64 [R1+0xa70], R16 ;  /* 0x000a701001007387 */ /* 0x0003e20000100a00 */
[----:B------:R-:W2:Y:S01]  /*110d0*/  LDC R8, c[0x0][0x3a0] ;  /* 0x0000e800ff087b82 */ /* 0x000ea20000000800 */
[----:B---3--:R-:W-:-:S02]  /*110e0*/  IMAD.WIDE R18, R2, 0x4, R46 ;  /* 0x0000000402127825 */ /* 0x008fc400078e022e */
[----:B------:R3:W-:Y:S04]  /*110f0*/  STL.64 [R1+0xa68], R14 ;  /* 0x000a680e01007387 */ /* 0x0007e80000100a00 */
[----:B------:R4:W-:Y:S01]  /*11100*/  STL.64 [R1+0xa60], R12 ;  /* 0x000a600c01007387 */ /* 0x0009e20000100a00 */
[----:B-1----:R-:W-:-:S03]  /*11110*/  IMAD.WIDE R16, R2, 0x4, R48 ;  /* 0x0000000402107825 */ /* 0x002fc600078e0230 */
[----:B------:R1:W-:Y:S01]  /*11120*/  STL.64 [R1+0xa58], R18 ;  /* 0x000a581201007387 */ /* 0x0003e20000100a00 */
[----:B---3--:R-:W-:-:S03]  /*11130*/  IMAD.WIDE R14, R2, 0x4, R50 ;  /* 0x00000004020e7825 */ /* 0x008fc600078e0232 */
[----:B------:R1:W-:Y:S01]  /*11140*/  LDGSTS.E [R92+0x29800], desc[UR16][R18.64], !P6 ;  /* 0x29800000125c7fae */ /* 0x0003e2000f1a1010 */
[----:B----4-:R-:W-:-:S03]  /*11150*/  IMAD.WIDE R12, R2, 0x4, R52 ;  /* 0x00000004020c7825 */ /* 0x010fc600078e0234 */
[----:B------:R3:W-:Y:S04]  /*11160*/  STL.64 [R1+0xa50], R16 ;  /* 0x000a501001007387 */ /* 0x0007e80000100a00 */
[----:B------:R3:W-:Y:S01]  /*11170*/  LDGSTS.E [R92+0x29a00], desc[UR16][R16.64], !P6 ;  /* 0x29a00000105c7fae */ /* 0x0007e2000f1a1010 */
[----:B------:R-:W-:Y:S01]  /*11180*/  ISETP.GE.U32.AND P6, PT, R4, 0x7ffffed6, PT ;  /* 0x7ffffed60400780c */ /* 0x000fe20003fc6070 */
[----:B------:R-:W-:Y:S02]  /*11190*/  VIADD R4, R7, 0xffffff53 ;  /* 0xffffff5307047836 */ /* 0x000fe40000000000 */
[C---:B-1----:R-:W-:Y:S01]  /*111a0*/  IMAD.WIDE R18, R2.reuse, 0x4, R54 ;  /* 0x0000000402127825 */ /* 0x042fe200078e0236 */
[----:B------:R1:W-:Y:S01]  /*111b0*/  STL.64 [R1+0xa48], R14 ;  /* 0x000a480e01007387 */ /* 0x0003e20000100a00 */
[----:B------:R-:W4:Y:S03]  /*111c0*/  LDC R7, c[0x0][0x3a0] ;  /* 0x0000e800ff077b82 */ /* 0x000f260000000800 */
[----:B------:R1:W-:Y:S01]  /*111d0*/  LDGSTS.E [R92+0x29c00], desc[UR16][R14.64], !P5 ;  /* 0x29c000000e5c7fae */ /* 0x0003e2000e9a1010 */
[----:B---3--:R-:W-:-:S03]  /*111e0*/  IMAD.WIDE R16, R2, 0x4, R56 ;  /* 0x0000000402107825 */ /* 0x008fc600078e0238 */
[----:B------:R3:W-:Y:S04]  /*111f0*/  STL.64 [R1+0xa40], R12 ;  /* 0x000a400c01007387 */ /* 0x0007e80000100a00 */
[----:B------:R3:W-:Y:S01]  /*11200*/  LDGSTS.E [R92+0x29e00], desc[UR16][R12.64], !P5 ;  /* 0x29e000000c5c7fae */ /* 0x0007e2000e9a1010 */
[----:B------:R-:W-:Y:S01]  /*11210*/  ISETP.GE.U32.AND P5, PT, R0, 0x7ffffed5, PT ;  /* 0x7ffffed50000780c */ /* 0x000fe20003fa6070 */
[----:B-1----:R-:W-:Y:S01]  /*11220*/  IMAD.WIDE R14, R2, 0x4, R58 ;  /* 0x00000004020e7825 */ /* 0x002fe200078e023a */
[----:B------:R-:W-:Y:S01]  /*11230*/  IADD3 R0, PT, PT, R10, -0xae, RZ ;  /* 0xffffff520a007810 */ /* 0x000fe20007ffe0ff */
[----:B------:R1:W-:Y:S01]  /*11240*/  LDGSTS.E [R92+0x2a000], desc[UR16][R18.64], !P3 ;  /* 0x2a000000125c7fae */ /* 0x0003e2000d9a1010 */
[----:B------:R-:W4:Y:S03]  /*11250*/  LDC R10, c[0x0][0x3a0] ;  /* 0x0000e800ff0a7b82 */ /* 0x000f260000000800 */
[----:B------:R1:W-:Y:S01]  /*11260*/  LDGSTS.E [R92+0x2a200], desc[UR16][R16.64], !P3 ;  /* 0x2a200000105c7fae */ /* 0x0003e2000d9a1010 */
[----:B---3--:R-:W-:Y:S01]  /*11270*/  IMAD.WIDE R12, R2, 0x4, R60 ;  /* 0x00000004020c7825 */ /* 0x008fe200078e023c */
[----:B------:R-:W-:-:S02]  /*11280*/  ISETP.GE.U32.AND P3, PT, R4, 0x7ffffed4, PT ;  /* 0x7ffffed40400780c */ /* 0x000fc40003f66070 */
[----:B------:R3:W-:Y:S01]  /*11290*/  LDGSTS.E [R92+0x2a400], desc[UR16][R14.64], !P4 ;  /* 0x2a4000000e5c7fae */ /* 0x0007e2000e1a1010 */
[----:B--2---:R-:W-:-:S03]  /*112a0*/  VIADD R4, R6, 0xffffff51 ;  /* 0xffffff5106047836 */ /* 0x004fc60000000000 */
[----:B------:R2:W-:Y:S01]  /*112b0*/  LDGSTS.E [R92+0x2a600], desc[UR16][R12.64], !P4 ;  /* 0x2a6000000c5c7fae */ /* 0x0005e2000e1a1010 */
[----:B------:R-:W-:Y:S01]  /*112c0*/  ISETP.GE.U32.AND P4, PT, R0, 0x7ffffed3, PT ;  /* 0x7ffffed30000780c */ /* 0x000fe20003f86070 */
[----:B------:R-:W4:Y:S01]  /*112d0*/  LDC R6, c[0x0][0x3a0] ;  /* 0x0000e800ff067b82 */ /* 0x000f220000000800 */
[----:B------:R-:W-:Y:S01]  /*112e0*/  VIADD R0, R9, 0xffffff50 ;  /* 0xffffff5009007836 */ /* 0x000fe20000000000 */
[----:B------:R1:W-:Y:S04]  /*112f0*/  STL.64 [R1+0xa38], R18 ;  /* 0x000a381201007387 */ /* 0x0003e80000100a00 */
[----:B------:R2:W-:Y:S02]  /*11300*/  STL.64 [R1+0xa30], R16 ;  /* 0x000a301001007387 */ /* 0x0005e40000100a00 */
[----:B------:R-:W4:Y:S02]  /*11310*/  LDC R9, c[0x0][0x3a0] ;  /* 0x0000e800ff097b82 */ /* 0x000f240000000800 */
[----:B------:R3:W-:Y:S01]  /*11320*/  STL.64 [R1+0xa28], R14 ;  /* 0x000a280e01007387 */ /* 0x0007e20000100a00 */
[----:B-1----:R-:W-:-:S03]  /*11330*/  IMAD.WIDE R18, R2, 0x4, R62 ;  /* 0x0000000402127825 */ /* 0x002fc600078e023e */
[----:B------:R1:W-:Y:S01]  /*11340*/  STL.64 [R1+0xa20], R12 ;  /* 0x000a200c01007387 */ /* 0x0003e20000100a00 */
[----:B--2---:R-:W-:-:S03]  /*11350*/  IMAD.WIDE R16, R2, 0x4, R64 ;  /* 0x0000000402107825 */ /* 0x004fc600078e0240 */
[----:B------:R2:W-:Y:S01]  /*11360*/  LDGSTS.E [R92+0x2a800], desc[UR16][R18.64], !P6 ;  /* 0x2a800000125c7fae */ /* 0x0005e2000f1a1010 */
[----:B---3--:R-:W-:-:S03]  /*11370*/  IMAD.WIDE R14, R2, 0x4, R66 ;  /* 0x00000004020e7825 */ /* 0x008fc600078e0242 */
[----:B------:R3:W-:Y:S01]  /*11380*/  LDGSTS.E [R92+0x2aa00], desc[UR16][R16.64], !P6 ;  /* 0x2aa00000105c7fae */ /* 0x0007e2000f1a1010 */
[----:B-1----:R-:W-:Y:S01]  /*11390*/  IMAD.WIDE R12, R2, 0x4, R68 ;  /* 0x00000004020c7825 */ /* 0x002fe200078e0244 */
[----:B------:R-:W-:Y:S02]  /*113a0*/  ISETP.GE.U32.AND P6, PT, R4, 0x7ffffed2, PT ;  /* 0x7ffffed20400780c */ /* 0x000fe40003fc6070 */
[----:B------:R1:W-:Y:S01]  /*113b0*/  LDGSTS.E [R92+0x2ac00], desc[UR16][R14.64], !P5 ;  /* 0x2ac000000e5c7fae */ /* 0x0003e2000e9a1010 */
[----:B------:R-:W-:Y:S02]  /*113c0*/  IADD3 R4, PT, PT, R5, -0xb1, RZ ;  /* 0xffffff4f05047810 */ /* 0x000fe40007ffe0ff */
[----:B------:R-:W4:Y:S01]  /*113d0*/  LDC R5, c[0x0][0x3a0] ;  /* 0x0000e800ff057b82 */ /* 0x000f220000000800 */
[----:B------:R2:W-:Y:S04]  /*113e0*/  STL.64 [R1+0xa18], R18 ;  /* 0x000a181201007387 */ /* 0x0005e80000100a00 */
[----:B------:R1:W-:Y:S01]  /*113f0*/  LDGSTS.E [R92+0x2ae00], desc[UR16][R12.64], !P5 ;  /* 0x2ae000000c5c7fae */ /* 0x0003e2000e9a1010 */
[----:B------:R-:W-:Y:S01]  /*11400*/  ISETP.GE.U32.AND P5, PT, R0, 0x7ffffed1, PT ;  /* 0x7ffffed10000780c */ /* 0x000fe20003fa6070 */
[----:B------:R-:W-:-:S02]  /*11410*/  VIADD R0, R8, 0xffffff4e ;  /* 0xffffff4e08007836 */ /* 0x000fc40000000000 */
[----:B------:R3:W-:Y:S01]  /*11420*/  STL.64 [R1+0xa10], R16 ;  /* 0x000a101001007387 */ /* 0x0007e20000100a00 */
[----:B------:R-:W4:Y:S01]  /*11430*/  LDC R8, c[0x0][0x3a0] ;  /* 0x0000e800ff087b82 */ /* 0x000f220000000800 */
[C---:B--2---:R-:W-:Y:S02]  /*11440*/  IMAD.WIDE R18, R2.reuse, 0x4, R70 ;  /* 0x0000000402127825 */ /* 0x044fe400078e0246 */
[----:B------:R1:W-:Y:S04]  /*11450*/  STL.64 [R1+0xa08], R14 ;  /* 0x000a080e01007387 */ /* 0x0003e80000100a00 */
[----:B------:R2:W-:Y:S01]  /*11460*/  STL.64 [R1+0xa00], R12 ;  /* 0x000a000c01007387 */ /* 0x0005e20000100a00 */
[----:B---3--:R-:W-:-:S03]  /*11470*/  IMAD.WIDE R16, R2, 0x4, R72 ;  /* 0x0000000402107825 */ /* 0x008fc600078e0248 */
[----:B------:R3:W-:Y:S01]  /*11480*/  STL.64 [R1+0x9f8], R18 ;  /* 0x0009f81201007387 */ /* 0x0007e20000100a00 */
[----:B-1----:R-:W-:-:S03]  /*11490*/  IMAD.WIDE R14, R2, 0x4, R74 ;  /* 0x00000004020e7825 */ /* 0x002fc600078e024a */
[----:B------:R3:W-:Y:S01]  /*114a0*/  LDGSTS.E [R92+0x2b000], desc[UR16][R18.64], !P3 ;  /* 0x2b000000125c7fae */ /* 0x0007e2000d9a1010 */
[----:B--2---:R-:W-:-:S03]  /*114b0*/  IMAD.WIDE R12, R2, 0x4, R76 ;  /* 0x00000004020c7825 */ /* 0x004fc600078e024c */
[----:B------:R1:W-:Y:S04]  /*114c0*/  STL.64 [R1+0x9f0], R16 ;  /* 0x0009f01001007387 */ /* 0x0003e80000100a00 */
[----:B------:R1:W-:Y:S01]  /*114d0*/  LDGSTS.E [R92+0x2b200], desc[UR16][R16.64], !P3 ;  /* 0x2b200000105c7fae */ /* 0x0003e2000d9a1010 */
[----:B------:R-:W-:Y:S01]  /*114e0*/  ISETP.GE.U32.AND P3, PT, R4, 0x7ffffed0, PT ;  /* 0x7ffffed00400780c */ /* 0x000fe20003f66070 */
[----:B----4-:R-:W-:Y:S02]  /*114f0*/  VIADD R4, R7, 0xffffff4d ;  /* 0xffffff4d07047836 */ /* 0x010fe40000000000 */
[C---:B---3--:R-:W-:Y:S01]  /*11500*/  IMAD.WIDE R18, R2.reuse, 0x4, R78 ;  /* 0x0000000402127825 */ /* 0x048fe200078e024e */
[----:B------:R2:W-:Y:S01]  /*11510*/  STL.64 [R1+0x9e8], R14 ;  /* 0x0009e80e01007387 */ /* 0x0005e20000100a00 */
[----:B------:R-:W3:Y:S03]  /*11520*/  LDC R7, c[0x0][0x3a0] ;  /* 0x0000e800ff077b82 */ /* 0x000ee60000000800 */
[----:B------:R2:W-:Y:S01]  /*11530*/  LDGSTS.E [R92+0x2b400], desc[UR16][R14.64], !P4 ;  /* 0x2b4000000e5c7fae */ /* 0x0005e2000e1a1010 */
[----:B-1----:R-:W-:-:S03]  /*11540*/  IMAD.WIDE R16, R2, 0x4, R80 ;  /* 0x0000000402107825 */ /* 0x002fc600078e0250 */
[----:B------:R1:W-:Y:S04]  /*11550*/  STL.64 [R1+0x9e0], R12 ;  /* 0x0009e00c01007387 */ /* 0x0003e80000100a00 */
[----:B------:R1:W-:Y:S01]  /*11560*/  LDGSTS.E [R92+0x2b600], desc[UR16][R12.64], !P4 ;  /* 0x2b6000000c5c7fae */ /* 0x0003e2000e1a1010 */
[----:B------:R-:W-:Y:S01]  /*11570*/  ISETP.GE.U32.AND P4, PT, R0, 0x7ffffecf, PT ;  /* 0x7ffffecf0000780c */ /* 0x000fe20003f86070 */
[----:B--2---:R-:W-:Y:S01]  /*11580*/  IMAD.WIDE R14, R2, 0x4, R94 ;  /* 0x00000004020e7825 */ /* 0x004fe200078e025e */
[----:B------:R-:W-:Y:S01]  /*11590*/  IADD3 R0, PT, PT, R10, -0xb4, RZ ;  /* 0xffffff4c0a007810 */ /* 0x000fe20007ffe0ff */
[----:B------:R2:W-:Y:S01]  /*115a0*/  LDGSTS.E [R92+0x2b800], desc[UR16][R18.64], !P6 ;  /* 0x2b800000125c7fae */ /* 0x0005e2000f1a1010 */
[----:B------:R-:W4:Y:S03]  /*115b0*/  LDC R10, c[0x0][0x3a0] ;  /* 0x0000e800ff0a7b82 */ /* 0x000f260000000800 */
[----:B------:R2:W-:Y:S01]  /*115c0*/  LDGSTS.E [R92+0x2ba00], desc[UR16][R16.64], !P6 ;  /* 0x2ba00000105c7fae */ /* 0x0005e2000f1a1010 */
[----:B-1----:R-:W-:Y:S01]  /*115d0*/  IMAD.WIDE R12, R2, 0x4, R96 ;  /* 0x00000004020c7825 */ /* 0x002fe200078e0260 */
[----:B------:R-:W-:-:S02]  /*115e0*/  ISETP.GE.U32.AND P6, PT, R4, 0x7ffffece, PT ;  /* 0x7ffffece0400780c */ /* 0x000fc40003fc6070 */
[----:B------:R1:W-:Y:S01]  /*115f0*/  LDGSTS.E [R92+0x2bc00], desc[UR16][R14.64], !P5 ;  /* 0x2bc000000e5c7fae */ /* 0x0003e2000e9a1010 */
[----:B------:R-:W-:-:S03]  /*11600*/  VIADD R4, R6, 0xffffff4b ;  /* 0xffffff4b06047836 */ /* 0x000fc60000000000 */
[----:B------:R1:W-:Y:S01]  /*11610*/  LDGSTS.E [R92+0x2be00], desc[UR16][R12.64], !P5 ;  /* 0x2be000000c5c7fae */ /* 0x0003e2000e9a1010 */
[----:B------:R-:W-:Y:S01]  /*11620*/  ISETP.GE.U32.AND P5, PT, R0, 0x7ffffecd, PT ;  /* 0x7ffffecd0000780c */ /* 0x000fe20003fa6070 */
[----:B------:R-:W3:Y:S01]  /*11630*/  LDC R6, c[0x0][0x3a0] ;  /* 0x0000e800ff067b82 */ /* 0x000ee20000000800 */
[----:B------:R-:W-:Y:S01]  /*11640*/  VIADD R0, R9, 0xffffff4a ;  /* 0xffffff4a09007836 */ /* 0x000fe20000000000 */
[----:B------:R2:W-:Y:S04]  /*11650*/  STL.64 [R1+0x9d8], R18 ;  /* 0x0009d81201007387 */ /* 0x0005e80000100a00 */
[----:B------:R1:W-:Y:S02]  /*11660*/  STL.64 [R1+0x9d0], R16 ;  /* 0x0009d01001007387 */ /* 0x0003e40000100a00 */
[----:B------:R-:W3:Y:S02]  /*11670*/  LDC R9, c[0x0][0x3a0] ;  /* 0x0000e800ff097b82 */ /* 0x000ee40000000800 */
[----:B------:R1:W-:Y:S01]  /*11680*/  STL.64 [R1+0x9c8], R14 ;  /* 0x0009c80e01007387 */ /* 0x0003e20000100a00 */
[----:B--2---:R-:W-:-:S03]  /*11690*/  IMAD.WIDE R18, R2, 0x4, R98 ;  /* 0x0000000402127825 */ /* 0x004fc600078e0262 */
[----:B------:R2:W-:Y:S01]  /*116a0*/  STL.64 [R1+0x9c0], R12 ;  /* 0x0009c00c01007387 */ /* 0x0005e20000100a00 */
[----:B-1----:R-:W-:-:S03]  /*116b0*/  IMAD.WIDE R16, R2, 0x4, R100 ;  /* 0x0000000402107825 */ /* 0x002fc600078e0264 */
[----:B------:R1:W-:Y:S01]  /*116c0*/  LDGSTS.E [R92+0x2c000], desc[UR16][R18.64], !P3 ;  /* 0x2c000000125c7fae */ /* 0x0003e2000d9a1010 */
[----:B------:R-:W-:-:S03]  /*116d0*/  IMAD.WIDE R14, R2, 0x4, R102 ;  /* 0x00000004020e7825 */ /* 0x000fc600078e0266 */
[----:B------:R1:W-:Y:S01]  /*116e0*/  LDGSTS.E [R92+0x2c200], desc[UR16][R16.64], !P3 ;  /* 0x2c200000105c7fae */ /* 0x0003e2000d9a1010 */
[----:B--2---:R-:W-:Y:S01]  /*116f0*/  IMAD.WIDE R12, R2, 0x4, R104 ;  /* 0x00000004020c7825 */ /* 0x004fe200078e0268 */
        /* <DEDUP_REMOVED lines=10> */
[C---:B-1----:R-:W-:Y:S02]  /*117a0*/  IMAD.WIDE R18, R2.reuse, 0x4, R106 ;  /* 0x0000000402127825 */ /* 0x042fe400078e026a */
[----:B------:R1:W-:Y:S04]  /*117b0*/  STL.64 [R1+0x9a8], R14 ;  /* 0x0009a80e01007387 */ /* 0x0003e80000100a00 */
[----:B------:R3:W-:Y:S01]  /*117c0*/  STL.64 [R1+0x9a0], R12 ;  /* 0x0009a00c01007387 */ /* 0x0007e20000100a00 */
[----:B--2---:R-:W-:-:S03]  /*117d0*/  IMAD.WIDE R16, R2, 0x4, R108 ;  /* 0x0000000402107825 */ /* 0x004fc600078e026c */
[----:B------:R2:W-:Y:S01]  /*117e0*/  STL.64 [R1+0x998], R18 ;  /* 0x0009981201007387 */ /* 0x0005e20000100a00 */
[----:B-1----:R-:W-:-:S03]  /*117f0*/  IMAD.WIDE R14, R2, 0x4, R110 ;  /* 0x00000004020e7825 */ /* 0x002fc600078e026e */
[----:B------:R2:W-:Y:S01]  /*11800*/  LDGSTS.E [R92+0x2c800], desc[UR16][R18.64], !P6 ;  /* 0x2c800000125c7fae */ /* 0x0005e2000f1a1010 */
[----:B---3--:R-:W-:-:S03]  /*11810*/  IMAD.WIDE R12, R2, 0x4, R112 ;  /* 0x00000004020c7825 */ /* 0x008fc600078e0270 */
[----:B------:R1:W-:Y:S04]  /*11820*/  STL.64 [R1+0x990], R16 ;  /* 0x0009901001007387 */ /* 0x0003e80000100a00 */
[----:B------:R1:W-:Y:S01]  /*11830*/  LDGSTS.E [R92+0x2ca00], desc[UR16][R16.64], !P6 ;  /* 0x2ca00000105c7fae */ /* 0x0003e2000f1a1010 */
[----:B------:R-:W-:Y:S01]  /*11840*/  ISETP.GE.U32.AND P6, PT, R4, 0x7ffffeca, PT ;  /* 0x7ffffeca0400780c */ /* 0x000fe20003fc6070 */
[----:B------:R-:W-:Y:S02]  /*11850*/  VIADD R4, R7, 0xffffff47 ;  /* 0xffffff4707047836 */ /* 0x000fe40000000000 */
[C---:B--2---:R-:W-:Y:S01]  /*11860*/  IMAD.WIDE R18, R2.reuse, 0x4, R114 ;  /* 0x0000000402127825 */ /* 0x044fe200078e0272 */
        /* <DEDUP_REMOVED lines=8> */
[----:B----4-:R-:W-:Y:S01]  /*118f0*/  IADD3 R0, PT, PT, R10, -0xba, RZ ;  /* 0xffffff460a007810 */ /* 0x010fe20007ffe0ff */
        /* <DEDUP_REMOVED lines=103> */
[----:B------:R1:W-:Y:S01]  /*11f70*/  STL.64 [R1+0x8c0], R12 ;  /* 0x0008c00c01007387 */ /* 0x0003e20000100a00 */
[----:B------:R-:W3:Y:S03]  /*11f80*/  LDC R164, c[0x0][0x3a0] ;  /* 0x0000e800ffa47b82 */ /* 0x000ee60000000800 */
        /* <DEDUP_REMOVED lines=20> */
[----:B------:R2:W-:Y:S02]  /*120d0*/  STL.64 [R1+0x8a0], R12 ;  /* 0x0008a00c01007387 */ /* 0x0005e40000100a00 */
[----:B------:R-:W3:Y:S01]  /*120e0*/  LDC R170, c[0x0][0x3a0] ;  /* 0x0000e800ffaa7b82 */ /* 0x000ee20000000800 */
[C---:B-1----:R-:W-:Y:S01]  /*120f0*/  IMAD.WIDE R16, R2.reuse, 0x4, R172 ;  /* 0x0000000402107825 */ /* 0x042fe200078e02ac */
[----:B------:R1:W-:Y:S03]  /*12100*/  STL.64 [R1+0x898], R18 ;  /* 0x0008981201007387 */ /* 0x0003e60000100a00 */
[C---:B------:R-:W-:Y:S01]  /*12110*/  IMAD.WIDE R14, R2.reuse, 0x4, R174 ;  /* 0x00000004020e7825 */ /* 0x040fe200078e02ae */
[----:B------:R1:W-:Y:S03]  /*12120*/  LDGSTS.E [R92+0x30800], desc[UR16][R18.64], !P6 ;  /* 0x30800000125c7fae */ /* 0x0003e6000f1a1010 */
[----:B--2---:R-:W-:Y:S01]  /*12130*/  IMAD.WIDE R12, R2, 0x4, R176 ;  /* 0x00000004020c7825 */ /* 0x004fe200078e02b0 */
[----:B------:R2:W-:Y:S04]  /*12140*/  STL.64 [R1+0x890], R16 ;  /* 0x0008901001007387 */ /* 0x0005e80000100a00 */
[----:B------:R2:W-:Y:S01]  /*12150*/  LDGSTS.E [R92+0x30a00], desc[UR16][R16.64], !P6 ;  /* 0x30a00000105c7fae */ /* 0x0005e2000f1a1010 */
[----:B------:R-:W-:Y:S01]  /*12160*/  ISETP.GE.U32.AND P6, PT, R4, 0x7ffffeba, PT ;  /* 0x7ffffeba0400780c */ /* 0x000fe20003fc6070 */
[----:B-1----:R-:W-:-:S02]  /*12170*/  IMAD.WIDE R18, R2, 0x4, R178 ;  /* 0x0000000402127825 */ /* 0x002fc400078e02b2 */
[----:B------:R1:W-:Y:S01]  /*12180*/  STL.64 [R1+0x888], R14 ;  /* 0x0008880e01007387 */ /* 0x0003e20000100a00 */
[----:B------:R-:W-:Y:S02]  /*12190*/  IADD3 R4, PT, PT, R5, -0xc9, RZ ;  /* 0xffffff3705047810 */ /* 0x000fe40007ffe0ff */
[----:B------:R-:W4:Y:S01]  /*121a0*/  LDC R5, c[0x0][0x3a0] ;  /* 0x0000e800ff057b82 */ /* 0x000f220000000800 */
[----:B------:R1:W-:Y:S01]  /*121b0*/  LDGSTS.E [R92+0x30c00], desc[UR16][R14.64], !P5 ;  /* 0x30c000000e5c7fae */ /* 0x0003e2000e9a1010 */
[----:B--2---:R-:W-:-:S03]  /*121c0*/  IMAD.WIDE R16, R2, 0x4, R180 ;  /* 0x0000000402107825 */ /* 0x004fc600078e02b4 */
[----:B------:R2:W-:Y:S03]  /*121d0*/  STL.64 [R1+0x880], R12 ;  /* 0x0008800c01007387 */ /* 0x0005e60000100a00 */
[----:B------:R-:W4:Y:S01]  /*121e0*/  LDC R180, c[0x0][0x3a0] ;  /* 0x0000e800ffb47b82 */ /* 0x000f220000000800 */
[----:B------:R2:W-:Y:S01]  /*121f0*/  LDGSTS.E [R92+0x30e00], desc[UR16][R12.64], !P5 ;  /* 0x30e000000c5c7fae */ /* 0x0005e2000e9a1010 */
[----:B------:R-:W-:Y:S01]  /*12200*/  ISETP.GE.U32.AND P5, PT, R0, 0x7ffffeb9, PT ;  /* 0x7ffffeb90000780c */ /* 0x000fe20003fa6070 */
[----:B-1----:R-:W-:Y:S02]  /*12210*/  IMAD.WIDE R14, R2, 0x4, R182 ;  /* 0x00000004020e7825 */ /* 0x002fe400078e02b6 */
[----:B------:R1:W-:Y:S03]  /*12220*/  LDGSTS.E [R92+0x31000], desc[UR16][R18.64], !P3 ;  /* 0x31000000125c7fae */ /* 0x0003e6000d9a1010 */
[----:B------:R-:W4:Y:S01]  /*12230*/  LDC R181, c[0x0][0x3a0] ;  /* 0x0000e800ffb57b82 */ /* 0x000f220000000800 */
[----:B------:R-:W-:Y:S01]  /*12240*/  VIADD R0, R8, 0xffffff36 ;  /* 0xffffff3608007836 */ /* 0x000fe20000000000 */
[----:B------:R1:W-:Y:S01]  /*12250*/  LDGSTS.E [R92+0x31200], desc[UR16][R16.64], !P3 ;  /* 0x31200000105c7fae */ /* 0x0003e2000d9a1010 */
[----:B--2---:R-:W-:Y:S01]  /*12260*/  IMAD.WIDE R12, R2, 0x4, R184 ;  /* 0x00000004020c7825 */ /* 0x004fe200078e02b8 */
[----:B------:R-:W-:-:S02]  /*12270*/  ISETP.GE.U32.AND P3, PT, R4, 0x7ffffeb8, PT ;  /* 0x7ffffeb80400780c */ /* 0x000fc40003f66070 */
[----:B------:R2:W-:Y:S02]  /*12280*/  LDGSTS.E [R92+0x31400], desc[UR16][R14.64], !P4 ;  /* 0x314000000e5c7fae */ /* 0x0005e4000e1a1010 */
[----:B------:R-:W4:Y:S02]  /*12290*/  LDC R8, c[0x0][0x3a0] ;  /* 0x0000e800ff087b82 */ /* 0x000f240000000800 */
[----:B------:R1:W-:Y:S01]  /*122a0*/  STL.64 [R1+0x878], R18 ;  /* 0x0008781201007387 */ /* 0x0003e20000100a00 */
[----:B---3--:R-:W-:-:S03]  /*122b0*/  VIADD R4, R7, 0xffffff35 ;  /* 0xffffff3507047836 */ /* 0x008fc60000000000 */
[----:B------:R3:W-:Y:S01]  /*122c0*/  LDGSTS.E [R92+0x31600], desc[UR16][R12.64], !P4 ;  /* 0x316000000c5c7fae */ /* 0x0007e2000e1a1010 */
[----:B------:R-:W-:Y:S01]  /*122d0*/  ISETP.GE.U32.AND P4, PT, R0, 0x7ffffeb7, PT ;  /* 0x7ffffeb70000780c */ /* 0x000fe20003f86070 */
[C---:B------:R-:W-:Y:S01]  /*122e0*/  IMAD.WIDE R250, R2.reuse, 0x4, R230 ;  /* 0x0000000402fa7825 */ /* 0x040fe200078e02e6 */
[----:B------:R-:W4:Y:S01]  /*122f0*/  LDC R182, c[0x0][0x3a0] ;  /* 0x0000e800ffb67b82 */ /* 0x000f220000000800 */
[----:B------:R2:W-:Y:S02]  /*12300*/  STL.64 [R1+0x870], R16 ;  /* 0x0008701001007387 */ /* 0x0005e40000100a00 */
[----:B-1----:R-:W-:Y:S02]  /*12310*/  IMAD.WIDE R18, R2, 0x4, R186 ;  /* 0x0000000402127825 */ /* 0x002fe400078e02ba */
[----:B------:R1:W-:Y:S01]  /*12320*/  STL.64 [R1+0x868], R14 ;  /* 0x0008680e01007387 */ /* 0x0003e20000100a00 */
[----:B----4-:R-:W-:Y:S02]  /*12330*/  IADD3 R0, PT, PT, R10, -0xcc, RZ ;  /* 0xffffff340a007810 */ /* 0x010fe40007ffe0ff */
[----:B------:R-:W4:Y:S01]  /*12340*/  LDC R7, c[0x0][0x3a0] ;  /* 0x0000e800ff077b82 */ /* 0x000f220000000800 */
[----:B------:R3:W-:Y:S01]  /*12350*/  STL.64 [R1+0x860], R12 ;  /* 0x0008600c01007387 */ /* 0x0007e20000100a00 */
[----:B--2---:R-:W-:-:S03]  /*12360*/  IMAD.WIDE R16, R2, 0x4, R188 ;  /* 0x0000000402107825 */ /* 0x004fc600078e02bc */
[----:B------:R2:W-:Y:S03]  /*12370*/  STL.64 [R1+0x178], R18 ;  /* 0x0001781201007387 */ /* 0x0005e60000100a00 */
[----:B------:R-:W4:Y:S01]  /*12380*/  LDC R10, c[0x0][0x3a0] ;  /* 0x0000e800ff0a7b82 */ /* 0x000f220000000800 */
[C---:B-1----:R-:W-:Y:S01]  /*12390*/  IMAD.WIDE R14, R2.reuse, 0x4, R190 ;  /* 0x00000004020e7825 */ /* 0x042fe200078e02be */
[----:B------:R2:W-:Y:S03]  /*123a0*/  LDGSTS.E [R92+0x31800], desc[UR16][R18.64], !P6 ;  /* 0x31800000125c7fae */ /* 0x0005e6000f1a1010 */
[----:B---3--:R-:W-:Y:S01]  /*123b0*/  IMAD.WIDE R12, R2, 0x4, R192 ;  /* 0x00000004020c7825 */ /* 0x008fe200078e02c0 */
[----:B------:R1:W-:Y:S04]  /*123c0*/  STL.64 [R1+0x168], R16 ;  /* 0x0001681001007387 */ /* 0x0003e80000100a00 */
[----:B------:R1:W-:Y:S01]  /*123d0*/  LDGSTS.E [R92+0x31a00], desc[UR16][R16.64], !P6 ;  /* 0x31a00000105c7fae */ /* 0x0003e2000f1a1010 */
[----:B------:R-:W-:Y:S01]  /*123e0*/  ISETP.GE.U32.AND P6, PT, R4, 0x7ffffeb6, PT ;  /* 0x7ffffeb60400780c */ /* 0x000fe20003fc6070 */
[----:B------:R-:W-:-:S02]  /*123f0*/  VIADD R4, R6, 0xffffff33 ;  /* 0xffffff3306047836 */ /* 0x000fc40000000000 */
        /* <DEDUP_REMOVED lines=8> */
[----:B------:R-:W-:Y:S02]  /*12480*/  VIADD R0, R9, 0xffffff32 ;  /* 0xffffff3209007836 */ /* 0x000fe40000000000 */
[C---:B--2---:R-:W-:Y:S01]  /*12490*/  IMAD.WIDE R14, R2.reuse, 0x4, R202 ;  /* 0x00000004020e7825 */ /* 0x044fe200078e02ca */
[----:B------:R2:W-:Y:S01]  /*124a0*/  LDGSTS.E [R92+0x32000], desc[UR16][R18.64], !P3 ;  /* 0x32000000125c7fae */ /* 0x0005e2000d9a1010 */
[----:B------:R-:W3:Y:S03]  /*124b0*/  LDC R9, c[0x0][0x3a0] ;  /* 0x0000e800ff097b82 */ /* 0x000ee60000000800 */
[----:B------:R2:W-:Y:S01]  /*124c0*/  LDGSTS.E [R92+0x32200], desc[UR16][R16.64], !P3 ;  /* 0x32200000105c7fae */ /* 0x0005e2000d9a1010 */
[----:B-1----:R-:W-:Y:S01]  /*124d0*/  IMAD.WIDE R12, R2, 0x4, R204 ;  /* 0x00000004020c7825 */ /* 0x002fe200078e02cc */
[----:B------:R-:W-:-:S02]  /*124e0*/  ISETP.GE.U32.AND P3, PT, R4, 0x7ffffeb4, PT ;  /* 0x7ffffeb40400780c */ /* 0x000fc40003f66070 */
[----:B------:R1:W-:Y:S01]  /*124f0*/  LDGSTS.E [R92+0x32400], desc[UR16][R14.64], !P4 ;  /* 0x324000000e5c7fae */ /* 0x0003e2000e1a1010 */
[----:B------:R-:W3:Y:S03]  /*12500*/  LDC R202, c[0x0][0x3a0] ;  /* 0x0000e800ffca7b82 */ /* 0x000ee60000000800 */
[----:B------:R2:W-:Y:S04]  /*12510*/  STL.64 [R1+0x138], R18 ;  /* 0x0001381201007387 */ /* 0x0005e80000100a00 */
[----:B------:R1:W-:Y:S01]  /*12520*/  LDGSTS.E [R92+0x32600], desc[UR16][R12.64], !P4 ;  /* 0x326000000c5c7fae */ /* 0x0003e2000e1a1010 */
[----:B------:R-:W-:-:S03]  /*12530*/  ISETP.GE.U32.AND P4, PT, R0, 0x7ffffeb3, PT ;  /* 0x7ffffeb30000780c */ /* 0x000fc60003f86070 */
[----:B------:R1:W-:Y:S01]  /*12540*/  STL.64 [R1+0x128], R16 ;  /* 0x0001281001007387 */ /* 0x0003e20000100a00 */
[----:B--2---:R-:W-:-:S03]  /*12550*/  IMAD.WIDE R18, R2, 0x4, R206 ;  /* 0x0000000402127825 */ /* 0x004fc600078e02ce */
[----:B------:R2:W-:Y:S04]  /*12560*/  STL.64 [R1+0xd8], R14 ;  /* 0x0000d80e01007387 */ /* 0x0005e80000100a00 */
[----:B------:R4:W-:Y:S01]  /*12570*/  STL.64 [R1+0xc8], R12 ;  /* 0x0000c80c01007387 */ /* 0x0009e20000100a00 */
[----:B-1----:R-:W-:-:S03]  /*12580*/  IMAD.WIDE R16, R2, 0x4, R208 ;  /* 0x0000000402107825 */ /* 0x002fc600078e02d0 */
[----:B------:R1:W-:Y:S01]  /*12590*/  STL.64 [R1+0xb8], R18 ;  /* 0x0000b81201007387 */ /* 0x0003e20000100a00 */
[----:B--2---:R-:W-:-:S03]  /*125a0*/  IMAD.WIDE R14, R2, 0x4, R210 ;  /* 0x00000004020e7825 */ /* 0x004fc600078e02d2 */
[----:B------:R1:W-:Y:S01]  /*125b0*/  LDGSTS.E [R92+0x32800], desc[UR16][R18.64], !P6 ;  /* 0x32800000125c7fae */ /* 0x0003e2000f1a1010 */
[----:B----4-:R-:W-:-:S03]  /*125c0*/  IMAD.WIDE R12, R2, 0x4, R212 ;  /* 0x00000004020c7825 */ /* 0x010fc600078e02d4 */
[----:B------:R2:W-:Y:S04]  /*125d0*/  STL.64 [R1+0xa8], R16 ;  /* 0x0000a81001007387 */ /* 0x0005e80000100a00 */
[----:B------:R2:W-:Y:S01]  /*125e0*/  LDGSTS.E [R92+0x32a00], desc[UR16][R16.64], !P6 ;  /* 0x32a00000105c7fae */ /* 0x0005e2000f1a1010 */
[----:B-1----:R-:W-:-:S03]  /*125f0*/  IMAD.WIDE R18, R2, 0x4, R214 ;  /* 0x0000000402127825 */ /* 0x002fc600078e02d6 */
[----:B------:R1:W-:Y:S04]  /*12600*/  STL.64 [R1+0x98], R14 ;  /* 0x0000980e01007387 */ /* 0x0003e80000100a00 */
[----:B------:R1:W-:Y:S01]  /*12610*/  LDGSTS.E [R92+0x32c00], desc[UR16][R14.64], !P5 ;  /* 0x32c000000e5c7fae */ /* 0x0003e2000e9a1010 */
[----:B--2---:R-:W-:-:S03]  /*12620*/  IMAD.WIDE R16, R2, 0x4, R216 ;  /* 0x0000000402107825 */ /* 0x004fc600078e02d8 */
[----:B------:R2:W-:Y:S04]  /*12630*/  STL.64 [R1+0x88], R12 ;  /* 0x0000880c01007387 */ /* 0x0005e80000100a00 */
[----:B------:R2:W-:Y:S01]  /*12640*/  LDGSTS.E [R92+0x32e00], desc[UR16][R12.64], !P5 ;  /* 0x32e000000c5c7fae */ /* 0x0005e2000e9a1010 */
[----:B-1----:R-:W-:-:S03]  /*12650*/  IMAD.WIDE R14, R2, 0x4, R218 ;  /* 0x00000004020e7825 */ /* 0x002fc600078e02da */
[----:B------:R-:W-:Y:S04]  /*12660*/  STL.64 [R1+0x78], R18 ;  /* 0x0000781201007387 */ /* 0x000fe80000100a00 */
[----:B------:R-:W-:Y:S01]  /*12670*/  LDGSTS.E [R92+0x33000], desc[UR16][R18.64], !P3 ;  /* 0x33000000125c7fae */ /* 0x000fe2000d9a1010 */
[----:B--2---:R-:W-:-:S03]  /*12680*/  IMAD.WIDE R12, R2, 0x4, R220 ;  /* 0x00000004020c7825 */ /* 0x004fc600078e02dc */
[----:B------:R1:W-:Y:S04]  /*12690*/  STL.64 [R1+0x68], R16 ;  /* 0x0000681001007387 */ /* 0x0003e80000100a00 */
[----:B------:R1:W-:Y:S04]  /*126a0*/  LDGSTS.E [R92+0x33200], desc[UR16][R16.64], !P3 ;  /* 0x33200000105c7fae */ /* 0x0003e8000d9a1010 */
[----:B------:R2:W-:Y:S04]  /*126b0*/  STL.64 [R1+0x58], R14 ;  /* 0x0000580e01007387 */ /* 0x0005e80000100a00 */
[----:B------:R2:W-:Y:S01]  /*126c0*/  LDGSTS.E [R92+0x33400], desc[UR16][R14.64], !P4 ;  /* 0x334000000e5c7fae */ /* 0x0005e2000e1a1010 */
[----:B-1----:R-:W-:-:S03]  /*126d0*/  IMAD.WIDE R16, R2, 0x4, R222 ;  /* 0x0000000402107825 */ /* 0x002fc600078e02de */
[----:B------:R1:W-:Y:S04]  /*126e0*/  STL.64 [R1+0x48], R12 ;  /* 0x0000480c01007387 */ /* 0x0003e80000100a00 */
[----:B------:R1:W-:Y:S01]  /*126f0*/  LDGSTS.E [R92+0x33600], desc[UR16][R12.64], !P4 ;  /* 0x336000000c5c7fae */ /* 0x0003e2000e1a1010 */
[----:B--2---:R-:W-:-:S03]  /*12700*/  IMAD.WIDE R14, R2, 0x4, R224 ;  /* 0x00000004020e7825 */ /* 0x004fc600078e02e0 */
[----:B------:R-:W-:Y:S04]  /*12710*/  STL.64 [R1+0x38], R16 ;  /* 0x0000381001007387 */ /* 0x000fe80000100a00 */
[----:B------:R2:W-:Y:S01]  /*12720*/  STL.64 [R1+0x28], R14 ;  /* 0x0000280e01007387 */ /* 0x0005e20000100a00 */
[----:B-1----:R-:W-:-:S05]  /*12730*/  IMAD.WIDE R12, R2, 0x4, R226 ;  /* 0x00000004020c7825 */ /* 0x002fca00078e02e2 */
[----:B------:R1:W-:Y:S04]  /*12740*/  STL.64 [R1+0x18], R12 ;  /* 0x0000180c01007387 */ /* 0x0003e80000100a00 */
[----:B------:R-:W4:Y:S04]  /*12750*/  LDL.LU.64 R244, [R1+0x180] ;  /* 0x0001800001f47983 */ /* 0x000f280000300a00 */
[----:B------:R-:W1:Y:S04]  /*12760*/  LDL.LU.64 R84, [R1+0x188] ;  /* 0x0001880001547983 */ /* 0x000e680000300a00 */
[----:B------:R-:W2:Y:S04]  /*12770*/  LDL.LU.64 R86, [R1+0x190] ;  /* 0x0001900001567983 */ /* 0x000ea80000300a00 */
[----:B------:R-:W3:Y:S01]  /*12780*/  LDL.LU.64 R88, [R1+0x198] ;  /* 0x0001980001587983 */ /* 0x000ee20000300a00 */
[----:B------:R-:W-:Y:S01]  /*12790*/  IADD3 R4, PT, PT, R5, -0xcf, RZ ;  /* 0xffffff3105047810 */ /* 0x000fe20007ffe0ff */
[----:B------:R-:W-:Y:S01]  /*127a0*/  VIADD R0, R8, 0xffffff30 ;  /* 0xffffff3008007836 */ /* 0x000fe20000000000 */
[----:B------:R-:W1:Y:S02]  /*127b0*/  LDC R5, c[0x0][0x3a0] ;  /* 0x0000e800ff057b82 */ /* 0x000e640000000800 */
[----:B------:R-:W-:-:S02]  /*127c0*/  ISETP.GE.U32.AND P6, PT, R4, 0x7ffffeb2, PT ;  /* 0x7ffffeb20400780c */ /* 0x000fc40003fc6070 */
[----:B------:R-:W-:Y:S01]  /*127d0*/  ISETP.GE.U32.AND P5, PT, R0, 0x7ffffeb1, PT ;  /* 0x7ffffeb10000780c */ /* 0x000fe20003fa6070 */
[----:B------:R-:W-:-:S03]  /*127e0*/  IMAD.WIDE R246, R2, 0x4, R232 ;  /* 0x0000000402f67825 */ /* 0x000fc600078e02e8 */
[----:B------:R-:W1:Y:S01]  /*127f0*/  LDC R8, c[0x0][0x3a0] ;  /* 0x0000e800ff087b82 */ /* 0x000e620000000800 */
[----:B------:R-:W-:-:S06]  /*12800*/  IMAD.WIDE R242, R2, 0x4, R234 ;  /* 0x0000000402f27825 */ /* 0x000fcc00078e02ea */
[----:B------:R-:W-:Y:S04]  /*12810*/  LDGSTS.E [R92+0x33800], desc[UR16][R16.64], !P6 ;  /* 0x33800000105c7fae */ /* 0x000fe8000f1a1010 */
[----:B------:R-:W-:Y:S01]  /*12820*/  LDGSTS.E [R92+0x33a00], desc[UR16][R14.64], !P6 ;  /* 0x33a000000e5c7fae */ /* 0x000fe2000f1a1010 */
[----:B------:R-:W-:-:S03]  /*12830*/  IMAD.WIDE R238, R2, 0x4, R236 ;  /* 0x0000000402ee7825 */ /* 0x000fc600078e02ec */
[----:B------:R1:W-:Y:S01]  /*12840*/  LDGSTS.E [R92+0x33c00], desc[UR16][R12.64], !P5 ;  /* 0x33c000000c5c7fae */ /* 0x0003e2000e9a1010 */
[----:B--2---:R-:W-:-:S03]  /*12850*/  IMAD.WIDE R26, R2, 0x4, R86 ;  /* 0x00000004021a7825 */ /* 0x004fc600078e0256 */
[----:B------:R-:W2:Y:S04]  /*12860*/  LDL.LU.64 R14, [R1+0x1a0] ;  /* 0x0001a000010e7983 */ /* 0x000ea80000300a00 */
[----:B------:R-:W2:Y:S04]  /*12870*/  LDL.LU.64 R16, [R1+0x1a8] ;  /* 0x0001a80001107983 */ /* 0x000ea80000300a00 */
[----:B------:R-:W2:Y:S04]  /*12880*/  LDL.LU.64 R248, [R1+0x1b0] ;  /* 0x0001b00001f87983 */ /* 0x000ea80000300a00 */
[----:B------:R-:W2:Y:S04]  /*12890*/  LDL.LU.64 R240, [R1+0x1b8] ;  /* 0x0001b80001f07983 */ /* 0x000ea80000300a00 */
[----:B------:R-:W-:Y:S01]  /*128a0*/  STL.64 [R1+0x1278], R198 ;  /* 0x001278c601007387 */ /* 0x000fe20000100a00 */
[----:B----4-:R-:W-:-:S03]  /*128b0*/  IMAD.WIDE R236, R2, 0x4, R244 ;  /* 0x0000000402ec7825 */ /* 0x010fc600078e02f4 */
[----:B------:R-:W-:Y:S01]  /*128c0*/  STL.64 [R1+0x1260], R250 ;  /* 0x001260fa01007387 */ /* 0x000fe20000100a00 */
[----:B-1----:R-:W-:-:S03]  /*128d0*/  IMAD.WIDE R12, R2, 0x4, R84 ;  /* 0x00000004020c7825 */ /* 0x002fc600078e0254 */
[----:B------:R-:W-:Y:S04]  /*128e0*/  STL.64 [R1+0x1268], R246 ;  /* 0x001268f601007387 */ /* 0x000fe80000100a00 */
[----:B------:R-:W-:Y:S04]  /*128f0*/  STL.64 [R1+0x1270], R242 ;  /* 0x001270f201007387 */ /* 0x000fe80000100a00 */
[----:B------:R-:W-:Y:S04]  /*12900*/  STL.64 [R1+0x1280], R238 ;  /* 0x001280ee01007387 */ /* 0x000fe80000100a00 */
[----:B------:R-:W4:Y:S04]  /*12910*/  LDL.LU.64 R244, [R1+0x1c0] ;  /* 0x0001c00001f47983 */ /* 0x000f280000300a00 */
[----:B------:R-:W4:Y:S04]  /*12920*/  LDL.LU.64 R84, [R1+0x1c8] ;  /* 0x0001c80001547983 */ /* 0x000f280000300a00 */
[----:B------:R-:W4:Y:S01]  /*12930*/  LDL.LU.64 R86, [R1+0x1d0] ;  /* 0x0001d00001567983 */ /* 0x000f220000300a00 */
[----:B---3--:R-:W-:-:S03]  /*12940*/  IMAD.WIDE R28, R2, 0x4, R88 ;  /* 0x00000004021c7825 */ /* 0x008fc600078e0258 */
[----:B------:R-:W3:Y:S04]  /*12950*/  LDL.LU.64 R88, [R1+0x1d8] ;  /* 0x0001d80001587983 */ /* 0x000ee80000300a00 */
[----:B------:R-:W-:Y:S04]  /*12960*/  STL.64 [R1+0x1288], R236 ;  /* 0x001288ec01007387 */ /* 0x000fe80000100a00 */
[----:B------:R1:W-:Y:S04]  /*12970*/  STL.64 [R1+0x1290], R12 ;  /* 0x0012900c01007387 */ /* 0x0003e80000100a00 */
[----:B------:R-:W-:Y:S04]  /*12980*/  STL.64 [R1+0x1298], R26 ;  /* 0x0012981a01007387 */ /* 0x000fe80000100a00 */
[----:B------:R-:W-:Y:S04]  /*12990*/  STL.64 [R1+0x12a0], R28 ;  /* 0x0012a01c01007387 */ /* 0x000fe80000100a00 */
[----:B------:R-:W3:Y:S04]  /*129a0*/  LDL.LU.64 R22, [R1+0x1e0] ;  /* 0x0001e00001167983 */ /* 0x000ee80000300a00 */
[----:B------:R-:W3:Y:S01]  /*129b0*/  LDL.LU.64 R24, [R1+0x1e8] ;  /* 0x0001e80001187983 */ /* 0x000ee20000300a00 */
[----:B------:R-:W-:-:S02]  /*129c0*/  VIADD R4, R7, 0xffffff2f ;  /* 0xffffff2f07047836 */ /* 0x000fc40000000000 */
[----:B------:R-:W1:Y:S01]  /*129d0*/  LDC R7, c[0x0][0x3a0] ;  /* 0x0000e800ff077b82 */ /* 0x000e620000000800 */
[----:B------:R-:W-:Y:S01]  /*129e0*/  IADD3 R0, PT, PT, R10, -0xd2, RZ ;  /* 0xffffff2e0a007810 */ /* 0x000fe20007ffe0ff */
[----:B------:R-:W-:Y:S01]  /*129f0*/  LDGSTS.E [R92+0x33e00], desc[UR16][R198.64], !P5 ;  /* 0x33e00000c65c7fae */ /* 0x000fe2000e9a1010 */
[----:B--2---:R-:W-:-:S05]  /*12a00*/  IMAD.WIDE R14, R2, 0x4, R14 ;  /* 0x00000004020e7825 */ /* 0x004fca00078e020e */
[----:B------:R-:W2:Y:S01]  /*12a10*/  LDC R10, c[0x0][0x3a0] ;  /* 0x0000e800ff0a7b82 */ /* 0x000ea20000000800 */
[----:B------:R-:W-:-:S04]  /*12a20*/  IMAD.WIDE R16, R2, 0x4, R16 ;  /* 0x0000000402107825 */ /* 0x000fc800078e0210 */
[C---:B------:R-:W-:Y:S02]  /*12a30*/  IMAD.WIDE R34, R2.reuse, 0x4, R248 ;  /* 0x0000000402227825 */ /* 0x040fe400078e02f8 */
[----:B------:R-:W2:Y:S02]  /*12a40*/  LDL.LU.64 R248, [R1+0x1f0] ;  /* 0x0001f00001f87983 */ /* 0x000ea40000300a00 */
[C---:B------:R-:W-:Y:S02]  /*12a50*/  IMAD.WIDE R36, R2.reuse, 0x4, R240 ;  /* 0x0000000402247825 */ /* 0x040fe400078e02f0 */
[----:B------:R-:W2:Y:S04]  /*12a60*/  LDL.LU.64 R240, [R1+0x1f8] ;  /* 0x0001f80001f07983 */ /* 0x000ea80000300a00 */
[----:B------:R-:W-:Y:S04]  /*12a70*/  STL.64 [R1+0x12a8], R14 ;  /* 0x0012a80e01007387 */ /* 0x000fe80000100a00 */
[----:B------:R1:W-:Y:S04]  /*12a80*/  STL.64 [R1+0x12b0], R16 ;  /* 0x0012b01001007387 */ /* 0x0003e80000100a00 */
[----:B------:R-:W-:Y:S04]  /*12a90*/  STL.64 [R1+0x12b8], R34 ;  /* 0x0012b82201007387 */ /* 0x000fe80000100a00 */
[----:B------:R1:W-:Y:S01]  /*12aa0*/  STL.64 [R1+0x12c0], R36 ;  /* 0x0012c02401007387 */ /* 0x0003e20000100a00 */
[----:B----4-:R-:W-:-:S03]  /*12ab0*/  IMAD.WIDE R18, R2, 0x4, R244 ;  /* 0x0000000402127825 */ /* 0x010fc600078e02f4 */
[----:B------:R-:W4:Y:S01]  /*12ac0*/  LDL.LU.64 R244, [R1+0x200] ;  /* 0x0002000001f47983 */ /* 0x000f220000300a00 */
[----:B------:R-:W-:-:S03]  /*12ad0*/  IMAD.WIDE R20, R2, 0x4, R84 ;  /* 0x0000000402147825 */ /* 0x000fc600078e0254 */
[----:B------:R-:W4:Y:S01]  /*12ae0*/  LDL.LU.64 R84, [R1+0x208] ;  /* 0x0002080001547983 */ /* 0x000f220000300a00 */
[----:B------:R-:W-:-:S03]  /*12af0*/  IMAD.WIDE R42, R2, 0x4, R86 ;  /* 0x00000004022a7825 */ /* 0x000fc600078e0256 */
[----:B------:R-:W4:Y:S01]  /*12b00*/  LDL.LU.64 R86, [R1+0x210] ;  /* 0x0002100001567983 */ /* 0x000f220000300a00 */
[----:B---3--:R-:W-:-:S03]  /*12b10*/  IMAD.WIDE R44, R2, 0x4, R88 ;  /* 0x00000004022c7825 */ /* 0x008fc600078e0258 */
[----:B------:R-:W3:Y:S04]  /*12b20*/  LDL.LU.64 R88, [R1+0x218] ;  /* 0x0002180001587983 */ /* 0x000ee80000300a00 */
[----:B------:R-:W-:Y:S04]  /*12b30*/  STL.64 [R1+0x12c8], R18 ;  /* 0x0012c81201007387 */ /* 0x000fe80000100a00 */
[----:B------:R-:W-:Y:S04]  /*12b40*/  STL.64 [R1+0x12d0], R20 ;  /* 0x0012d01401007387 */ /* 0x000fe80000100a00 */
[----:B------:R-:W-:Y:S04]  /*12b50*/  STL.64 [R1+0x12d8], R42 ;  /* 0x0012d82a01007387 */ /* 0x000fe80000100a00 */
[----:B------:R-:W-:Y:S01]  /*12b60*/  STL.64 [R1+0x12e0], R44 ;  /* 0x0012e02c01007387 */ /* 0x000fe20000100a00 */
[----:B------:R-:W-:-:S03]  /*12b70*/  IMAD.WIDE R22, R2, 0x4, R22 ;  /* 0x0000000402167825 */ /* 0x000fc600078e0216 */
[----:B------:R-:W3:Y:S01]  /*12b80*/  LDL.LU.64 R38, [R1+0x230] ;  /* 0x0002300001267983 */ /* 0x000ee20000300a00 */
[----:B------:R-:W-:-:S03]  /*12b90*/  IMAD.WIDE R24, R2, 0x4, R24 ;  /* 0x0000000402187825 */ /* 0x000fc600078e0218 */
[----:B------:R-:W3:Y:S01]  /*12ba0*/  LDL.LU.64 R40, [R1+0x258] ;  /* 0x0002580001287983 */ /* 0x000ee20000300a00 */
[----:B--2---:R-:W-:-:S03]  /*12bb0*/  IMAD.WIDE R50, R2, 0x4, R248 ;  /* 0x0000000402327825 */ /* 0x004fc600078e02f8 */
[----:B------:R-:W2:Y:S01]  /*12bc0*/  LDL.LU.64 R248, [R1+0x270] ;  /* 0x0002700001f87983 */ /* 0x000ea20000300a00 */
[----:B------:R-:W-:-:S03]  /*12bd0*/  IMAD.WIDE R52, R2, 0x4, R240 ;  /* 0x0000000402347825 */ /* 0x000fc600078e02f0 */
[----:B------:R-:W2:Y:S04]  /*12be0*/  LDL.LU.64 R240, [R1+0x288] ;  /* 0x0002880001f07983 */ /* 0x000ea80000300a00 */
[----:B------:R-:W-:Y:S04]  /*12bf0*/  STL.64 [R1+0x12e8], R22 ;  /* 0x0012e81601007387 */ /* 0x000fe80000100a00 */
[----:B------:R-:W-:Y:S04]  /*12c00*/  STL.64 [R1+0x12f0], R24 ;  /* 0x0012f01801007387 */ /* 0x000fe80000100a00 */
[----:B------:R-:W-:Y:S04]  /*12c10*/  STL.64 [R1+0x12f8], R50 ;  /* 0x0012f83201007387 */ /* 0x000fe80000100a00 */
[----:B------:R-:W-:Y:S01]  /*12c20*/  STL.64 [R1+0x1300], R52 ;  /* 0x0013003401007387 */ /* 0x000fe20000100a00 */
        /* <DEDUP_REMOVED lines=70> */
[----:B------:R1:W-:Y:S04]  /*13090*/  STL.64 [R1+0x13c0], R110 ;  /* 0x0013c06e01007387 */ /* 0x0003e80000100a00 */
        /* <DEDUP_REMOVED lines=45> */
[----:B------:R1:W-:Y:S04]  /*13370*/  STL.64 [R1+0x1430], R114 ;  /* 0x0014307201007387 */ /* 0x0003e80000100a00 */
        /* <DEDUP_REMOVED lines=19> */
[----:B------:R-:W-:Y:S01]  /*134b0*/  ISETP.GE.U32.AND P3, PT, R4, 0x7ffffeb0, PT ;  /* 0x7ffffeb00400780c */ /* 0x000fe20003f66070 */
[----:B------:R-:W-:Y:S01]  /*134c0*/  VIADD R4, R6, 0xffffff2d ;  /* 0xffffff2d06047836 */ /* 0x000fe20000000000 */
[----:B------:R-:W-:Y:S01]  /*134d0*/  ISETP.GE.U32.AND P4, PT, R0, 0x7ffffeaf, PT ;  /* 0x7ffffeaf0000780c */ /* 0x000fe20003f86070 */
[----:B------:R-:W1:Y:S01]  /*134e0*/  LDC R6, c[0x0][0x3a0] ;  /* 0x0000e800ff067b82 */ /* 0x000e620000000800 */
[----:B------:R-:W-:Y:S02]  /*134f0*/  VIADD R0, R9, 0xffffff2c ;  /* 0xffffff2c09007836 */ /* 0x000fe40000000000 */
[----:B------:R-:W-:-:S05]  /*13500*/  ISETP.GE.U32.AND P6, PT, R4, 0x7ffffeae, PT ;  /* 0x7ffffeae0400780c */ /* 0x000fca0003fc6070 */
[----:B------:R-:W1:Y:S01]  /*13510*/  LDC R9, c[0x0][0x3a0] ;  /* 0x0000e800ff097b82 */ /* 0x000e620000000800 */
[----:B------:R-:W-:Y:S01]  /*13520*/  IADD3 R4, PT, PT, R5, -0xd5, RZ ;  /* 0xffffff2b05047810 */ /* 0x000fe20007ffe0ff */
[----:B------:R-:W-:Y:S01]  /*13530*/  LDGSTS.E [R92+0x34000], desc[UR16][R250.64], !P3 ;  /* 0x34000000fa5c7fae */ /* 0x000fe2000d9a1010 */
[----:B------:R-:W-:Y:S01]  /*13540*/  ISETP.GE.U32.AND P5, PT, R0, 0x7ffffead, PT ;  /* 0x7ffffead0000780c */ /* 0x000fe20003fa6070 */
[----:B------:R-:W-:Y:S02]  /*13550*/  VIADD R0, R8, 0xffffff2a ;  /* 0xffffff2a08007836 */ /* 0x000fe40000000000 */
[----:B------:R-:W-:Y:S02]  /*13560*/  LDGSTS.E [R92+0x34200], desc[UR16][R246.64], !P3 ;  /* 0x34200000f65c7fae */ /* 0x000fe4000d9a1010 */
[----:B------:R-:W2:Y:S01]  /*13570*/  LDC R5, c[0x0][0x3a0] ;  /* 0x0000e800ff057b82 */ /* 0x000ea20000000800 */
[----:B------:R-:W-:Y:S01]  /*13580*/  ISETP.GE.U32.AND P3, PT, R4, 0x7ffffeac, PT ;  /* 0x7ffffeac0400780c */ /* 0x000fe20003f66070 */
[----:B-1----:R-:W-:Y:S01]  /*13590*/  VIADD R4, R7, 0xffffff29 ;  /* 0xffffff2907047836 */ /* 0x002fe20000000000 */
[----:B------:R-:W-:Y:S04]  /*135a0*/  LDGSTS.E [R92+0x34400], desc[UR16][R242.64], !P4 ;  /* 0x34400000f25c7fae */ /* 0x000fe8000e1a1010 */
[----:B------:R-:W-:Y:S01]  /*135b0*/  LDGSTS.E [R92+0x34600], desc[UR16][R238.64], !P4 ;  /* 0x34600000ee5c7fae */ /* 0x000fe2000e1a1010 */
[----:B------:R-:W1:Y:S01]  /*135c0*/  LDC R8, c[0x0][0x3a0] ;  /* 0x0000e800ff087b82 */ /* 0x000e620000000800 */
[----:B------:R-:W-:-:S02]  /*135d0*/  ISETP.GE.U32.AND P4, PT, R0, 0x7ffffeab, PT ;  /* 0x7ffffeab0000780c */ /* 0x000fc40003f86070 */
[----:B------:R-:W-:Y:S01]  /*135e0*/  IADD3 R0, PT, PT, R10, -0xd8, RZ ;  /* 0xffffff280a007810 */ /* 0x000fe20007ffe0ff */
[----:B------:R-:W-:Y:S04]  /*135f0*/  LDGSTS.E [R92+0x34800], desc[UR16][R236.64], !P6 ;  /* 0x34800000ec5c7fae */ /* 0x000fe8000f1a1010 */
[----:B------:R-:W1:Y:S01]  /*13600*/  LDC R7, c[0x0][0x3a0] ;  /* 0x0000e800ff077b82 */ /* 0x000e620000000800 */
[----:B------:R1:W-:Y:S01]  /*13610*/  LDGSTS.E [R92+0x34a00], desc[UR16][R12.64], !P6 ;  /* 0x34a000000c5c7fae */ /* 0x0003e2000f1a1010 */
[----:B------:R-:W-:Y:S01]  /*13620*/  ISETP.GE.U32.AND P6, PT, R4, 0x7ffffeaa, PT ;  /* 0x7ffffeaa0400780c */ /* 0x000fe20003fc6070 */
[----:B------:R-:W-:Y:S02]  /*13630*/  VIADD R4, R6, 0xffffff27 ;  /* 0xffffff2706047836 */ /* 0x000fe40000000000 */
[----:B------:R-:W-:Y:S03]  /*13640*/  LDGSTS.E [R92+0x34c00], desc[UR16][R26.64], !P5 ;  /* 0x34c000001a5c7fae */ /* 0x000fe6000e9a1010 */
[----:B------:R-:W1:Y:S01]  /*13650*/  LDC R10, c[0x0][0x3a0] ;  /* 0x0000e800ff0a7b82 */ /* 0x000e620000000800 */
[----:B------:R-:W-:Y:S01]  /*13660*/  LDGSTS.E [R92+0x34e00], desc[UR16][R28.64], !P5 ;  /* 0x34e000001c5c7fae */ /* 0x000fe2000e9a1010 */
[----:B------:R-:W-:Y:S01]  /*13670*/  ISETP.GE.U32.AND P5, PT, R0, 0x7ffffea9, PT ;  /* 0x7ffffea90000780c */ /* 0x000fe20003fa6070 */
[----:B------:R-:W-:-:S02]  /*13680*/  VIADD R0, R9, 0xffffff26 ;  /* 0xffffff2609007836 */ /* 0x000fc40000000000 */
[----:B------:R-:W-:Y:S03]  /*13690*/  LDGSTS.E [R92+0x35000], desc[UR16][R14.64], !P3 ;  /* 0x350000000e5c7fae */ /* 0x000fe6000d9a1010 */
[----:B------:R-:W1:Y:S01]  /*136a0*/  LDC R6, c[0x0][0x3a0] ;  /* 0x0000e800ff067b82 */ /* 0x000e620000000800 */
[----:B------:R1:W-:Y:S01]  /*136b0*/  LDGSTS.E [R92+0x35200], desc[UR16][R16.64], !P3 ;  /* 0x35200000105c7fae */ /* 0x0003e2000d9a1010 */
[----:B--2---:R-:W-:-:S06]  /*136c0*/  IMAD.WIDE R160, R2, 0x4, R248 ;  /* 0x0000000402a07825 */ /* 0x004fcc00078e02f8 */
[----:B------:R-:W2:Y:S01]  /*136d0*/  LDC R9, c[0x0][0x3a0] ;  /* 0x0000e800ff097b82 */ /* 0x000ea20000000800 */
[----:B------:R-:W2:Y:S01]  /*136e0*/  LDL.LU.64 R248, [R1+0x758] ;  /* 0x0007580001f87983 */ /* 0x000ea20000300a00 */
[----:B------:R-:W-:-:S03]  /*136f0*/  IMAD.WIDE R162, R2, 0x4, R240 ;  /* 0x0000000402a27825 */ /* 0x000fc600078e02f0 */
[----:B------:R-:W2:Y:S03]  /*13700*/  LDL.LU.64 R240, [R1+0x768] ;  /* 0x0007680001f07983 */ /* 0x000ea60000300a00 */
[----:B-1----:R-:W1:Y:S01]  /*13710*/  LDC R12, c[0x0][0x3a0] ;  /* 0x0000e800ff0c7b82 */ /* 0x002e620000000800 */
[----:B------:R-:W-:Y:S04]  /*13720*/  STL.64 [R1+0x1478], R130 ;  /* 0x0014788201007387 */ /* 0x000fe80000100a00 */
[----:B------:R-:W-:Y:S03]  /*13730*/  STL.64 [R1+0x1480], R132 ;  /* 0x0014808401007387 */ /* 0x000fe60000100a00 */
[----:B------:R-:W1:Y:S01]  /*13740*/  LDC R17, c[0x0][0x3a0] ;  /* 0x0000e800ff117b82 */ /* 0x000e620000000800 */
[----:B------:R-:W-:Y:S04]  /*13750*/  STL.64 [R1+0x1488], R160 ;  /* 0x001488a001007387 */ /* 0x000fe80000100a00 */
[----:B------:R-:W-:Y:S01]  /*13760*/  STL.64 [R1+0x1490], R162 ;  /* 0x001490a201007387 */ /* 0x000fe20000100a00 */
[----:B----4-:R-:W-:-:S04]  /*13770*/  IMAD.WIDE R138, R2, 0x4, R244 ;  /* 0x00000004028a7825 */ /* 0x010fc800078e02f4 */
[C---:B------:R-:W-:Y:S01]  /*13780*/  IMAD.WIDE R140, R2.reuse, 0x4, R84 ;  /* 0x00000004028c7825 */ /* 0x040fe200078e0254 */
[----:B------:R-:W4:Y:S01]  /*13790*/  LDL.LU.64 R244, [R1+0x778] ;  /* 0x0007780001f47983 */ /* 0x000f220000300a00 */
[----:B------:R-:W1:Y:S03]  /*137a0*/  LDC R14, c[0x0][0x3a0] ;  /* 0x0000e800ff0e7b82 */ /* 0x000e660000000800 */
[----:B------:R-:W4:Y:S01]  /*137b0*/  LDL.LU.64 R84, [R1+0x7c0] ;  /* 0x0007c00001547983 */ /* 0x000f220000300a00 */
[----:B------:R-:W-:-:S03]  /*137c0*/  IMAD.WIDE R168, R2, 0x4, R86 ;  /* 0x0000000402a87825 */ /* 0x000fc600078e0256 */
[----:B------:R-:W4:Y:S01]  /*137d0*/  LDL.LU.64 R86, [R1+0x7c8] ;  /* 0x0007c80001567983 */ /* 0x000f220000300a00 */
[----:B---3--:R-:W-:-:S03]  /*137e0*/  IMAD.WIDE R150, R2, 0x4, R88 ;  /* 0x0000000402967825 */ /* 0x008fc600078e0258 */
[----:B------:R-:W3:Y:S01]  /*137f0*/  LDL.LU.64 R88, [R1+0x7d0] ;  /* 0x0007d00001587983 */ /* 0x000ee20000300a00 */
[----:B------:R-:W-:Y:S02]  /*13800*/  ISETP.GE.U32.AND P3, PT, R4, 0x7ffffea8, PT ;  /* 0x7ffffea80400780c */ /* 0x000fe40003f66070 */
[----:B------:R-:W-:Y:S01]  /*13810*/  IADD3 R4, PT, PT, R5, -0xdb, RZ ;  /* 0xffffff2505047810 */ /* 0x000fe20007ffe0ff */
[----:B------:R-:W-:Y:S01]  /*13820*/  LDGSTS.E [R92+0x35400], desc[UR16][R34.64], !P4 ;  /* 0x35400000225c7fae */ /* 0x000fe2000e1a1010 */
[----:B------:R-:W1:Y:S03]  /*13830*/  LDC R5, c[0x0][0x3a0] ;  /* 0x0000e800ff057b82 */ /* 0x000e660000000800 */
[----:B------:R-:W-:Y:S01]  /*13840*/  LDGSTS.E [R92+0x35600], desc[UR16][R36.64], !P4 ;  /* 0x35600000245c7fae */ /* 0x000fe2000e1a1010 */
[----:B------:R-:W-:Y:S01]  /*13850*/  ISETP.GE.U32.AND P4, PT, R0, 0x7ffffea7, PT ;  /* 0x7ffffea70000780c */ /* 0x000fe20003f86070 */
[----:B------:R-:W-:-:S02]  /*13860*/  VIADD R0, R8, 0xffffff24 ;  /* 0xffffff2408007836 */ /* 0x000fc40000000000 */
[----:B------:R-:W-:Y:S01]  /*13870*/  LDGSTS.E [R92+0x35800], desc[UR16][R18.64], !P6 ;  /* 0x35800000125c7fae */ /* 0x000fe2000f1a1010 */
[----:B------:R-:W2:Y:S03]  /*13880*/  LDC R8, c[0x0][0x3a0] ;  /* 0x0000e800ff087b82 */ /* 0x000ea60000000800 */
[----:B------:R-:W-:Y:S01]  /*13890*/  LDGSTS.E [R92+0x35a00], desc[UR16][R20.64], !P6 ;  /* 0x35a00000145c7fae */ /* 0x000fe2000f1a1010 */
[----:B------:R-:W-:Y:S01]  /*138a0*/  ISETP.GE.U32.AND P6, PT, R4, 0x7ffffea6, PT ;  /* 0x7ffffea60400780c */ /* 0x000fe20003fc6070 */
[----:B------:R-:W-:Y:S02]  /*138b0*/  VIADD R4, R7, 0xffffff23 ;  /* 0xffffff2307047836 */ /* 0x000fe40000000000 */
[----:B------:R-:W-:Y:S01]  /*138c0*/  LDGSTS.E [R92+0x35c00], desc[UR16][R42.64], !P5 ;  /* 0x35c000002a5c7fae */ /* 0x000fe2000e9a1010 */
[----:B------:R-:W2:Y:S03]  /*138d0*/  LDC R7, c[0x0][0x3a0] ;  /* 0x0000e800ff077b82 */ /* 0x000ea60000000800 */
[----:B------:R-:W-:Y:S01]  /*138e0*/  LDGSTS.E [R92+0x35e00], desc[UR16][R44.64], !P5 ;  /* 0x35e000002c5c7fae */ /* 0x000fe2000e9a1010 */
[----:B------:R-:W-:-:S02]  /*138f0*/  ISETP.GE.U32.AND P5, PT, R0, 0x7ffffea5, PT ;  /* 0x7ffffea50000780c */ /* 0x000fc40003fa6070 */
[----:B------:R-:W-:Y:S01]  /*13900*/  IADD3 R0, PT, PT, R10, -0xde, RZ ;  /* 0xffffff220a007810 */ /* 0x000fe20007ffe0ff */
        /* <DEDUP_REMOVED lines=8> */
[----:B------:R-:W-:Y:S01]  /*13990*/  ISETP.GE.U32.AND P4, PT, R0, 0x7ffffea3, PT ;  /* 0x7ffffea30000780c */ /* 0x000fe20003f86070 */
[----:B--2---:R-:W-:-:S02]  /*139a0*/  VIADD R0, R9, 0xffffff20 ;  /* 0xffffff2009007836 */ /* 0x004fc40000000000 */
[----:B------:R-:W-:Y:S01]  /*139b0*/  LDGSTS.E [R92+0x36800], desc[UR16][R30.64], !P6 ;  /* 0x368000001e5c7fae */ /* 0x000fe2000f1a1010 */
[----:B------:R-:W2:Y:S03]  /*139c0*/  LDC R9, c[0x0][0x3a0] ;  /* 0x0000e800ff097b82 */ /* 0x000ea60000000800 */
[----:B------:R-:W-:Y:S01]  /*139d0*/  LDGSTS.E [R92+0x36a00], desc[UR16][R32.64], !P6 ;  /* 0x36a00000205c7fae */ /* 0x000fe2000f1a1010 */
[----:B------:R-:W-:Y:S02]  /*139e0*/  ISETP.GE.U32.AND P6, PT, R4, 0x7ffffea2, PT ;  /* 0x7ffffea20400780c */ /* 0x000fe40003fc6070 */
[----:B-1----:R-:W-:Y:S01]  /*139f0*/  IADD3 R4, PT, PT, R5, -0xe1, RZ ;  /* 0xffffff1f05047810 */ /* 0x002fe20007ffe0ff */
        /* <DEDUP_REMOVED lines=50> */
[----:B------:R1:W-:Y:S01]  /*13d20*/  LDGSTS.E [R92+0x39400], desc[UR16][R110.64], !P4 ;  /* 0x394000006e5c7fae */ /* 0x0003e2000e1a1010 */
        /* <DEDUP_REMOVED lines=17> */
[----:B------:R-:W-:-:S03]  /*13e40*/  ISETP.GE.U32.AND P3, PT, R4, 0x7ffffe94, PT ;  /* 0x7ffffe940400780c */ /* 0x000fc60003f66070 */
[----:B------:R-:W-:Y:S01]  /*13e50*/  LDGSTS.E [R92+0x3a400], desc[UR16][R126.64], !P4 ;  /* 0x3a4000007e5c7fae */ /* 0x000fe2000e1a1010 */
[----:B------:R-:W-:Y:S02]  /*13e60*/  VIADD R4, R7, 0xffffff11 ;  /* 0xffffff1107047836 */ /* 0x000fe40000000000 */
[----:B------:R-:W2:Y:S01]  /*13e70*/  LDC R7, c[0x0][0x3a0] ;  /* 0x0000e800ff077b82 */ /* 0x000ea20000000800 */
[----:B------:R-:W-:Y:S01]  /*13e80*/  LDGSTS.E [R92+0x3a600], desc[UR16][R128.64], !P4 ;  /* 0x3a600000805c7fae */ /* 0x000fe2000e1a1010 */
[----:B------:R-:W-:Y:S02]  /*13e90*/  ISETP.GE.U32.AND P4, PT, R0, 0x7ffffe93, PT ;  /* 0x7ffffe930000780c */ /* 0x000fe40003f86070 */
[----:B------:R-:W-:Y:S01]  /*13ea0*/  IADD3 R0, PT, PT, R10, -0xf0, RZ ;  /* 0xffffff100a007810 */ /* 0x000fe20007ffe0ff */
[----:B------:R-:W-:Y:S03]  /*13eb0*/  LDGSTS.E [R92+0x3a800], desc[UR16][R106.64], !P6 ;  /* 0x3a8000006a5c7fae */ /* 0x000fe6000f1a1010 */
[----:B------:R-:W2:Y:S01]  /*13ec0*/  LDC R10, c[0x0][0x3a0] ;  /* 0x0000e800ff0a7b82 */ /* 0x000ea20000000800 */
[----:B------:R-:W-:Y:S01]  /*13ed0*/  LDGSTS.E [R92+0x3aa00], desc[UR16][R108.64], !P6 ;  /* 0x3aa000006c5c7fae */ /* 0x000fe2000f1a1010 */
[----:B------:R-:W-:Y:S01]  /*13ee0*/  ISETP.GE.U32.AND P6, PT, R4, 0x7ffffe92, PT ;  /* 0x7ffffe920400780c */ /* 0x000fe20003fc6070 */
[----:B------:R-:W-:-:S02]  /*13ef0*/  VIADD R4, R6, 0xffffff0f ;  /* 0xffffff0f06047836 */ /* 0x000fc40000000000 */
[----:B------:R-:W-:Y:S03]  /*13f00*/  LDGSTS.E [R92+0x3ac00], desc[UR16][R134.64], !P5 ;  /* 0x3ac00000865c7fae */ /* 0x000fe6000e9a1010 */
[----:B------:R-:W2:Y:S01]  /*13f10*/  LDC R6, c[0x0][0x3a0] ;  /* 0x0000e800ff067b82 */ /* 0x000ea20000000800 */
[----:B------:R-:W-:Y:S01]  /*13f20*/  LDGSTS.E [R92+0x3ae00], desc[UR16][R136.64], !P5 ;  /* 0x3ae00000885c7fae */ /* 0x000fe2000e9a1010 */
[----:B------:R-:W-:Y:S01]  /*13f30*/  ISETP.GE.U32.AND P5, PT, R0, 0x7ffffe91, PT ;  /* 0x7ffffe910000780c */ /* 0x000fe20003fa6070 */
[----:B--2---:R-:W-:Y:S02]  /*13f40*/  VIADD R0, R9, 0xffffff0e ;  /* 0xffffff0e09007836 */ /* 0x004fe40000000000 */
[----:B------:R2:W-:Y:S03]  /*13f50*/  LDGSTS.E [R92+0x3b000], desc[UR16][R114.64], !P3 ;  /* 0x3b000000725c7fae */ /* 0x0005e6000d9a1010 */
[----:B------:R-:W2:Y:S01]  /*13f60*/  LDC R9, c[0x0][0x3a0] ;  /* 0x0000e800ff097b82 */ /* 0x000ea20000000800 */
[----:B------:R-:W-:Y:S01]  /*13f70*/  LDGSTS.E [R92+0x3b200], desc[UR16][R116.64], !P3 ;  /* 0x3b200000745c7fae */ /* 0x000fe2000d9a1010 */
[----:B------:R-:W-:-:S03]  /*13f80*/  ISETP.GE.U32.AND P3, PT, R4, 0x7ffffe90, PT ;  /* 0x7ffffe900400780c */ /* 0x000fc60003f66070 */
[----:B------:R-:W-:Y:S01]  /*13f90*/  LDGSTS.E [R92+0x3b400], desc[UR16][R142.64], !P4 ;  /* 0x3b4000008e5c7fae */ /* 0x000fe2000e1a1010 */
[----:B-1----:R-:W-:Y:S02]  /*13fa0*/  IADD3 R4, PT, PT, R5, -0xf3, RZ ;  /* 0xffffff0d05047810 */ /* 0x002fe40007ffe0ff */
[----:B------:R-:W1:Y:S01]  /*13fb0*/  LDC R5, c[0x0][0x3a0] ;  /* 0x0000e800ff057b82 */ /* 0x000e620000000800 */
[----:B------:R-:W-:Y:S01]  /*13fc0*/  LDGSTS.E [R92+0x3b600], desc[UR16][R144.64], !P4 ;  /* 0x3b600000905c7fae */ /* 0x000fe2000e1a1010 */
[----:B------:R-:W-:Y:S01]  /*13fd0*/  ISETP.GE.U32.AND P4, PT, R0, 0x7ffffe8f, PT ;  /* 0x7ffffe8f0000780c */ /* 0x000fe20003f86070 */
[----:B------:R-:W-:Y:S02]  /*13fe0*/  VIADD R0, R8, 0xffffff0c ;  /* 0xffffff0c08007836 */ /* 0x000fe40000000000 */
[----:B------:R-:W-:Y:S03]  /*13ff0*/  LDGSTS.E [R92+0x3b800], desc[UR16][R122.64], !P6 ;  /* 0x3b8000007a5c7fae */ /* 0x000fe6000f1a1010 */
[----:B------:R-:W1:Y:S01]  /*14000*/  LDC R8, c[0x0][0x3a0] ;  /* 0x0000e800ff087b82 */ /* 0x000e620000000800 */
[----:B------:R-:W-:Y:S01]  /*14010*/  LDGSTS.E [R92+0x3ba00], desc[UR16][R124.64], !P6 ;  /* 0x3ba000007c5c7fae */ /* 0x000fe2000f1a1010 */
[----:B------:R-:W-:-:S03]  /*14020*/  ISETP.GE.U32.AND P6, PT, R4, 0x7ffffe8e, PT ;  /* 0x7ffffe8e0400780c */ /* 0x000fc60003fc6070 */
[----:B------:R-:W-:Y:S01]  /*14030*/  LDGSTS.E [R92+0x3bc00], desc[UR16][R152.64], !P5 ;  /* 0x3bc00000985c7fae */ /* 0x000fe2000e9a1010 */
[----:B------:R-:W-:Y:S02]  /*14040*/  VIADD R4, R7, 0xffffff0b ;  /* 0xffffff0b07047836 */ /* 0x000fe40000000000 */
[----:B------:R-:W-:Y:S01]  /*14050*/  IMAD.WIDE R146, R2, 0x4, R146 ;  /* 0x0000000402927825 */ /* 0x000fe200078e0292 */
[----:B------:R-:W-:Y:S01]  /*14060*/  LDGSTS.E [R92+0x3be00], desc[UR16][R154.64], !P5 ;  /* 0x3be000009a5c7fae */ /* 0x000fe2000e9a1010 */
[----:B------:R-:W-:Y:S01]  /*14070*/  ISETP.GE.U32.AND P5, PT, R0, 0x7ffffe8d, PT ;  /* 0x7ffffe8d0000780c */ /* 0x000fe20003fa6070 */
[----:B------:R-:W1:Y:S01]  /*14080*/  LDC R7, c[0x0][0x3a0] ;  /* 0x0000e800ff077b82 */ /* 0x000e620000000800 */
[----:B------:R-:W-:Y:S01]  /*14090*/  IADD3 R0, PT, PT, R11, -0xf6, RZ ;  /* 0xffffff0a0b007810 */ /* 0x000fe20007ffe0ff */
[----:B------:R-:W-:Y:S04]  /*140a0*/  LDGSTS.E [R92+0x3c000], desc[UR16][R130.64], !P3 ;  /* 0x3c000000825c7fae */ /* 0x000fe8000d9a1010 */
[----:B------:R-:W-:Y:S04]  /*140b0*/  STL.64 [R1+0x1498], R138 ;  /* 0x0014988a01007387 */ /* 0x000fe80000100a00 */
[----:B------:R-:W-:Y:S04]  /*140c0*/  LDGSTS.E [R92+0x3c200], desc[UR16][R132.64], !P3 ;  /* 0x3c200000845c7fae */ /* 0x000fe8000d9a1010 */
[----:B------:R-:W-:Y:S01]  /*140d0*/  STL.64 [R1+0x14a0], R140 ;  /* 0x0014a08c01007387 */ /* 0x000fe20000100a00 */
[----:B------:R-:W-:-:S03]  /*140e0*/  ISETP.GE.U32.AND P3, PT, R4, 0x7ffffe8c, PT ;  /* 0x7ffffe8c0400780c */ /* 0x000fc60003f66070 */
[----:B------:R-:W-:Y:S04]  /*140f0*/  LDGSTS.E [R92+0x3c400], desc[UR16][R160.64], !P4 ;  /* 0x3c400000a05c7fae */ /* 0x000fe8000e1a1010 */
[----:B------:R-:W-:Y:S01]  /*14100*/  STL.64 [R1+0x14a8], R168 ;  /* 0x0014a8a801007387 */ /* 0x000fe20000100a00 */
[----:B------:R-:W-:-:S03]  /*14110*/  IMAD.WIDE R148, R2, 0x4, R148 ;  /* 0x0000000402947825 */ /* 0x000fc600078e0294 */
[----:B------:R-:W-:Y:S01]  /*14120*/  LDGSTS.E [R92+0x3c600], desc[UR16][R162.64], !P4 ;  /* 0x3c600000a25c7fae */ /* 0x000fe2000e1a1010 */
[----:B------:R-:W-:Y:S01]  /*14130*/  ISETP.GE.U32.AND P4, PT, R0, 0x7ffffe8b, PT ;  /* 0x7ffffe8b0000780c */ /* 0x000fe20003f86070 */
[----:B------:R-:W-:Y:S02]  /*14140*/  VIADD R0, R10, 0xffffff08 ;  /* 0xffffff080a007836 */ /* 0x000fe40000000000 */
[----:B------:R-:W-:Y:S04]  /*14150*/  STL.64 [R1+0x14b0], R150 ;  /* 0x0014b09601007387 */ /* 0x000fe80000100a00 */
[----:B------:R-:W3:Y:S04]  /*14160*/  LDL.LU.64 R172, [R1+0x7d8] ;  /* 0x0007d80001ac7983 */ /* 0x000ee80000300a00 */
[----:B------:R-:W3:Y:S01]  /*14170*/  LDL.LU.64 R166, [R1+0x7e0] ;  /* 0x0007e00001a67983 */ /* 0x000ee20000300a00 */
[----:B------:R-:W-:-:S03]  /*14180*/  IMAD.WIDE R196, R2, 0x4, R248 ;  /* 0x0000000402c47825 */ /* 0x000fc600078e02f8 */
[----:B------:R-:W3:Y:S01]  /*14190*/  LDL.LU.64 R248, [R1+0x7e8] ;  /* 0x0007e80001f87983 */ /* 0x000ee20000300a00 */
[----:B------:R-:W-:-:S03]  /*141a0*/  IMAD.WIDE R10, R2, 0x4, R240 ;  /* 0x00000004020a7825 */ /* 0x000fc600078e02f0 */
[----:B------:R-:W3:Y:S01]  /*141b0*/  LDL.LU.64 R240, [R1+0x7f0] ;  /* 0x0007f00001f07983 */ /* 0x000ee20000300a00 */
[----:B------:R-:W-:Y:S02]  /*141c0*/  VIADD R4, R6, 0xffffff09 ;  /* 0xffffff0906047836 */ /* 0x000fe40000000000 */
[----:B------:R-:W3:Y:S01]  /*141d0*/  LDC R6, c[0x0][0x3a0] ;  /* 0x0000e800ff067b82 */ /* 0x000ee20000000800 */
[----:B------:R-:W-:Y:S04]  /*141e0*/  STL.64 [R1+0x14b8], R146 ;  /* 0x0014b89201007387 */ /* 0x000fe80000100a00 */
[----:B------:R-:W-:Y:S04]  /*141f0*/  STL.64 [R1+0x14c0], R148 ;  /* 0x0014c09401007387 */ /* 0x000fe80000100a00 */
[----:B------:R-:W-:Y:S04]  /*14200*/  STL.64 [R1+0x14c8], R196 ;  /* 0x0014c8c401007387 */ /* 0x000fe80000100a00 */
[----:B------:R-:W-:Y:S04]  /*14210*/  LDGSTS.E [R92+0x3c800], desc[UR16][R138.64], !P6 ;  /* 0x3c8000008a5c7fae */ /* 0x000fe8000f1a1010 */
[----:B------:R-:W-:Y:S01]  /*14220*/  STL.64 [R1+0x14d0], R10 ;  /* 0x0014d00a01007387 */ /* 0x000fe20000100a00 */
[----:B----4-:R-:W-:-:S03]  /*14230*/  IMAD.WIDE R156, R2, 0x4, R244 ;  /* 0x00000004029c7825 */ /* 0x010fc600078e02f4 */
[----:B------:R-:W-:Y:S01]  /*14240*/  LDGSTS.E [R92+0x3ca00], desc[UR16][R140.64], !P6 ;  /* 0x3ca000008c5c7fae */ /* 0x000fe2000f1a1010 */
[----:B------:R-:W-:Y:S01]  /*14250*/  ISETP.GE.U32.AND P6, PT, R4, 0x7ffffe8a, PT ;  /* 0x7ffffe8a0400780c */ /* 0x000fe20003fc6070 */
[----:B------:R-:W-:Y:S02]  /*14260*/  IMAD.WIDE R158, R2, 0x4, R84 ;  /* 0x00000004029e7825 */ /* 0x000fe400078e0254 */
[----:B------:R-:W4:Y:S01]  /*14270*/  LDL.LU.64 R244, [R1+0x7f8] ;  /* 0x0007f80001f47983 */ /* 0x000f220000300a00 */
[----:B-1----:R-:W-:-:S03]  /*14280*/  IADD3 R4, PT, PT, R5, -0xf9, RZ ;  /* 0xffffff0705047810 */ /* 0x002fc60007ffe0ff */
[----:B------:R-:W4:Y:S01]  /*14290*/  LDL.LU.64 R84, [R1+0x800] ;  /* 0x0008000001547983 */ /* 0x000f220000300a00 */
[----:B------:R-:W-:-:S03]  /*142a0*/  IMAD.WIDE R188, R2, 0x4, R86 ;  /* 0x0000000402bc7825 */ /* 0x000fc600078e0256 */
[----:B------:R-:W-:Y:S04]  /*142b0*/  LDGSTS.E [R92+0x3cc00], desc[UR16][R168.64], !P5 ;  /* 0x3cc00000a85c7fae */ /* 0x000fe8000e9a1010 */
[----:B------:R-:W-:Y:S01]  /*142c0*/  LDGSTS.E [R92+0x3ce00], desc[UR16][R150.64], !P5 ;  /* 0x3ce00000965c7fae */ /* 0x000fe2000e9a1010 */
[----:B------:R-:W-:-:S03]  /*142d0*/  ISETP.GE.U32.AND P5, PT, R0, 0x7ffffe89, PT ;  /* 0x7ffffe890000780c */ /* 0x000fc60003fa6070 */
[----:B------:R-:W-:Y:S01]  /*142e0*/  LDGSTS.E [R92+0x3d000], desc[UR16][R146.64], !P3 ;  /* 0x3d000000925c7fae */ /* 0x000fe2000d9a1010 */
[----:B--2---:R-:W-:-:S03]  /*142f0*/  VIADD R0, R9, 0xffffff06 ;  /* 0xffffff0609007836 */ /* 0x004fc60000000000 */
[----:B------:R-:W2:Y:S04]  /*14300*/  LDL.LU.64 R86, [R1+0x808] ;  /* 0x0008080001567983 */ /* 0x000ea80000300a00 */
[----:B------:R-:W-:Y:S01]  /*14310*/  LDGSTS.E [R92+0x3d200], desc[UR16][R148.64], !P3 ;  /* 0x3d200000945c7fae */ /* 0x000fe2000d9a1010 */
[----:B------:R-:W-:Y:S01]  /*14320*/  ISETP.GE.U32.AND P3, PT, R4, 0x7ffffe88, PT ;  /* 0x7ffffe880400780c */ /* 0x000fe20003f66070 */
[----:B------:R-:W-:Y:S02]  /*14330*/  VIADD R4, R8, 0xffffff05 ;  /* 0xffffff0508047836 */ /* 0x000fe40000000000 */
[----:B---3--:R-:W-:Y:S01]  /*14340*/  IMAD.WIDE R8, R2, 0x4, R88 ;  /* 0x0000000402087825 */ /* 0x008fe200078e0258 */
[----:B------:R-:W-:Y:S04]  /*14350*/  LDGSTS.E [R92+0x3d400], desc[UR16][R196.64], !P4 ;  /* 0x3d400000c45c7fae */ /* 0x000fe8000e1a1010 */
[----:B------:R-:W3:Y:S04]  /*14360*/  LDL.LU.64 R88, [R1+0x818] ;  /* 0x0008180001587983 */ /* 0x000ee80000300a00 */
[----:B------:R-:W-:Y:S04]  /*14370*/  STL.64 [R1+0x14d8], R156 ;  /* 0x0014d89c01007387 */ /* 0x000fe80000100a00 */
[----:B------:R-:W-:Y:S04]  /*14380*/  STL.64 [R1+0x14e0], R158 ;  /* 0x0014e09e01007387 */ /* 0x000fe80000100a00 */
[----:B------:R-:W-:Y:S01]  /*14390*/  LDGSTS.E [R92+0x3d600], desc[UR16][R10.64], !P4 ;  /* 0x3d6000000a5c7fae */ /* 0x000fe2000e1a1010 */
[----:B------:R-:W-:-:S03]  /*143a0*/  ISETP.GE.U32.AND P4, PT, R0, 0x7ffffe87, PT ;  /* 0x7ffffe870000780c */ /* 0x000fc60003f86070 */
[----:B------:R-:W-:Y:S01]  /*143b0*/  STL.64 [R1+0x14e8], R188 ;  /* 0x0014e8bc01007387 */ /* 0x000fe20000100a00 */
[----:B------:R-:W-:-:S03]  /*143c0*/  IADD3 R0, PT, PT, R164, -0xfc, RZ ;  /* 0xffffff04a4007810 */ /* 0x000fc60007ffe0ff */
[----:B------:R-:W-:Y:S04]  /*143d0*/  LDGSTS.E [R92+0x3d800], desc[UR16][R156.64], !P6 ;  /* 0x3d8000009c5c7fae */ /* 0x000fe8000f1a1010 */
[----:B------:R-:W-:Y:S04]  /*143e0*/  STL.64 [R1+0x14f0], R8 ;  /* 0x0014f00801007387 */ /* 0x000fe80000100a00 */
[----:B------:R-:W-:Y:S01]  /*143f0*/  LDGSTS.E [R92+0x3da00], desc[UR16][R158.64], !P6 ;  /* 0x3da000009e5c7fae */ /* 0x000fe2000f1a1010 */
[----:B------:R-:W-:-:S03]  /*14400*/  ISETP.GE.U32.AND P6, PT, R4, 0x7ffffe86, PT ;  /* 0x7ffffe860400780c */ /* 0x000fc60003fc6070 */
[----:B------:R-:W3:Y:S04]  /*14410*/  LDL.LU.64 R178, [R1+0x820] ;  /* 0x0008200001b27983 */ /* 0x000ee80000300a00 */
[----:B------:R-:W3:Y:S04]  /*14420*/  LDL.LU.64 R176, [R1+0x828] ;  /* 0x0008280001b07983 */ /* 0x000ee80000300a00 */
[----:B------:R-:W-:Y:S04]  /*14430*/  LDGSTS.E [R92+0x3dc00], desc[UR16][R188.64], !P5 ;  /* 0x3dc00000bc5c7fae */ /* 0x000fe8000e9a1010 */
[----:B------:R-:W-:Y:S01]  /*14440*/  LDGSTS.E [R92+0x3de00], desc[UR16][R8.64], !P5 ;  /* 0x3de00000085c7fae */ /* 0x000fe2000e9a1010 */
[----:B------:R-:W-:Y:S01]  /*14450*/  ISETP.GE.U32.AND P5, PT, R0, 0x7ffffe85, PT ;  /* 0x7ffffe850000780c */ /* 0x000fe20003fa6070 */
[----:B------:R-:W-:-:S02]  /*14460*/  VIADD R0, R93, 0xffffff02 ;  /* 0xffffff025d007836 */ /* 0x000fc40000000000 */
[----:B------:R-:W-:Y:S02]  /*14470*/  VIADD R93, R170, 0xffffff00 ;  /* 0xffffff00aa5d7836 */ /* 0x000fe40000000000 */
[----:B------:R-:W-:-:S04]  /*14480*/  IMAD.WIDE R164, R2, 0x4, R172 ;  /* 0x0000000402a47825 */ /* 0x000fc800078e02ac */
[C---:B------:R-:W-:Y:S01]  /*14490*/  IMAD.WIDE R166, R2.reuse, 0x4, R166 ;  /* 0x0000000402a67825 */ /* 0x040fe200078e02a6 */
[----:B------:R-:W-:Y:S03]  /*144a0*/  LDGSTS.E [R92+0x3e000], desc[UR16][R164.64], !P3 ;  /* 0x3e000000a45c7fae */ /* 0x000fe6000d9a1010 */
[C---:B------:R-:W-:Y:S01]  /*144b0*/  IMAD.WIDE R194, R2.reuse, 0x4, R248 ;  /* 0x0000000402c27825 */ /* 0x040fe200078e02f8 */
[----:B------:R-:W-:Y:S03]  /*144c0*/  LDGSTS.E [R92+0x3e200], desc[UR16][R166.64], !P3 ;  /* 0x3e200000a65c7fae */ /* 0x000fe6000d9a1010 */
[----:B------:R-:W-:Y:S01]  /*144d0*/  IMAD.WIDE R4, R2, 0x4, R240 ;  /* 0x0000000402047825 */ /* 0x000fe200078e02f0 */
[----:B------:R-:W3:Y:S04]  /*144e0*/  LDL.LU.64 R248, [R1+0x830] ;  /* 0x0008300001f87983 */ /* 0x000ee80000300a00 */
[----:B------:R-:W3:Y:S04]  /*144f0*/  LDL.LU.64 R240, [R1+0x838] ;  /* 0x0008380001f07983 */ /* 0x000ee80000300a00 */
[----:B------:R-:W-:Y:S04]  /*14500*/  STL.64 [R1+0x14f8], R164 ;  /* 0x0014f8a401007387 */ /* 0x000fe80000100a00 */
[----:B------:R-:W-:Y:S04]  /*14510*/  STL.64 [R1+0x1500], R166 ;  /* 0x001500a601007387 */ /* 0x000fe80000100a00 */
[----:B------:R-:W-:Y:S04]  /*14520*/  STL.64 [R1+0x1510], R194 ;  /* 0x001510c201007387 */ /* 0x000fe80000100a00 */
[----:B------:R-:W-:Y:S01]  /*14530*/  STL.64 [R1+0x1518], R4 ;  /* 0x0015180401007387 */ /* 0x000fe20000100a00 */
[----:B------:R-:W-:-:S03]  /*14540*/  VIADD R6, R6, 0xffffff03 ;  /* 0xffffff0306067836 */ /* 0x000fc60000000000 */
[----:B------:R-:W-:Y:S01]  /*14550*/  LDGSTS.E [R92+0x3e400], desc[UR16][R194.64], !P4 ;  /* 0x3e400000c25c7fae */ /* 0x000fe2000e1a1010 */
[----:B----4-:R-:W-:-:S03]  /*14560*/  IMAD.WIDE R172, R2, 0x4, R244 ;  /* 0x0000000402ac7825 */ /* 0x010fc600078e02f4 */
[----:B------:R-:W-:Y:S01]  /*14570*/  LDGSTS.E [R92+0x3e600], desc[UR16][R4.64], !P4 ;  /* 0x3e600000045c7fae */ /* 0x000fe2000e1a1010 */
[----:B------:R-:W-:-:S03]  /*14580*/  IMAD.WIDE R174, R2, 0x4, R84 ;  /* 0x0000000402ae7825 */ /* 0x000fc600078e0254 */
[----:B------:R-:W4:Y:S04]  /*14590*/  LDL.LU.64 R244, [R1+0x840] ;  /* 0x0008400001f47983 */ /* 0x000f280000300a00 */
[----:B------:R-:W4:Y:S01]  /*145a0*/  LDL.LU.64 R84, [R1+0x848] ;  /* 0x0008480001547983 */ /* 0x000f220000300a00 */
[----:B--2---:R-:W-:-:S04]  /*145b0*/  IMAD.WIDE R186, R2, 0x4, R86 ;  /* 0x0000000402ba7825 */ /* 0x004fc800078e0256 */
[----:B---3--:R-:W-:Y:S01]  /*145c0*/  IMAD.WIDE R170, R2, 0x4, R88 ;  /* 0x0000000402aa7825 */ /* 0x008fe200078e0258 */
[----:B------:R-:W2:Y:S04]  /*145d0*/  LDL.LU.64 R86, [R1+0x850] ;  /* 0x0008500001567983 */ /* 0x000ea80000300a00 */
[----:B------:R-:W3:Y:S01]  /*145e0*/  LDL.LU.64 R88, [R1+0x858] ;  /* 0x0008580001587983 */ /* 0x000ee20000300a00 */
[----:B------:R-:W-:Y:S02]  /*145f0*/  ISETP.GE.U32.AND P4, PT, R0, 0x7ffffe83, PT ;  /* 0x7ffffe830000780c */ /* 0x000fe40003f86070 */
[----:B------:R-:W-:Y:S01]  /*14600*/  ISETP.GE.U32.AND P3, PT, R6, 0x7ffffe84, PT ;  /* 0x7ffffe840600780c */ /* 0x000fe20003f66070 */
[----:B------:R-:W-:Y:S01]  /*14610*/  LDGSTS.E [R92+0x3e800], desc[UR16][R172.64], !P6 ;  /* 0x3e800000ac5c7fae */ /* 0x000fe2000f1a1010 */
[----:B------:R-:W-:-:S03]  /*14620*/  IADD3 R0, PT, PT, R7, -0xff, RZ ;  /* 0xffffff0107007810 */ /* 0x000fc60007ffe0ff */
[----:B------:R-:W-:Y:S01]  /*14630*/  LDGSTS.E [R92+0x3ea00], desc[UR16][R174.64], !P6 ;  /* 0x3ea00000ae5c7fae */ /* 0x000fe2000f1a1010 */
[----:B------:R-:W-:-:S03]  /*14640*/  ISETP.GE.AND P6, PT, R83, R93, PT ;  /* 0x0000005d5300720c */ /* 0x000fc60003fc6270 */
[----:B------:R-:W-:Y:S04]  /*14650*/  LDGSTS.E [R92+0x3ec00], desc[UR16][R186.64], !P5 ;  /* 0x3ec00000ba5c7fae */ /* 0x000fe8000e9a1010 */
[----:B------:R-:W-:Y:S01]  /*14660*/  LDGSTS.E [R92+0x3ee00], desc[UR16][R170.64], !P5 ;  /* 0x3ee00000aa5c7fae */ /* 0x000fe2000e9a1010 */
[----:B------:R-:W-:Y:S02]  /*14670*/  ISETP.GE.U32.AND P5, PT, R0, 0x7ffffe82, PT ;  /* 0x7ffffe820000780c */ /* 0x000fe40003fa6070 */
[----:B------:R-:W-:Y:S02]  /*14680*/  SEL R0, RZ, 0x4, P6 ;  /* 0x00000004ff007807 */ /* 0x000fe40003000000 */
[----:B------:R-:W-:Y:S01]  /*14690*/  ISETP.GT.AND P6, PT, R201, 0x17f, PT ;  /* 0x0000017fc900780c */ /* 0x000fe20003fc4270 */
[----:B------:R-:W-:Y:S03]  /*146a0*/  STL.64 [R1+0x1520], R172 ;  /* 0x001520ac01007387 */ /* 0x000fe60000100a00 */
[----:B------:R-:W-:Y:S01]  /*146b0*/  SEL R0, R0, RZ, P6 ;  /* 0x000000ff00007207 */ /* 0x000fe20003000000 */
[----:B------:R-:W-:Y:S01]  /*146c0*/  IMAD.WIDE R6, R2, 0x4, R178 ;  /* 0x0000000402067825 */ /* 0x000fe200078e02b2 */
[----:B------:R-:W-:Y:S01]  /*146d0*/  STL.64 [R1+0x1528], R174 ;  /* 0x001528ae01007387 */ /* 0x000fe20000100a00 */
[----:B------:R-:W-:-:S02]  /*146e0*/  ISETP.GE.U32.AND P6, PT, R93, 0x7ffffe81, PT ;  /* 0x7ffffe815d00780c */ /* 0x000fc40003fc6070 */
[----:B------:R-:W-:Y:S01]  /*146f0*/  IMAD.WIDE R176, R2, 0x4, R176 ;  /* 0x0000000402b07825 */ /* 0x000fe200078e02b0 */
[----:B------:R-:W-:Y:S03]  /*14700*/  STL.64 [R1+0x1530], R82 ;  /* 0x0015305201007387 */ /* 0x000fe60000100a00 */
[----:B------:R-:W-:Y:S01]  /*14710*/  VIADD R93, R180, 0xfffffeff ;  /* 0xfffffeffb45d7836 */ /* 0x000fe20000000000 */
[----:B------:R-:W-:Y:S04]  /*14720*/  STL.64 [R1+0x1538], R186 ;  /* 0x001538ba01007387 */ /* 0x000fe80000100a00 */
[----:B------:R-:W-:Y:S04]  /*14730*/  STL.64 [R1+0x1540], R170 ;  /* 0x001540aa01007387 */ /* 0x000fe80000100a00 */
[----:B------:R-:W-:Y:S04]  /*14740*/  LDGSTS.E [R92+0x3f000], desc[UR16][R6.64], !P3 ;  /* 0x3f000000065c7fae */ /* 0x000fe8000d9a1010 */
[----:B------:R-:W-:Y:S04]  /*14750*/  STL.64 [R1+0x1548], R200 ;  /* 0x001548c801007387 */ /* 0x000fe80000100a00 */
[----:B------:R-:W-:Y:S04]  /*14760*/  LDGSTS.E [R92+0x3f200], desc[UR16][R176.64], !P3 ;  /* 0x3f200000b05c7fae */ /* 0x000fe8000d9a1010 */
[----:B------:R-:W-:Y:S04]  /*14770*/  STL.64 [R1+0x1550], R6 ;  /* 0x0015500601007387 */ /* 0x000fe80000100a00 */
[----:B------:R-:W-:Y:S01]  /*14780*/  STL.64 [R1+0x1558], R176 ;  /* 0x001558b001007387 */ /* 0x000fe20000100a00 */
[----:B------:R-:W-:Y:S01]  /*14790*/  ISETP.NE.U32.AND P3, PT, R0, RZ, PT ;  /* 0x000000ff0000720c */ /* 0x000fe20003f65070 */
[----:B------:R-:W-:-:S02]  /*147a0*/  VIADD R0, R182, 0xfffffefd ;  /* 0xfffffefdb6007836 */ /* 0x000fc40000000000 */
[----:B------:R-:W-:-:S04]  /*147b0*/  IMAD.WIDE R184, R2, 0x4, R248 ;  /* 0x0000000402b87825 */ /* 0x000fc800078e02f8 */
[C---:B------:R-:W-:Y:S01]  /*147c0*/  IMAD.WIDE R178, R2.reuse, 0x4, R240 ;  /* 0x0000000402b27825 */ /* 0x040fe200078e02f0 */
[----:B------:R-:W-:Y:S04]  /*147d0*/  LDGSTS.E [R92+0x3f400], desc[UR16][R184.64], !P4 ;  /* 0x3f400000b85c7fae */ /* 0x000fe8000e1a1010 */
[----:B------:R1:W-:Y:S01]  /*147e0*/  LDGSTS.E [R92+0x3f600], desc[UR16][R178.64], !P4 ;  /* 0x3f600000b25c7fae */ /* 0x0003e2000e1a1010 */
[----:B------:R-:W-:Y:S02]  /*147f0*/  ISETP.GE.U32.AND P4, PT, R93, 0x7ffffe80, PT ;  /* 0x7ffffe805d00780c */ /* 0x000fe40003f86070 */
[----:B------:R-:W-:Y:S01]  /*14800*/  IADD3 R93, PT, PT, R181, -0x102, RZ ;  /* 0xfffffefeb55d7810 */ /* 0x000fe20007ffe0ff */
[----:B------:R-:W-:Y:S04]  /*14810*/  STL.64 [R1+0x1560], R184 ;  /* 0x001560b801007387 */ /* 0x000fe80000100a00 */
[----:B------:R-:W-:Y:S01]  /*14820*/  STL.64 [R1+0x1568], R178 ;  /* 0x001568b201007387 */ /* 0x000fe20000100a00 */
[----:B----4-:R-:W-:-:S03]  /*14830*/  IMAD.WIDE R190, R2, 0x4, R244 ;  /* 0x0000000402be7825 */ /* 0x010fc600078e02f4 */
[----:B------:R-:W4:Y:S01]  /*14840*/  LDL.LU.64 R244, [R1+0x220] ;  /* 0x0002200001f47983 */ /* 0x000f220000300a00 */
[----:B------:R-:W-:-:S03]  /*14850*/  IMAD.WIDE R180, R2, 0x4, R84 ;  /* 0x0000000402b47825 */ /* 0x000fc600078e0254 */
[----:B------:R-:W4:Y:S04]  /*14860*/  LDL.LU.64 R84, [R1+0x228] ;  /* 0x0002280001547983 */ /* 0x000f280000300a00 */
[----:B------:R-:W-:Y:S04]  /*14870*/  LDGSTS.E [R92+0x3f800], desc[UR16][R190.64], !P5 ;  /* 0x3f800000be5c7fae */ /* 0x000fe8000e9a1010 */
[----:B------:R-:W-:Y:S01]  /*14880*/  LDGSTS.E [R92+0x3fa00], desc[UR16][R180.64], !P5 ;  /* 0x3fa00000b45c7fae */ /* 0x000fe2000e9a1010 */
[----:B--2---:R-:W-:-:S03]  /*14890*/  IMAD.WIDE R192, R2, 0x4, R86 ;  /* 0x0000000402c07825 */ /* 0x004fc600078e0256 */
[----:B------:R-:W2:Y:S01]  /*148a0*/  LDL.LU.64 R86, [R1+0x238] ;  /* 0x0002380001567983 */ /* 0x000ea20000300a00 */
[----:B---3--:R-:W-:-:S03]  /*148b0*/  IMAD.WIDE R182, R2, 0x4, R88 ;  /* 0x0000000402b67825 */ /* 0x008fc600078e0258 */
[----:B------:R-:W3:Y:S01]  /*148c0*/  LDL.LU.64 R88, [R1+0x240] ;  /* 0x0002400001587983 */ /* 0x000ee20000300a00 */
[----:B------:R-:W-:Y:S02]  /*148d0*/  ISETP.GE.U32.AND P5, PT, R93, 0x7ffffe7f, PT ;  /* 0x7ffffe7f5d00780c */ /* 0x000fe40003fa6070 */
[----:B------:R-:W1:Y:S01]  /*148e0*/  LDC R93, c[0x0][0x3a0] ;  /* 0x0000e800ff5d7b82 */ /* 0x000e620000000800 */
[----:B------:R-:W3:Y:S04]  /*148f0*/  LDL.LU.64 R210, [R1+0x248] ;  /* 0x0002480001d27983 */ /* 0x000ee80000300a00 */
[----:B------:R-:W3:Y:S04]  /*14900*/  LDL.LU.64 R212, [R1+0x250] ;  /* 0x0002500001d47983 */ /* 0x000ee80000300a00 */
[----:B------:R-:W3:Y:S04]  /*14910*/  LDL.LU.64 R214, [R1+0x260] ;  /* 0x0002600001d67983 */ /* 0x000ee80000300a00 */
[----:B------:R-:W3:Y:S04]  /*14920*/  LDL.LU.64 R216, [R1+0x268] ;  /* 0x0002680001d87983 */ /* 0x000ee80000300a00 */
[----:B------:R-:W3:Y:S04]  /*14930*/  LDL.LU.64 R218, [R1+0x278] ;  /* 0x0002780001da7983 */ /* 0x000ee80000300a00 */
[----:B------:R-:W3:Y:S04]  /*14940*/  LDL.LU.64 R220, [R1+0x280] ;  /* 0x0002800001dc7983 */ /* 0x000ee80000300a00 */
[----:B------:R-:W-:Y:S04]  /*14950*/  STL.64 [R1+0x1570], R190 ;  /* 0x001570be01007387 */ /* 0x000fe80000100a00 */
[----:B------:R-:W-:Y:S04]  /*14960*/  STL.64 [R1+0x1578], R180 ;  /* 0x001578b401007387 */ /* 0x000fe80000100a00 */
[----:B------:R-:W-:Y:S01]  /*14970*/  STL.64 [R1+0x1580], R192 ;  /* 0x001580c001007387 */ /* 0x000fe20000100a00 */
[----:B------:R-:W-:-:S03]  /*14980*/  IMAD.SHL.U32 R3, R3, 0x80, RZ ;  /* 0x0000008003037824 */ /* 0x000fc600078e00ff */
[----:B------:R-:W-:Y:S04]  /*14990*/  STL.64 [R1+0x1588], R182 ;  /* 0x001588b601007387 */ /* 0x000fe80000100a00 */
[----:B-1----:R-:W-:Y:S04]  /*149a0*/  STL.64 [R1+0x1590], R92 ;  /* 0x0015905c01007387 */ /* 0x002fe80000100a00 */
[----:B------:R-:W-:Y:S04]  /*149b0*/  STL [R1+0x1598], R12 ;  /* 0x0015980c01007387 */ /* 0x000fe80000100800 */
[----:B------:R-:W-:Y:S04]  /*149c0*/  STL [R1+0x159c], R17 ;  /* 0x00159c1101007387 */ /* 0x000fe80000100800 */
[----:B------:R-:W-:Y:S04]  /*149d0*/  STL [R1+0x15a0], R14 ;  /* 0x0015a00e01007387 */ /* 0x000fe80000100800 */
[----:B------:R-:W3:Y:S04]  /*149e0*/  LDL.LU.64 R222, [R1+0x290] ;  /* 0x0002900001de7983 */ /* 0x000ee80000300a00 */
[----:B------:R-:W3:Y:S04]  /*149f0*/  LDL.LU.64 R224, [R1+0x298] ;  /* 0x0002980001e07983 */ /* 0x000ee80000300a00 */
[----:B------:R-:W3:Y:S04]  /*14a00*/  LDL.LU.64 R226, [R1+0x2a8] ;  /* 0x0002a80001e27983 */ /* 0x000ee80000300a00 */
[----:B------:R-:W3:Y:S04]  /*14a10*/  LDL.LU.64 R228, [R1+0x2b0] ;  /* 0x0002b00001e47983 */ /* 0x000ee80000300a00 */
[----:B------:R-:W-:Y:S04]  /*14a20*/  LDGSTS.E [R92+0x3fc00], desc[UR16][R192.64], !P6 ;  /* 0x3fc00000c05c7fae */ /* 0x000fe8000f1a1010 */
[----:B------:R-:W3:Y:S04]  /*14a30*/  LDL.LU.64 R230, [R1+0x2b8] ;  /* 0x0002b80001e67983 */ /* 0x000ee80000300a00 */
[----:B------:R1:W-:Y:S01]  /*14a40*/  LDGSTS.E [R92+0x3fe00], desc[UR16][R182.64], !P6 ;  /* 0x3fe00000b65c7fae */ /* 0x0003e2000f1a1010 */
[----:B------:R-:W-:-:S03]  /*14a50*/  ISETP.GE.U32.AND P6, PT, R0, 0x7ffffe7e, PT ;  /* 0x7ffffe7e0000780c */ /* 0x000fc60003fc6070 */
[----:B------:R-:W3:Y:S01]  /*14a60*/  LDL.LU.64 R248, [R1+0x2c0] ;  /* 0x0002c00001f87983 */ /* 0x000ee20000300a00 */
[----:B------:R-:W-:-:S03]  /*14a70*/  IADD3 R0, PT, PT, R202, -0x104, RZ ;  /* 0xfffffefcca007810 */ /* 0x000fc60007ffe0ff */
[----:B------:R-:W0:Y:S01]  /*14a80*/  LDGDEPBAR ;  /* 0x00000000000079af */ /* 0x000e220000000000 */
[----:B----4-:R-:W-:-:S03]  /*14a90*/  IMAD.WIDE R204, R3, 0x4, R84 ;  /* 0x0000000403cc7825 */ /* 0x010fc600078e0254 */
[----:B------:R-:W4:Y:S01]  /*14aa0*/  LDL.LU.64 R84, [R1+0x2d0] ;  /* 0x0002d00001547983 */ /* 0x000f220000300a00 */
[----:B------:R-:W-:-:S03]  /*14ab0*/  IMAD.WIDE R202, R3, 0x4, R244 ;  /* 0x0000000403ca7825 */ /* 0x000fc600078e02f4 */
[----:B------:R-:W-:Y:S04]  /*14ac0*/  STL.64 [R1+0x15a8], R204 ;  /* 0x0015a8cc01007387 */ /* 0x000fe80000100a00 */
[----:B------:R-:W4:Y:S04]  /*14ad0*/  LDL.LU.64 R240, [R1+0x2d8] ;  /* 0x0002d80001f07983 */ /* 0x000f280000300a00 */
[----:B------:R-:W4:Y:S04]  /*14ae0*/  LDL.LU.64 R244, [R1+0x2e8] ;  /* 0x0002e80001f47983 */ /* 0x000f280000300a00 */
[----:B------:R-:W-:Y:S01]  /*14af0*/  LDGSTS.E [R91+-0x70000], desc[UR16][R202.64], P1 ;  /* 0x90000000ca5b7fae */ /* 0x000fe200089a1010 */
[----:B--2---:R-:W-:-:S04]  /*14b00*/  IMAD.WIDE R206, R3, 0x4, R86 ;  /* 0x0000000403ce7825 */ /* 0x004fc800078e0256 */
[C---:B---3--:R-:W-:Y:S01]  /*14b10*/  IMAD.WIDE R208, R3.reuse, 0x4, R88 ;  /* 0x0000000403d07825 */ /* 0x048fe200078e0258 */
[----:B------:R-:W-:Y:S04]  /*14b20*/  STL.64 [R1+0x15b0], R206 ;  /* 0x0015b0ce01007387 */ /* 0x000fe80000100a00 */
[----:B------:R-:W2:Y:S04]  /*14b30*/  LDL.LU.64 R88, [R1+0x2f0] ;  /* 0x0002f00001587983 */ /* 0x000ea80000300a00 */
[----:B------:R-:W3:Y:S04]  /*14b40*/  LDL.LU.64 R36, [R1+0x300] ;  /* 0x0003000001247983 */ /* 0x000ee80000300a00 */
[----:B------:R-:W3:Y:S01]  /*14b50*/  LDL.LU.64 R86, [R1+0x308] ;  /* 0x0003080001567983 */ /* 0x000ee20000300a00 */
[----:B------:R-:W-:-:S03]  /*14b60*/  IMAD.WIDE R210, R3, 0x4, R210 ;  /* 0x0000000403d27825 */ /* 0x000fc600078e02d2 */
[----:B------:R-:W-:Y:S01]  /*14b70*/  STL.64 [R1+0x15b8], R208 ;  /* 0x0015b8d001007387 */ /* 0x000fe20000100a00 */
[----:B------:R-:W-:-:S03]  /*14b80*/  IMAD.WIDE R212, R3, 0x4, R212 ;  /* 0x0000000403d47825 */ /* 0x000fc600078e02d4 */
[----:B------:R-:W3:Y:S04]  /*14b90*/  LDL.LU.64 R28, [R1+0x318] ;  /* 0x00031800011c7983 */ /* 0x000ee80000300a00 */
[----:B------:R-:W3:Y:S04]  /*14ba0*/  LDL.LU.64 R236, [R1+0x320] ;  /* 0x0003200001ec7983 */ /* 0x000ee80000300a00 */
[----:B------:R-:W3:Y:S04]  /*14bb0*/  LDL.LU.64 R242, [R1+0x328] ;  /* 0x0003280001f27983 */ /* 0x000ee80000300a00 */
[----:B------:R-:W-:Y:S04]  /*14bc0*/  STL.64 [R1+0x15c0], R210 ;  /* 0x0015c0d201007387 */ /* 0x000fe80000100a00 */
[----:B------:R-:W3:Y:S04]  /*14bd0*/  LDL.LU.64 R246, [R1+0x330] ;  /* 0x0003300001f67983 */ /* 0x000ee80000300a00 */
[----:B------:R1:W-:Y:S04]  /*14be0*/  STL.64 [R1+0x15c8], R212 ;  /* 0x0015c8d401007387 */ /* 0x0003e80000100a00 */
[----:B------:R-:W3:Y:S04]  /*14bf0*/  LDL.LU.64 R250, [R1+0x340] ;  /* 0x0003400001fa7983 */ /* 0x000ee80000300a00 */
[----:B------:R-:W3:Y:S04]  /*14c00*/  LDL.LU.64 R238, [R1+0x348] ;  /* 0x0003480001ee7983 */ /* 0x000ee80000300a00 */
[----:B------:R-:W3:Y:S04]  /*14c10*/  LDL.LU.64 R198, [R1+0x358] ;  /* 0x0003580001c67983 */ /* 0x000ee80000300a00 */
[----:B------:R-:W3:Y:S01]  /*14c20*/  LDL.LU.64 R34, [R1+0x360] ;  /* 0x0003600001227983 */ /* 0x000ee20000300a00 */
[----:B------:R-:W-:-:S04]  /*14c30*/  IMAD.WIDE R232, R3, 0x4, R248 ;  /* 0x0000000403e87825 */ /* 0x000fc800078e02f8 */
[C---:B----4-:R-:W-:Y:S02]  /*14c40*/  IMAD.WIDE R234, R3.reuse, 0x4, R84 ;  /* 0x0000000403ea7825 */ /* 0x050fe400078e0254 */
[----:B------:R-:W4:Y:S04]  /*14c50*/  LDL.LU.64 R84, [R1+0x370] ;  /* 0x0003700001547983 */ /* 0x000f280000300a00 */
[----:B------:R-:W4:Y:S01]  /*14c60*/  LDL.LU.64 R26, [R1+0x378] ;  /* 0x00037800011a7983 */ /* 0x000f220000300a00 */
[----:B--2---:R-:W-:-:S03]  /*14c70*/  IMAD.WIDE R248, R3, 0x4, R88 ;  /* 0x0000000403f87825 */ /* 0x004fc600078e0258 */
[----:B------:R-:W2:Y:S01]  /*14c80*/  LDL.LU.64 R88, [R1+0x388] ;  /* 0x0003880001587983 */ /* 0x000ea20000300a00 */
[----:B---3--:R-:W-:-:S03]  /*14c90*/  IMAD.WIDE R110, R3, 0x4, R86 ;  /* 0x00000004036e7825 */ /* 0x008fc600078e0256 */
[----:B------:R-:W3:Y:S01]  /*14ca0*/  LDL.LU.64 R86, [R1+0x390] ;  /* 0x0003900001567983 */ /* 0x000ee20000300a00 */
[----:B------:R-:W-:-:S04]  /*14cb0*/  IMAD.WIDE R114, R3, 0x4, R36 ;  /* 0x0000000403727825 */ /* 0x000fc800078e0224 */
[C---:B------:R-:W-:Y:S01]  /*14cc0*/  IMAD.WIDE R48, R3.reuse, 0x4, R28 ;  /* 0x0000000403307825 */ /* 0x040fe200078e021c */
[----:B------:R-:W-:Y:S03]  /*14cd0*/  STL.64 [R1], R114 ;  /* 0x0000007201007387 */ /* 0x000fe60000100a00 */
[----:B------:R-:W-:-:S04]  /*14ce0*/  IMAD.WIDE R52, R3, 0x4, R236 ;  /* 0x0000000403347825 */ /* 0x000fc800078e02ec */
[C---:B-1----:R-:W-:Y:S02]  /*14cf0*/  IMAD.WIDE R212, R3.reuse, 0x4, R242 ;  /* 0x0000000403d47825 */ /* 0x042fe400078e02f2 */
[----:B------:R-:W3:Y:S04]  /*14d00*/  LDL.LU.64 R242, [R1+0x398] ;  /* 0x0003980001f27983 */ /* 0x000ee80000300a00 */
[----:B------:R-:W-:Y:S01]  /*14d10*/  STL.64 [R1+0x10], R110 ;  /* 0x0000106e01007387 */ /* 0x000fe20000100a00 */
[----:B------:R-:W-:-:S03]  /*14d20*/  IMAD.WIDE R178, R3, 0x4, R246 ;  /* 0x0000000403b27825 */ /* 0x000fc600078e02f6 */
[----:B------:R-:W3:Y:S04]  /*14d30*/  LDL.LU.64 R236, [R1+0x3a0] ;  /* 0x0003a00001ec7983 */ /* 0x000ee80000300a00 */
[----:B------:R-:W3:Y:S01]  /*14d40*/  LDL.LU.64 R246, [R1+0x3b0] ;  /* 0x0003b00001f67983 */ /* 0x000ee20000300a00 */
[----:B------:R-:W-:-:S03]  /*14d50*/  IMAD.WIDE R166, R3, 0x4, R250 ;  /* 0x0000000403a67825 */ /* 0x000fc600078e02fa */
[----:B------:R-:W-:Y:S04]  /*14d60*/  STL.64 [R1+0x20], R48 ;  /* 0x0000203001007387 */ /* 0x000fe80000100a00 */
[----:B------:R-:W-:Y:S01]  /*14d70*/  STL.64 [R1+0x40], R212 ;  /* 0x000040d401007387 */ /* 0x000fe20000100a00 */
[----:B------:R-:W-:-:S03]  /*14d80*/  IMAD.WIDE R138, R3, 0x4, R238 ;  /* 0x00000004038a7825 */ /* 0x000fc600078e02ee */
[----:B------:R-:W3:Y:S01]  /*14d90*/  LDL.LU.64 R28, [R1+0x3b8] ;  /* 0x0003b800011c7983 */ /* 0x000ee20000300a00 */
[----:B------:R-:W-:-:S03]  /*14da0*/  IMAD.WIDE R136, R3, 0x4, R198 ;  /* 0x0000000403887825 */ /* 0x000fc600078e02c6 */
[----:B------:R-:W3:Y:S04]  /*14db0*/  LDL.LU.64 R250, [R1+0x3c8] ;  /* 0x0003c80001fa7983 */ /* 0x000ee80000300a00 */
[----:B------:R-:W-:Y:S04]  /*14dc0*/  STL.64 [R1+0x30], R52 ;  /* 0x0000303401007387 */ /* 0x000fe80000100a00 */
[----:B------:R-:W-:Y:S04]  /*14dd0*/  STL.64 [R1+0x50], R178 ;  /* 0x000050b201007387 */ /* 0x000fe80000100a00 */
[----:B------:R-:W3:Y:S04]  /*14de0*/  LDL.LU.64 R238, [R1+0x3d0] ;  /* 0x0003d00001ee7983 */ /* 0x000ee80000300a00 */
[----:B------:R-:W3:Y:S01]  /*14df0*/  LDL.LU.64 R198, [R1+0x3e0] ;  /* 0x0003e00001c67983 */ /* 0x000ee20000300a00 */
[----:B------:R-:W-:-:S03]  /*14e00*/  IMAD.WIDE R72, R3, 0x4, R34 ;  /* 0x0000000403487825 */ /* 0x000fc600078e0222 */
[----:B------:R-:W-:Y:S01]  /*14e10*/  STL.64 [R1+0x60], R166 ;  /* 0x000060a601007387 */ /* 0x000fe20000100a00 */
[----:B----4-:R-:W-:-:S03]  /*14e20*/  IMAD.WIDE R46, R3, 0x4, R84 ;  /* 0x00000004032e7825 */ /* 0x010fc600078e0254 */
[----:B------:R-:W4:Y:S04]  /*14e30*/  LDL.LU.64 R84, [R1+0x3e8] ;  /* 0x0003e80001547983 */ /* 0x000f280000300a00 */
[----:B------:R-:W-:Y:S01]  /*14e40*/  STL.64 [R1+0x70], R138 ;  /* 0x0000708a01007387 */ /* 0x000fe20000100a00 */
[----:B------:R-:W-:-:S03]  /*14e50*/  IMAD.WIDE R50, R3, 0x4, R26 ;  /* 0x0000000403327825 */ /* 0x000fc600078e021a */
[----:B------:R-:W-:Y:S01]  /*14e60*/  STL.64 [R1+0x80], R136 ;  /* 0x0000808801007387 */ /* 0x000fe20000100a00 */
[----:B--2---:R-:W-:-:S03]  /*14e70*/  IMAD.WIDE R210, R3, 0x4, R88 ;  /* 0x0000000403d27825 */ /* 0x004fc600078e0258 */
[----:B------:R-:W2:Y:S04]  /*14e80*/  LDL.LU.64 R88, [R1+0x3f8] ;  /* 0x0003f80001587983 */ /* 0x000ea80000300a00 */
[----:B------:R-:W-:Y:S01]  /*14e90*/  STL.64 [R1+0x90], R72 ;  /* 0x0000904801007387 */ /* 0x000fe20000100a00 */
[----:B---3--:R-:W-:-:S03]  /*14ea0*/  IMAD.WIDE R184, R3, 0x4, R86 ;  /* 0x0000000403b87825 */ /* 0x008fc600078e0256 */
[----:B------:R-:W3:Y:S04]  /*14eb0*/  LDL.LU.64 R26, [R1+0x400] ;  /* 0x00040000011a7983 */ /* 0x000ee80000300a00 */
[----:B------:R-:W3:Y:S04]  /*14ec0*/  LDL.LU.64 R86, [R1+0x408] ;  /* 0x0004080001567983 */ /* 0x000ee80000300a00 */
[----:B------:R-:W-:Y:S04]  /*14ed0*/  STL.64 [R1+0xa0], R46 ;  /* 0x0000a02e01007387 */ /* 0x000fe80000100a00 */
[----:B------:R-:W-:Y:S01]  /*14ee0*/  STL.64 [R1+0xc0], R210 ;  /* 0x0000c0d201007387 */ /* 0x000fe20000100a00 */
[----:B------:R-:W-:-:S03]  /*14ef0*/  IMAD.WIDE R164, R3, 0x4, R242 ;  /* 0x0000000403a47825 */ /* 0x000fc600078e02f2 */
[----:B------:R-:W3:Y:S04]  /*14f00*/  LDL.LU.64 R34, [R1+0x410] ;  /* 0x0004100001227983 */ /* 0x000ee80000300a00 */
[----:B------:R-:W3:Y:S01]  /*14f10*/  LDL.LU.64 R242, [R1+0x420] ;  /* 0x0004200001f27983 */ /* 0x000ee20000300a00 */
[----:B------:R-:W-:-:S03]  /*14f20*/  IMAD.WIDE R162, R3, 0x4, R236 ;  /* 0x0000000403a27825 */ /* 0x000fc600078e02ec */
[----:B------:R-:W-:Y:S01]  /*14f30*/  STL.64 [R1+0xb0], R50 ;  /* 0x0000b03201007387 */ /* 0x000fe20000100a00 */
[----:B------:R-:W-:-:S03]  /*14f40*/  IMAD.WIDE R134, R3, 0x4, R246 ;  /* 0x0000000403867825 */ /* 0x000fc600078e02f6 */
[----:B------:R-:W-:Y:S04]  /*14f50*/  STL.64 [R1+0xd0], R184 ;  /* 0x0000d0b801007387 */ /* 0x000fe80000100a00 */
[----:B------:R-:W3:Y:S04]  /*14f60*/  LDL.LU.64 R236, [R1+0x428] ;  /* 0x0004280001ec7983 */ /* 0x000ee80000300a00 */
[----:B------:R-:W3:Y:S01]  /*14f70*/  LDL.LU.64 R246, [R1+0x438] ;  /* 0x0004380001f67983 */ /* 0x000ee20000300a00 */
[----:B------:R-:W-:-:S03]  /*14f80*/  IMAD.WIDE R70, R3, 0x4, R28 ;  /* 0x0000000403467825 */ /* 0x000fc600078e021c */
[----:B------:R-:W-:Y:S01]  /*14f90*/  STL.64 [R1+0xe0], R164 ;  /* 0x0000e0a401007387 */ /* 0x000fe20000100a00 */
[----:B------:R-:W-:-:S03]  /*14fa0*/  IMAD.WIDE R68, R3, 0x4, R250 ;  /* 0x0000000403447825 */ /* 0x000fc600078e02fa */
[----:B------:R-:W3:Y:S04]  /*14fb0*/  LDL.LU.64 R250, [R1+0x440] ;  /* 0x0004400001fa7983 */ /* 0x000ee80000300a00 */
[----:B------:R-:W-:Y:S04]  /*14fc0*/  STL.64 [R1+0xe8], R162 ;  /* 0x0000e8a201007387 */ /* 0x000fe80000100a00 */
[----:B------:R-:W-:Y:S01]  /*14fd0*/  STL.64 [R1+0xf0], R134 ;  /* 0x0000f08601007387 */ /* 0x000fe20000100a00 */
[----:B------:R-:W-:-:S04]  /*14fe0*/  IMAD.WIDE R24, R3, 0x4, R238 ;  /* 0x0000000403187825 */ /* 0x000fc800078e02ee */
[C---:B------:R-:W-:Y:S02]  /*14ff0*/  IMAD.WIDE R208, R3.reuse, 0x4, R198 ;  /* 0x0000000403d07825 */ /* 0x040fe400078e02c6 */
[----:B------:R-:W3:Y:S04]  /*15000*/  LDL.LU.64 R198, [R1+0x450] ;  /* 0x0004500001c67983 */ /* 0x000ee80000300a00 */
[----:B------:R-:W-:Y:S04]  /*15010*/  STL.64 [R1+0xf8], R70 ;  /* 0x0000f84601007387 */ /* 0x000fe80000100a00 */
[----:B------:R-:W3:Y:S01]  /*15020*/  LDL.LU.64 R238, [R1+0x458] ;  /* 0x0004580001ee7983 */ /* 0x000ee20000300a00 */
[----:B----4-:R-:W-:-:S03]  /*15030*/  IMAD.WIDE R176, R3, 0x4, R84 ;  /* 0x0000000403b07825 */ /* 0x010fc600078e0254 */
[----:B------:R-:W4:Y:S04]  /*15040*/  LDL.LU.64 R84, [R1+0x468] ;  /* 0x0004680001547983 */ /* 0x000f280000300a00 */
[----:B------:R-:W-:Y:S04]  /*15050*/  STL.64 [R1+0x100], R68 ;  /* 0x0001004401007387 */ /* 0x000fe80000100a00 */
[----:B------:R-:W-:Y:S04]  /*15060*/  STL.64 [R1+0x110], R208 ;  /* 0x000110d001007387 */ /* 0x000fe80000100a00 */
[----:B------:R-:W4:Y:S01]  /*15070*/  LDL.LU.64 R28, [R1+0x470] ;  /* 0x00047000011c7983 */ /* 0x000f220000300a00 */
[----:B--2---:R-:W-:-:S03]  /*15080*/  IMAD.WIDE R8, R3, 0x4, R88 ;  /* 0x0000000403087825 */ /* 0x004fc600078e0258 */
[----:B------:R-:W2:Y:S04]  /*15090*/  LDL.LU.64 R88, [R1+0x478] ;  /* 0x0004780001587983 */ /* 0x000ea80000300a00 */
[----:B------:R-:W-:Y:S01]  /*150a0*/  STL.64 [R1+0x108], R24 ;  /* 0x0001081801007387 */ /* 0x000fe20000100a00 */
[----:B---3--:R-:W-:-:S03]  /*150b0*/  IMAD.WIDE R160, R3, 0x4, R26 ;  /* 0x0000000403a07825 */ /* 0x008fc600078e021a */
[----:B------:R-:W-:Y:S01]  /*150c0*/  STL.64 [R1+0x118], R176 ;  /* 0x000118b001007387 */ /* 0x000fe20000100a00 */
[----:B------:R-:W-:-:S03]  /*150d0*/  IMAD.WIDE R108, R3, 0x4, R86 ;  /* 0x00000004036c7825 */ /* 0x000fc600078e0256 */
[----:B------:R-:W3:Y:S04]  /*150e0*/  LDL.LU.64 R26, [R1+0x480] ;  /* 0x00048000011a7983 */ /* 0x000ee80000300a00 */
[----:B------:R-:W3:Y:S04]  /*150f0*/  LDL.LU.64 R86, [R1+0x490] ;  /* 0x0004900001567983 */ /* 0x000ee80000300a00 */
[----:B------:R-:W-:Y:S01]  /*15100*/  STL.64 [R1+0x120], R8 ;  /* 0x0001200801007387 */ /* 0x000fe20000100a00 */
[----:B------:R-:W-:-:S04]  /*15110*/  IMAD.WIDE R104, R3, 0x4, R34 ;  /* 0x0000000403687825 */ /* 0x000fc800078e0222 */
[C---:B------:R-:W-:Y:S02]  /*15120*/  IMAD.WIDE R66, R3.reuse, 0x4, R242 ;  /* 0x0000000403427825 */ /* 0x040fe400078e02f2 */
[----:B------:R-:W3:Y:S04]  /*15130*/  LDL.LU.64 R242, [R1+0x498] ;  /* 0x0004980001f27983 */ /* 0x000ee80000300a00 */
[----:B------:R-:W-:Y:S04]  /*15140*/  STL.64 [R1+0x130], R160 ;  /* 0x000130a001007387 */ /* 0x000fe80000100a00 */
[----:B------:R-:W-:Y:S01]  /*15150*/  STL.64 [R1+0x140], R108 ;  /* 0x0001406c01007387 */ /* 0x000fe20000100a00 */
[----:B------:R-:W-:-:S03]  /*15160*/  IMAD.WIDE R22, R3, 0x4, R236 ;  /* 0x0000000403167825 */ /* 0x000fc600078e02ec */
[----:B------:R-:W3:Y:S01]  /*15170*/  LDL.LU.64 R236, [R1+0x4a8] ;  /* 0x0004a80001ec7983 */ /* 0x000ee20000300a00 */
[----:B------:R-:W-:-:S03]  /*15180*/  IMAD.WIDE R206, R3, 0x4, R246 ;  /* 0x0000000403ce7825 */ /* 0x000fc600078e02f6 */
[----:B------:R-:W-:Y:S04]  /*15190*/  STL.64 [R1+0x150], R104 ;  /* 0x0001506801007387 */ /* 0x000fe80000100a00 */
[----:B------:R-:W3:Y:S01]  /*151a0*/  LDL.LU.64 R34, [R1+0x4b0] ;  /* 0x0004b00001227983 */ /* 0x000ee20000300a00 */
[----:B------:R-:W-:-:S03]  /*151b0*/  IMAD.WIDE R6, R3, 0x4, R250 ;  /* 0x0000000403067825 */ /* 0x000fc600078e02fa */
[----:B------:R-:W3:Y:S04]  /*151c0*/  LDL.LU.64 R250, [R1+0x4c0] ;  /* 0x0004c00001fa7983 */ /* 0x000ee80000300a00 */
[----:B------:R-:W-:Y:S04]  /*151d0*/  STL.64 [R1+0x160], R66 ;  /* 0x0001604201007387 */ /* 0x000fe80000100a00 */
[----:B------:R-:W-:Y:S04]  /*151e0*/  STL.64 [R1+0x180], R206 ;  /* 0x000180ce01007387 */ /* 0x000fe80000100a00 */
[----:B------:R-:W3:Y:S01]  /*151f0*/  LDL.LU.64 R246, [R1+0x4c8] ;  /* 0x0004c80001f67983 */ /* 0x000ee20000300a00 */
[----:B------:R-:W-:-:S03]  /*15200*/  IMAD.WIDE R188, R3, 0x4, R198 ;  /* 0x0000000403bc7825 */ /* 0x000fc600078e02c6 */
[----:B------:R-:W3:Y:S04]  /*15210*/  LDL.LU.64 R198, [R1+0x4d8] ;  /* 0x0004d80001c67983 */ /* 0x000ee80000300a00 */
[----:B------:R-:W-:Y:S01]  /*15220*/  STL.64 [R1+0x170], R22 ;  /* 0x0001701601007387 */ /* 0x000fe20000100a00 */
[----:B------:R-:W-:-:S03]  /*15230*/  IMAD.WIDE R132, R3, 0x4, R238 ;  /* 0x0000000403847825 */ /* 0x000fc600078e02ee */
[----:B------:R-:W-:Y:S04]  /*15240*/  STL.64 [R1+0x190], R6 ;  /* 0x0001900601007387 */ /* 0x000fe80000100a00 */
[----:B------:R-:W3:Y:S01]  /*15250*/  LDL.LU.64 R238, [R1+0x4e0] ;  /* 0x0004e00001ee7983 */ /* 0x000ee20000300a00 */
[----:B----4-:R-:W-:-:S03]  /*15260*/  IMAD.WIDE R106, R3, 0x4, R84 ;  /* 0x00000004036a7825 */ /* 0x010fc600078e0254 */
[----:B------:R-:W4:Y:S04]  /*15270*/  LDL.LU.64 R84, [R1+0x4e8] ;  /* 0x0004e80001547983 */ /* 0x000f280000300a00 */
[----:B------:R-:W-:Y:S01]  /*15280*/  STL.64 [R1+0x1a0], R188 ;  /* 0x0001a0bc01007387 */ /* 0x000fe20000100a00 */
[----:B--2---:R-:W-:-:S03]  /*15290*/  IMAD.WIDE R40, R3, 0x4, R88 ;  /* 0x0000000403287825 */ /* 0x004fc600078e0258 */
[----:B------:R-:W2:Y:S04]  /*152a0*/  LDL.LU.64 R88, [R1+0x4f0] ;  /* 0x0004f00001587983 */ /* 0x000ea80000300a00 */
[----:B------:R-:W-:Y:S04]  /*152b0*/  STL.64 [R1+0x1b0], R132 ;  /* 0x0001b08401007387 */ /* 0x000fe80000100a00 */
[----:B------:R-:W-:Y:S01]  /*152c0*/  STL.64 [R1+0x1c0], R106 ;  /* 0x0001c06a01007387 */ /* 0x000fe20000100a00 */
[----:B---3--:R-:W-:-:S03]  /*152d0*/  IMAD.WIDE R204, R3, 0x4, R86 ;  /* 0x0000000403cc7825 */ /* 0x008fc600078e0256 */
[----:B------:R-:W3:Y:S01]  /*152e0*/  LDL.LU.64 R86, [R1+0x500] ;  /* 0x0005000001567983 */ /* 0x000ee20000300a00 */
[----:B------:R-:W-:-:S05]  /*152f0*/  IMAD.WIDE R102, R3, 0x4, R28 ;  /* 0x0000000403667825 */ /* 0x000fca00078e021c */
[----:B------:R-:W-:Y:S01]  /*15300*/  STL.64 [R1+0x1d0], R102 ;  /* 0x0001d06601007387 */ /* 0x000fe20000100a00 */
[----:B------:R-:W-:-:S03]  /*15310*/  IMAD.WIDE R44, R3, 0x4, R26 ;  /* 0x00000004032c7825 */ /* 0x000fc600078e021a */
[----:B------:R-:W3:Y:S01]  /*15320*/  LDL.LU.64 R28, [R1+0x508] ;  /* 0x00050800011c7983 */ /* 0x000ee20000300a00 */
[----:B------:R-:W-:-:S03]  /*15330*/  IMAD.WIDE R200, R3, 0x4, R242 ;  /* 0x0000000403c87825 */ /* 0x000fc600078e02f2 */
[----:B------:R-:W3:Y:S04]  /*15340*/  LDL.LU.64 R242, [R1+0x518] ;  /* 0x0005180001f27983 */ /* 0x000ee80000300a00 */
        /* <DEDUP_REMOVED lines=8> */
[----:B------:R-:W-:Y:S04]  /*153d0*/  STL.64 [R1+0x210], R200 ;  /* 0x000210c801007387 */ /* 0x000fe80000100a00 */
[----:B------:R-:W3:Y:S01]  /*153e0*/  LDL.LU.64 R250, [R1+0x538] ;  /* 0x0005380001fa7983 */ /* 0x000ee20000300a00 */
[----:B------:R-:W-:-:S03]  /*153f0*/  IMAD.WIDE R64, R3, 0x4, R246 ;  /* 0x0000000403407825 */ /* 0x000fc600078e02f6 */
[----:B------:R-:W-:Y:S01]  /*15400*/  STL.64 [R1+0x220], R158 ;  /* 0x0002209e01007387 */ /* 0x000fe20000100a00 */
[----:B------:R-:W-:-:S03]  /*15410*/  IMAD.WIDE R38, R3, 0x4, R198 ;  /* 0x0000000403267825 */ /* 0x000fc600078e02c6 */
[----:B------:R-:W3:Y:S04]  /*15420*/  LDL.LU.64 R246, [R1+0x548] ;  /* 0x0005480001f67983 */ /* 0x000ee80000300a00 */
[----:B------:R-:W3:Y:S04]  /*15430*/  LDL.LU.64 R198, [R1+0x550] ;  /* 0x0005500001c67983 */ /* 0x000ee80000300a00 */
[----:B------:R-:W-:Y:S04]  /*15440*/  STL.64 [R1+0x230], R130 ;  /* 0x0002308201007387 */ /* 0x000fe80000100a00 */
[----:B------:R-:W-:Y:S01]  /*15450*/  STL.64 [R1+0x240], R128 ;  /* 0x0002408001007387 */ /* 0x000fe20000100a00 */
[----:B------:R-:W-:-:S04]  /*15460*/  IMAD.WIDE R42, R3, 0x4, R238 ;  /* 0x00000004032a7825 */ /* 0x000fc800078e02ee */
[C---:B----4-:R-:W-:Y:S02]  /*15470*/  IMAD.WIDE R14, R3.reuse, 0x4, R84 ;  /* 0x00000004030e7825 */ /* 0x050fe400078e0254 */
[----:B------:R-:W4:Y:S04]  /*15480*/  LDL.LU.64 R84, [R1+0x558] ;  /* 0x0005580001547983 */ /* 0x000f280000300a00 */
[----:B------:R-:W-:Y:S04]  /*15490*/  STL.64 [R1+0x250], R64 ;  /* 0x0002504001007387 */ /* 0x000fe80000100a00 */
[----:B------:R-:W4:Y:S01]  /*154a0*/  LDL.LU.64 R34, [R1+0x560] ;  /* 0x0005600001227983 */ /* 0x000f220000300a00 */
[----:B--2---:R-:W-:-:S03]  /*154b0*/  IMAD.WIDE R170, R3, 0x4, R88 ;  /* 0x0000000403aa7825 */ /* 0x004fc600078e0258 */
[----:B------:R-:W2:Y:S04]  /*154c0*/  LDL.LU.64 R88, [R1+0x570] ;  /* 0x0005700001587983 */ /* 0x000ea80000300a00 */
[----:B------:R-:W-:Y:S04]  /*154d0*/  STL.64 [R1+0x260], R38 ;  /* 0x0002602601007387 */ /* 0x000fe80000100a00 */
[----:B------:R1:W-:Y:S04]  /*154e0*/  STL.64 [R1+0x280], R14 ;  /* 0x0002800e01007387 */ /* 0x0003e80000100a00 */
[----:B------:R-:W2:Y:S01]  /*154f0*/  LDL.LU.64 R238, [R1+0x578] ;  /* 0x0005780001ee7983 */ /* 0x000ea20000300a00 */
[----:B---3--:R-:W-:-:S03]  /*15500*/  IMAD.WIDE R156, R3, 0x4, R86 ;  /* 0x00000004039c7825 */ /* 0x008fc600078e0256 */
[----:B------:R-:W3:Y:S04]  /*15510*/  LDL.LU.64 R86, [R1+0x588] ;  /* 0x0005880001567983 */ /* 0x000ee80000300a00 */
[----:B------:R-:W-:Y:S04]  /*15520*/  STL.64 [R1+0x270], R42 ;  /* 0x0002702a01007387 */ /* 0x000fe80000100a00 */
[----:B------:R-:W-:Y:S01]  /*15530*/  STL.64 [R1+0x290], R170 ;  /* 0x000290aa01007387 */ /* 0x000fe20000100a00 */
[----:B------:R-:W-:-:S03]  /*15540*/  IMAD.WIDE R154, R3, 0x4, R28 ;  /* 0x00000004039a7825 */ /* 0x000fc600078e021c */
[----:B------:R-:W3:Y:S01]  /*15550*/  LDL.LU.64 R28, [R1+0x590] ;  /* 0x00059000011c7983 */ /* 0x000ee20000300a00 */
[----:B------:R-:W-:-:S03]  /*15560*/  IMAD.WIDE R126, R3, 0x4, R242 ;  /* 0x00000004037e7825 */ /* 0x000fc600078e02f2 */
[----:B------:R-:W3:Y:S04]  /*15570*/  LDL.LU.64 R242, [R1+0x5a0] ;  /* 0x0005a00001f27983 */ /* 0x000ee80000300a00 */
[----:B------:R-:W-:Y:S01]  /*15580*/  STL.64 [R1+0x2a0], R156 ;  /* 0x0002a09c01007387 */ /* 0x000fe20000100a00 */
[----:B------:R-:W-:-:S04]  /*15590*/  IMAD.WIDE R62, R3, 0x4, R26 ;  /* 0x00000004033e7825 */ /* 0x000fc800078e021a */
[C---:B------:R-:W-:Y:S02]  /*155a0*/  IMAD.WIDE R60, R3.reuse, 0x4, R236 ;  /* 0x00000004033c7825 */ /* 0x040fe400078e02ec */
[----:B------:R-:W3:Y:S04]  /*155b0*/  LDL.LU.64 R236, [R1+0x5a8] ;  /* 0x0005a80001ec7983 */ /* 0x000ee80000300a00 */
[----:B------:R-:W-:Y:S01]  /*155c0*/  STL.64 [R1+0x2b0], R154 ;  /* 0x0002b09a01007387 */ /* 0x000fe20000100a00 */
[----:B------:R-:W-:-:S03]  /*155d0*/  IMAD.WIDE R20, R3, 0x4, R250 ;  /* 0x0000000403147825 */ /* 0x000fc600078e02fa */
[----:B------:R-:W3:Y:S04]  /*155e0*/  LDL.LU.64 R250, [R1+0x5b8] ;  /* 0x0005b80001fa7983 */ /* 0x000ee80000300a00 */
[----:B------:R-:W-:Y:S01]  /*155f0*/  STL.64 [R1+0x2c0], R126 ;  /* 0x0002c07e01007387 */ /* 0x000fe20000100a00 */
[----:B------:R-:W-:-:S03]  /*15600*/  IMAD.WIDE R16, R3, 0x4, R246 ;  /* 0x0000000403107825 */ /* 0x000fc600078e02f6 */
[----:B------:R-:W-:Y:S01]  /*15610*/  STL.64 [R1+0x2d0], R62 ;  /* 0x0002d03e01007387 */ /* 0x000fe20000100a00 */
[----:B------:R-:W-:-:S03]  /*15620*/  IMAD.WIDE R186, R3, 0x4, R198 ;  /* 0x0000000403ba7825 */ /* 0x000fc600078e02c6 */
[----:B------:R-:W3:Y:S04]  /*15630*/  LDL.LU.64 R246, [R1+0x5c0] ;  /* 0x0005c00001f67983 */ /* 0x000ee80000300a00 */
[----:B------:R-:W3:Y:S04]  /*15640*/  LDL.LU.64 R198, [R1+0x5c8] ;  /* 0x0005c80001c67983 */ /* 0x000ee80000300a00 */
[----:B------:R-:W-:Y:S04]  /*15650*/  STL.64 [R1+0x2e0], R60 ;  /* 0x0002e03c01007387 */ /* 0x000fe80000100a00 */
[----:B------:R1:W-:Y:S01]  /*15660*/  STL.64 [R1+0x300], R16 ;  /* 0x0003001001007387 */ /* 0x0003e20000100a00 */
[----:B----4-:R-:W-:-:S03]  /*15670*/  IMAD.WIDE R10, R3, 0x4, R84 ;  /* 0x00000004030a7825 */ /* 0x010fc600078e0254 */
[----:B------:R-:W4:Y:S04]  /*15680*/  LDL.LU.64 R84, [R1+0x5d0] ;  /* 0x0005d00001547983 */ /* 0x000f280000300a00 */
[----:B------:R-:W4:Y:S04]  /*15690*/  LDL.LU.64 R26, [R1+0x5e0] ;  /* 0x0005e000011a7983 */ /* 0x000f280000300a00 */
[----:B------:R-:W-:Y:S04]  /*156a0*/  STL.64 [R1+0x2f0], R20 ;  /* 0x0002f01401007387 */ /* 0x000fe80000100a00 */
[----:B------:R-:W-:Y:S01]  /*156b0*/  STL.64 [R1+0x310], R186 ;  /* 0x000310ba01007387 */ /* 0x000fe20000100a00 */
[----:B--2---:R-:W-:-:S03]  /*156c0*/  IMAD.WIDE R100, R3, 0x4, R88 ;  /* 0x0000000403647825 */ /* 0x004fc600078e0258 */
[----:B------:R-:W2:Y:S04]  /*156d0*/  LDL.LU.64 R88, [R1+0x5e8] ;  /* 0x0005e80001587983 */ /* 0x000ea80000300a00 */
[----:B------:R-:W-:Y:S01]  /*156e0*/  STL.64 [R1+0x320], R10 ;  /* 0x0003200a01007387 */ /* 0x000fe20000100a00 */
[----:B------:R-:W-:-:S03]  /*156f0*/  IMAD.WIDE R96, R3, 0x4, R238 ;  /* 0x0000000403607825 */ /* 0x000fc600078e02ee */
[----:B------:R-:W2:Y:S01]  /*15700*/  LDL.LU.64 R238, [R1+0x5f8] ;  /* 0x0005f80001ee7983 */ /* 0x000ea20000300a00 */
[----:B---3--:R-:W-:-:S03]  /*15710*/  IMAD.WIDE R58, R3, 0x4, R86 ;  /* 0x00000004033a7825 */ /* 0x008fc600078e0256 */
[----:B------:R-:W3:Y:S01]  /*15720*/  LDL.LU.64 R86, [R1+0x600] ;  /* 0x0006000001567983 */ /* 0x000ee20000300a00 */
[----:B------:R-:W-:-:S05]  /*15730*/  IMAD.WIDE R152, R3, 0x4, R34 ;  /* 0x0000000403987825 */ /* 0x000fca00078e0222 */
[----:B------:R-:W-:Y:S04]  /*15740*/  STL.64 [R1+0x330], R152 ;  /* 0x0003309801007387 */ /* 0x000fe80000100a00 */
[----:B------:R-:W-:Y:S01]  /*15750*/  STL.64 [R1+0x340], R100 ;  /* 0x0003406401007387 */ /* 0x000fe20000100a00 */
[----:B------:R-:W-:-:S03]  /*15760*/  IMAD.WIDE R12, R3, 0x4, R242 ;  /* 0x00000004030c7825 */ /* 0x000fc600078e02f2 */
[----:B------:R-:W3:Y:S01]  /*15770*/  LDL.LU.64 R242, [R1+0x610] ;  /* 0x0006100001f27983 */ /* 0x000ee20000300a00 */
[----:B------:R-:W-:-:S03]  /*15780*/  IMAD.WIDE R18, R3, 0x4, R28 ;  /* 0x0000000403127825 */ /* 0x000fc600078e021c */
[----:B------:R-:W-:Y:S04]  /*15790*/  STL.64 [R1+0x350], R96 ;  /* 0x0003506001007387 */ /* 0x000fe80000100a00 */
[----:B------:R-:W-:Y:S04]  /*157a0*/  STL.64 [R1+0x360], R58 ;  /* 0x0003603a01007387 */ /* 0x000fe80000100a00 */
[----:B------:R1:W-:Y:S01]  /*157b0*/  STL.64 [R1+0x380], R12 ;  /* 0x0003800c01007387 */ /* 0x0003e20000100a00 */
[----:B------:R-:W-:-:S03]  /*157c0*/  IMAD.WIDE R82, R3, 0x4, R236 ;  /* 0x0000000403527825 */ /* 0x000fc600078e02ec */
[----:B------:R-:W3:Y:S04]  /*157d0*/  LDL.LU.64 R30, [R1+0x618] ;  /* 0x00061800011e7983 */ /* 0x000ee80000300a00 */
[----:B------:R-:W3:Y:S01]  /*157e0*/  LDL.LU.64 R236, [R1+0x628] ;  /* 0x0006280001ec7983 */ /* 0x000ee20000300a00 */
[----:B------:R-:W-:-:S03]  /*157f0*/  IMAD.WIDE R196, R3, 0x4, R250 ;  /* 0x0000000403c47825 */ /* 0x000fc600078e02fa */
[----:B------:R-:W3:Y:S04]  /*15800*/  LDL.LU.64 R250, [R1+0x630] ;  /* 0x0006300001fa7983 */ /* 0x000ee80000300a00 */
[----:B------:R-:W-:Y:S04]  /*15810*/  STL.64 [R1+0x370], R18 ;  /* 0x0003701201007387 */ /* 0x000fe80000100a00 */
[----:B------:R-:W-:Y:S01]  /*15820*/  STL.64 [R1+0x390], R82 ;  /* 0x0003905201007387 */ /* 0x000fe20000100a00 */
[----:B------:R-:W-:-:S03]  /*15830*/  IMAD.WIDE R124, R3, 0x4, R246 ;  /* 0x00000004037c7825 */ /* 0x000fc600078e02f6 */
[----:B------:R-:W3:Y:S01]  /*15840*/  LDL.LU.64 R246, [R1+0x638] ;  /* 0x0006380001f67983 */ /* 0x000ee20000300a00 */
[----:B------:R-:W-:-:S03]  /*15850*/  IMAD.WIDE R98, R3, 0x4, R198 ;  /* 0x0000000403627825 */ /* 0x000fc600078e02c6 */
[----:B------:R-:W3:Y:S04]  /*15860*/  LDL.LU.64 R198, [R1+0x640] ;  /* 0x0006400001c67983 */ /* 0x000ee80000300a00 */
[----:B------:R-:W-:Y:S04]  /*15870*/  STL.64 [R1+0x3a0], R196 ;  /* 0x0003a0c401007387 */ /* 0x000fe80000100a00 */
[----:B------:R-:W3:Y:S04]  /*15880*/  LDL.LU.64 R74, [R1+0x650] ;  /* 0x00065000014a7983 */ /* 0x000ee80000300a00 */
[----:B------:R-:W3:Y:S04]  /*15890*/  LDL.LU.64 R34, [R1+0x658] ;  /* 0x0006580001227983 */ /* 0x000ee80000300a00 */
[----:B------:R-:W-:Y:S01]  /*158a0*/  STL.64 [R1+0x3b0], R124 ;  /* 0x0003b07c01007387 */ /* 0x000fe20000100a00 */
[----:B----4-:R-:W-:-:S04]  /*158b0*/  IMAD.WIDE R84, R3, 0x4, R84 ;  /* 0x0000000403547825 */ /* 0x010fc800078e0254 */
[C---:B--2---:R-:W-:Y:S02]  /*158c0*/  IMAD.WIDE R36, R3.reuse, 0x4, R88 ;  /* 0x0000000403247825 */ /* 0x044fe400078e0258 */
[----:B------:R-:W2:Y:S04]  /*158d0*/  LDL.LU.64 R88, [R1+0x668] ;  /* 0x0006680001587983 */ /* 0x000ea80000300a00 */
[----:B------:R-:W-:Y:S04]  /*158e0*/  STL.64 [R1+0x3c0], R98 ;  /* 0x0003c06201007387 */ /* 0x000fe80000100a00 */
[----:B------:R-:W-:Y:S01]  /*158f0*/  STL.64 [R1+0x3d0], R84 ;  /* 0x0003d05401007387 */ /* 0x000fe20000100a00 */
[----:B------:R-:W-:-:S03]  /*15900*/  IMAD.WIDE R92, R3, 0x4, R238 ;  /* 0x00000004035c7825 */ /* 0x000fc600078e02ee */
[----:B------:R-:W4:Y:S01]  /*15910*/  LDL.LU.64 R238, [R1+0x670] ;  /* 0x0006700001ee7983 */ /* 0x000f220000300a00 */
[----:B---3--:R-:W-:-:S03]  /*15920*/  IMAD.WIDE R174, R3, 0x4, R86 ;  /* 0x0000000403ae7825 */ /* 0x008fc600078e0256 */
[----:B------:R-:W3:Y:S01]  /*15930*/  LDL.LU.64 R86, [R1+0x680] ;  /* 0x0006800001567983 */ /* 0x000ee20000300a00 */
[----:B------:R-:W-:-:S05]  /*15940*/  IMAD.WIDE R32, R3, 0x4, R26 ;  /* 0x0000000403207825 */ /* 0x000fca00078e021a */
[----:B------:R-:W-:Y:S04]  /*15950*/  STL.64 [R1+0x3e0], R32 ;  /* 0x0003e02001007387 */ /* 0x000fe80000100a00 */
[----:B------:R1:W-:Y:S01]  /*15960*/  STL.64 [R1+0x400], R92 ;  /* 0x0004005c01007387 */ /* 0x0003e20000100a00 */
[----:B------:R-:W-:-:S03]  /*15970*/  IMAD.WIDE R148, R3, 0x4, R242 ;  /* 0x0000000403947825 */ /* 0x000fc600078e02f2 */
[----:B------:R-:W3:Y:S04]  /*15980*/  LDL.LU.64 R26, [R1+0x688] ;  /* 0x00068800011a7983 */ /* 0x000ee80000300a00 */
[----:B------:R-:W3:Y:S04]  /*15990*/  LDL.LU.64 R242, [R1+0x698] ;  /* 0x0006980001f27983 */ /* 0x000ee80000300a00 */
[----:B------:R-:W3:Y:S04]  /*159a0*/  LDL.LU.64 R28, [R1+0x6a0] ;  /* 0x0006a000011c7983 */ /* 0x000ee80000300a00 */
        /* <DEDUP_REMOVED lines=14> */
[----:B------:R-:W-:Y:S01]  /*15a90*/  STL.64 [R1+0x450], R94 ;  /* 0x0004505e01007387 */ /* 0x000fe20000100a00 */
[----:B------:R-:W-:-:S03]  /*15aa0*/  IMAD.WIDE R172, R3, 0x4, R34 ;  /* 0x0000000403ac7825 */ /* 0x000fc600078e0222 */
[----:B------:R-:W-:Y:S04]  /*15ab0*/  STL.64 [R1+0x460], R246 ;  /* 0x000460f601007387 */ /* 0x000fe80000100a00 */
[----:B------:R1:W-:Y:S04]  /*15ac0*/  STL.64 [R1+0x480], R182 ;  /* 0x000480b601007387 */ /* 0x0003e80000100a00 */
[----:B------:R-:W3:Y:S01]  /*15ad0*/  LDL.LU.64 R34, [R1+0x6c8] ;  /* 0x0006c80001227983 */ /* 0x000ee20000300a00 */
[----:B--2---:R-:W-:-:S03]  /*15ae0*/  IMAD.WIDE R146, R3, 0x4, R88 ;  /* 0x0000000403927825 */ /* 0x004fc600078e0258 */
[----:B------:R-:W2:Y:S04]  /*15af0*/  LDL.LU.64 R88, [R1+0x6d8] ;  /* 0x0006d80001587983 */ /* 0x000ea80000300a00 */
[----:B------:R-:W-:Y:S04]  /*15b00*/  STL.64 [R1+0x470], R236 ;  /* 0x000470ec01007387 */ /* 0x000fe80000100a00 */
[----:B------:R-:W-:Y:S01]  /*15b10*/  STL.64 [R1+0x490], R172 ;  /* 0x000490ac01007387 */ /* 0x000fe20000100a00 */
[----:B----4-:R-:W-:-:S03]  /*15b20*/  IMAD.WIDE R144, R3, 0x4, R238 ;  /* 0x0000000403907825 */ /* 0x010fc600078e02ee */
[----:B------:R-:W4:Y:S01]  /*15b30*/  LDL.LU.64 R238, [R1+0x6e0] ;  /* 0x0006e00001ee7983 */ /* 0x000f220000300a00 */
[----:B---3--:R-:W-:-:S03]  /*15b40*/  IMAD.WIDE R118, R3, 0x4, R86 ;  /* 0x0000000403767825 */ /* 0x008fc600078e0256 */
[----:B------:R-:W3:Y:S04]  /*15b50*/  LDL.LU.64 R86, [R1+0x7b8] ;  /* 0x0007b80001567983 */ /* 0x000ee80000300a00 */
[----:B------:R-:W-:Y:S01]  /*15b60*/  STL.64 [R1+0x4a0], R146 ;  /* 0x0004a09201007387 */ /* 0x000fe20000100a00 */
[----:B------:R-:W-:-:S03]  /*15b70*/  IMAD.WIDE R56, R3, 0x4, R26 ;  /* 0x0000000403387825 */ /* 0x000fc600078e021a */
[----:B------:R-:W3:Y:S01]  /*15b80*/  LDL.LU.64 R26, [R1+0x6f0] ;  /* 0x0006f000011a7983 */ /* 0x000ee20000300a00 */
[----:B------:R-:W-:-:S03]  /*15b90*/  IMAD.WIDE R242, R3, 0x4, R242 ;  /* 0x0000000403f27825 */ /* 0x000fc600078e02f2 */
[----:B------:R-:W-:Y:S04]  /*15ba0*/  STL.64 [R1+0x4b0], R144 ;  /* 0x0004b09001007387 */ /* 0x000fe80000100a00 */
[----:B------:R-:W-:Y:S04]  /*15bb0*/  STL.64 [R1+0x4c0], R118 ;  /* 0x0004c07601007387 */ /* 0x000fe80000100a00 */
[----:B------:R-:W3:Y:S04]  /*15bc0*/  LDL.LU.64 R180, [R1+0x7b0] ;  /* 0x0007b00001b47983 */ /* 0x000ee80000300a00 */
[----:B------:R-:W3:Y:S01]  /*15bd0*/  LDL.LU.64 R194, [R1+0x700] ;  /* 0x0007000001c27983 */ /* 0x000ee20000300a00 */
[----:B------:R-:W-:-:S03]  /*15be0*/  IMAD.WIDE R192, R3, 0x4, R30 ;  /* 0x0000000403c07825 */ /* 0x000fc600078e021e */
[----:B------:R-:W-:Y:S04]  /*15bf0*/  STL.64 [R1+0x4d0], R56 ;  /* 0x0004d03801007387 */ /* 0x000fe80000100a00 */
[----:B------:R-:W3:Y:S01]  /*15c00*/  LDL.LU.64 R168, [R1+0x7a8] ;  /* 0x0007a80001a87983 */ /* 0x000ee20000300a00 */
[----:B------:R-:W-:-:S03]  /*15c10*/  IMAD.WIDE R28, R3, 0x4, R28 ;  /* 0x00000004031c7825 */ /* 0x000fc600078e021c */
[----:B------:R-:W-:Y:S01]  /*15c20*/  STL.64 [R1+0x4e0], R242 ;  /* 0x0004e0f201007387 */ /* 0x000fe20000100a00 */
[----:B------:R-:W-:-:S03]  /*15c30*/  IMAD.WIDE R4, R3, 0x4, R250 ;  /* 0x0000000403047825 */ /* 0x000fc600078e02fa */
[----:B------:R1:W-:Y:S04]  /*15c40*/  STL.64 [R1+0x500], R192 ;  /* 0x000500c001007387 */ /* 0x0003e80000100a00 */
[----:B------:R-:W3:Y:S04]  /*15c50*/  LDL.LU.64 R116, [R1+0x710] ;  /* 0x0007100001747983 */ /* 0x000ee80000300a00 */
[----:B------:R-:W3:Y:S01]  /*15c60*/  LDL.LU.64 R78, [R1+0x7a0] ;  /* 0x0007a000014e7983 */ /* 0x000ee20000300a00 */
[----:B------:R-:W-:-:S03]  /*15c70*/  IMAD.WIDE R150, R3, 0x4, R198 ;  /* 0x0000000403967825 */ /* 0x000fc600078e02c6 */
[----:B------:R-:W3:Y:S04]  /*15c80*/  LDL.LU.64 R76, [R1+0x720] ;  /* 0x00072000014c7983 */ /* 0x000ee80000300a00 */
[----:B------:R-:W3:Y:S04]  /*15c90*/  LDL.LU.64 R198, [R1+0x798] ;  /* 0x0007980001c67983 */ /* 0x000ee80000300a00 */
[----:B------:R-:W3:Y:S04]  /*15ca0*/  LDL.LU.64 R250, [R1+0x730] ;  /* 0x0007300001fa7983 */ /* 0x000ee80000300a00 */
[----:B------:R-:W-:Y:S04]  /*15cb0*/  STL.64 [R1+0x4f0], R28 ;  /* 0x0004f01c01007387 */ /* 0x000fe80000100a00 */
[----:B------:R-:W-:Y:S01]  /*15cc0*/  STL.64 [R1+0x508], R4 ;  /* 0x0005080401007387 */ /* 0x000fe20000100a00 */
[----:B------:R-:W-:-:S03]  /*15cd0*/  IMAD.WIDE R142, R3, 0x4, R34 ;  /* 0x00000004038e7825 */ /* 0x000fc600078e0222 */
[----:B------:R-:W3:Y:S01]  /*15ce0*/  LDL.LU.64 R190, [R1+0x790] ;  /* 0x0007900001be7983 */ /* 0x000ee20000300a00 */
[----:B--2---:R-:W-:-:S03]  /*15cf0*/  IMAD.WIDE R80, R3, 0x4, R88 ;  /* 0x0000000403507825 */ /* 0x004fc600078e0258 */
[----:B------:R-:W2:Y:S04]  /*15d00*/  LDL.LU.64 R88, [R1+0x740] ;  /* 0x0007400001587983 */ /* 0x000ea80000300a00 */
[----:B------:R-:W-:Y:S04]  /*15d10*/  STL.64 [R1+0x510], R150 ;  /* 0x0005109601007387 */ /* 0x000fe80000100a00 */
[----:B------:R-:W2:Y:S01]  /*15d20*/  LDL.LU.64 R140, [R1+0x788] ;  /* 0x00078800018c7983 */ /* 0x000ea20000300a00 */
[----:B----4-:R-:W-:-:S04]  /*15d30*/  IMAD.WIDE R54, R3, 0x4, R238 ;  /* 0x0000000403367825 */ /* 0x010fc800078e02ee */
[C---:B---3--:R-:W-:Y:S02]  /*15d40*/  IMAD.WIDE R238, R3.reuse, 0x4, R86 ;  /* 0x0000000403ee7825 */ /* 0x048fe400078e0256 */
[----:B------:R-:W3:Y:S04]  /*15d50*/  LDL.LU.64 R86, [R1+0x750] ;  /* 0x0007500001567983 */ /* 0x000ee80000300a00 */
[----:B------:R-:W4:Y:S04]  /*15d60*/  LDL.LU.64 R112, [R1+0x780] ;  /* 0x0007800001707983 */ /* 0x000f280000300a00 */
[----:B------:R-:W-:Y:S04]  /*15d70*/  STL.64 [R1+0x518], R142 ;  /* 0x0005188e01007387 */ /* 0x000fe80000100a00 */
[----:B------:R-:W4:Y:S04]  /*15d80*/  LDL.LU.64 R74, [R1+0x760] ;  /* 0x00076000014a7983 */ /* 0x000f280000300a00 */
[----:B------:R-:W4:Y:S04]  /*15d90*/  LDL.LU.64 R30, [R1+0x770] ;  /* 0x00077000011e7983 */ /* 0x000f280000300a00 */
[----:B------:R-:W4:Y:S01]  /*15da0*/  LDL.LU.64 R34, [R1+0x810] ;  /* 0x0008100001227983 */ /* 0x000f220000300a00 */
[----:B------:R-:W-:-:S04]  /*15db0*/  IMAD.WIDE R26, R3, 0x4, R26 ;  /* 0x00000004031a7825 */ /* 0x000fc800078e021a */
[C---:B------:R-:W-:Y:S01]  /*15dc0*/  IMAD.WIDE R180, R3.reuse, 0x4, R180 ;  /* 0x0000000403b47825 */ /* 0x040fe200078e02b4 */
[----:B------:R-:W-:Y:S03]  /*15dd0*/  STL.64 [R1+0x520], R80 ;  /* 0x0005205001007387 */ /* 0x000fe60000100a00 */
[C---:B------:R-:W-:Y:S01]  /*15de0*/  IMAD.WIDE R194, R3.reuse, 0x4, R194 ;  /* 0x0000000403c27825 */ /* 0x040fe200078e02c2 */
[----:B------:R-:W-:Y:S04]  /*15df0*/  STL.64 [R1+0x528], R54 ;  /* 0x0005283601007387 */ /* 0x000fe80000100a00 */
[----:B------:R-:W-:Y:S01]  /*15e00*/  STL.64 [R1+0x530], R238 ;  /* 0x000530ee01007387 */ /* 0x000fe20000100a00 */
[----:B------:R-:W-:-:S03]  /*15e10*/  IMAD.WIDE R168, R3, 0x4, R168 ;  /* 0x0000000403a87825 */ /* 0x000fc600078e02a8 */
[----:B------:R1:W-:Y:S04]  /*15e20*/  STL.64 [R1+0x540], R180 ;  /* 0x000540b401007387 */ /* 0x0003e80000100a00 */
[----:B------:R-:W-:Y:S04]  /*15e30*/  STL.64 [R1+0x538], R26 ;  /* 0x0005381a01007387 */ /* 0x000fe80000100a00 */
[----:B------:R-:W-:Y:S01]  /*15e40*/  STL.64 [R1+0x548], R194 ;  /* 0x000548c201007387 */ /* 0x000fe20000100a00 */
[----:B------:R-:W-:-:S03]  /*15e50*/  IMAD.WIDE R116, R3, 0x4, R116 ;  /* 0x0000000403747825 */ /* 0x000fc600078e0274 */
        /* <DEDUP_REMOVED lines=9> */
[----:B------:R-:W-:-:S05]  /*15ef0*/  IMAD.WIDE R218, R3, 0x4, R218 ;  /* 0x0000000403da7825 */ /* 0x000fca00078e02da */
[----:B------:R-:W-:Y:S01]  /*15f00*/  LDGSTS.E [R91+-0x6fc00], desc[UR16][R218.64], P1 ;  /* 0x90400000da5b7fae */ /* 0x000fe200089a1010 */
[----:B------:R-:W-:-:S03]  /*15f10*/  IMAD.WIDE R190, R3, 0x4, R190 ;  /* 0x0000000403be7825 */ /* 0x000fc600078e02be */
[----:B------:R-:W-:Y:S04]  /*15f20*/  LDGSTS.E [R91+-0x6f800], desc[UR16][R234.64], P1 ;  /* 0x90800000ea5b7fae */ /* 0x000fe800089a1010 */
[----:B------:R1:W-:Y:S04]  /*15f30*/  STL.64 [R1+0x580], R190 ;  /* 0x000580be01007387 */ /* 0x0003e80000100a00 */
[----:B------:R-:W-:Y:S04]  /*15f40*/  STL.64 [R1+0x578], R250 ;  /* 0x000578fa01007387 */ /* 0x000fe80000100a00 */
[----:B------:R-:W-:Y:S04]  /*15f50*/  LDGSTS.E [R91+-0x6f400], desc[UR16][R212.64], P1 ;  /* 0x90c00000d45b7fae */ /* 0x000fe800089a1010 */
[----:B------:R-:W-:Y:S04]  /*15f60*/  LDGSTS.E [R91+-0x6f000], desc[UR16][R210.64], P1 ;  /* 0x91000000d25b7fae */ /* 0x000fe800089a1010 */
[----:B------:R-:W-:Y:S04]  /*15f70*/  LDGSTS.E [R91+-0x6ec00], desc[UR16][R208.64], P1 ;  /* 0x91400000d05b7fae */ /* 0x000fe800089a1010 */
[----:B------:R-:W-:Y:S04]  /*15f80*/  LDGSTS.E [R91+-0x6e800], desc[UR16][R206.64], P1 ;  /* 0x91800000ce5b7fae */ /* 0x000fe800089a1010 */
[----:B------:R-:W-:Y:S04]  /*15f90*/  LDGSTS.E [R91+-0x6e400], desc[UR16][R204.64], P1 ;  /* 0x91c00000cc5b7fae */ /* 0x000fe800089a1010 */
[----:B------:R1:W-:Y:S01]  /*15fa0*/  LDGSTS.E [R91+-0x6e000], desc[UR16][R14.64], P1 ;  /* 0x920000000e5b7fae */ /* 0x0003e200089a1010 */
[----:B------:R-:W-:-:S03]  /*15fb0*/  IMAD.WIDE R220, R3, 0x4, R220 ;  /* 0x0000000403dc7825 */ /* 0x000fc600078e02dc */
[----:B------:R1:W-:Y:S01]  /*15fc0*/  LDGSTS.E [R91+-0x6dc00], desc[UR16][R16.64], P1 ;  /* 0x92400000105b7fae */ /* 0x0003e200089a1010 */
[----:B------:R-:W-:-:S03]  /*15fd0*/  IMAD.WIDE R240, R3, 0x4, R240 ;  /* 0x0000000403f07825 */ /* 0x000fc600078e02f0 */
[----:B------:R-:W-:Y:S04]  /*15fe0*/  LDGSTS.E [R91+-0x6d800], desc[UR16][R12.64], P1 ;  /* 0x928000000c5b7fae */ /* 0x000fe800089a1010 */
[----:B------:R-:W-:Y:S01]  /*15ff0*/  LDGSTS.E [R91+-0x6d400], desc[UR16][R92.64], P1 ;  /* 0x92c000005c5b7fae */ /* 0x000fe200089a1010 */
[C---:B------:R-:W-:Y:S01]  /*16000*/  IMAD.WIDE R222, R3.reuse, 0x4, R222 ;  /* 0x0000000403de7825 */ /* 0x040fe200078e02de */
[----:B-1----:R-:W1:Y:S02]  /*16010*/  LDC R15, c[0x0][0x3a0] ;  /* 0x0000e800ff0f7b82 */ /* 0x002e640000000800 */
[----:B------:R-:W-:Y:S04]  /*16020*/  LDGSTS.E [R91+-0x6d000], desc[UR16][R182.64], P1 ;  /* 0x93000000b65b7fae */ /* 0x000fe800089a1010 */
[----:B------:R-:W-:Y:S01]  /*16030*/  LDGSTS.E [R91+-0x6cc00], desc[UR16][R192.64], P1 ;  /* 0x93400000c05b7fae */ /* 0x000fe200089a1010 */
[C---:B------:R-:W-:Y:S01]  /*16040*/  IMAD.WIDE R244, R3.reuse, 0x4, R244 ;  /* 0x0000000403f47825 */ /* 0x040fe200078e02f4 */
[----:B------:R-:W1:Y:S02]  /*16050*/  LDC R16, c[0x0][0x3a0] ;  /* 0x0000e800ff107b82 */ /* 0x000e640000000800 */
[----:B------:R-:W-:Y:S04]  /*16060*/  LDGSTS.E [R91+-0x6c800], desc[UR16][R180.64], P1 ;  /* 0x93800000b45b7fae */ /* 0x000fe800089a1010 */
[----:B------:R-:W-:Y:S01]  /*16070*/  LDGSTS.E [R91+-0x6c400], desc[UR16][R190.64], P1 ;  /* 0x93c00000be5b7fae */ /* 0x000fe200089a1010 */
[----:B--2---:R-:W-:-:S04]  /*16080*/  IMAD.WIDE R88, R3, 0x4, R88 ;  /* 0x0000000403587825 */ /* 0x004fc800078e0258 */
[C---:B------:R-:W-:Y:S01]  /*16090*/  IMAD.WIDE R140, R3.reuse, 0x4, R140 ;  /* 0x00000004038c7825 */ /* 0x040fe200078e028c */
[----:B------:R2:W-:Y:S03]  /*160a0*/  STL.64 [R1+0x588], R88 ;  /* 0x0005885801007387 */ /* 0x0005e60000100a00 */
[C---:B---3--:R-:W-:Y:S01]  /*160b0*/  IMAD.WIDE R86, R3.reuse, 0x4, R86 ;  /* 0x0000000403567825 */ /* 0x048fe200078e0256 */
[----:B------:R3:W-:Y:S03]  /*160c0*/  STL.64 [R1+0x590], R140 ;  /* 0x0005908c01007387 */ /* 0x0007e60000100a00 */
[C---:B----4-:R-:W-:Y:S01]  /*160d0*/  IMAD.WIDE R112, R3.reuse, 0x4, R112 ;  /* 0x0000000403707825 */ /* 0x050fe200078e0270 */
[----:B------:R4:W-:Y:S03]  /*160e0*/  STL.64 [R1+0x598], R86 ;  /* 0x0005985601007387 */ /* 0x0009e60000100a00 */
[C---:B------:R-:W-:Y:S01]  /*160f0*/  IMAD.WIDE R74, R3.reuse, 0x4, R74 ;  /* 0x00000004034a7825 */ /* 0x040fe200078e024a */
[----:B------:R1:W-:Y:S03]  /*16100*/  STL.64 [R1+0x5a0], R112 ;  /* 0x0005a07001007387 */ /* 0x0003e60000100a00 */
[C---:B------:R-:W-:Y:S01]  /*16110*/  IMAD.WIDE R30, R3.reuse, 0x4, R30 ;  /* 0x00000004031e7825 */ /* 0x040fe200078e021e */
[----:B------:R1:W-:Y:S03]  /*16120*/  STL.64 [R1+0x5a8], R74 ;  /* 0x0005a84a01007387 */ /* 0x0003e60000100a00 */
[C---:B------:R-:W-:Y:S01]  /*16130*/  IMAD.WIDE R34, R3.reuse, 0x4, R34 ;  /* 0x0000000403227825 */ /* 0x040fe200078e0222 */
[----:B------:R1:W-:Y:S04]  /*16140*/  STL.64 [R1+0x5b0], R30 ;  /* 0x0005b01e01007387 */ /* 0x0003e80000100a00 */
[----:B------:R1:W-:Y:S04]  /*16150*/  STL.64 [R1+0x5b8], R34 ;  /* 0x0005b82201007387 */ /* 0x0003e80000100a00 */
[----:B------:R-:W2:Y:S04]  /*16160*/  LDL.LU.64 R212, [R1+0x15c8] ;  /* 0x0015c80001d47983 */ /* 0x000ea80000300a00 */
[----:B------:R-:W2:Y:S04]  /*16170*/  LDL.LU.64 R210, [R1+0x15c0] ;  /* 0x0015c00001d27983 */ /* 0x000ea80000300a00 */
[----:B------:R-:W2:Y:S04]  /*16180*/  LDL.LU.64 R208, [R1+0x15b8] ;  /* 0x0015b80001d07983 */ /* 0x000ea80000300a00 */
[----:B------:R-:W2:Y:S04]  /*16190*/  LDL.LU.64 R206, [R1+0x15b0] ;  /* 0x0015b00001ce7983 */ /* 0x000ea80000300a00 */
[----:B------:R-:W2:Y:S04]  /*161a0*/  LDL.LU.64 R204, [R1+0x15a8] ;  /* 0x0015a80001cc7983 */ /* 0x000ea80000300a00 */
[----:B------:R-:W3:Y:S04]  /*161b0*/  LDL.LU R14, [R1+0x15a0] ;  /* 0x0015a000010e7983 */ /* 0x000ee80000300800 */
[----:B------:R-:W3:Y:S04]  /*161c0*/  LDL.LU R17, [R1+0x159c] ;  /* 0x00159c0001117983 */ /* 0x000ee80000300800 */
[----:B------:R-:W3:Y:S04]  /*161d0*/  LDL.LU R12, [R1+0x1598] ;  /* 0x00159800010c7983 */ /* 0x000ee80000300800 */
[----:B------:R-:W3:Y:S04]  /*161e0*/  LDL.LU.64 R92, [R1+0x1590] ;  /* 0x00159000015c7983 */ /* 0x000ee80000300a00 */
[----:B------:R-:W3:Y:S04]  /*161f0*/  LDL.LU.64 R182, [R1+0x1588] ;  /* 0x0015880001b67983 */ /* 0x000ee80000300a00 */
[----:B------:R-:W3:Y:S04]  /*16200*/  LDL.LU.64 R192, [R1+0x1580] ;  /* 0x0015800001c07983 */ /* 0x000ee80000300a00 */
[----:B------:R-:W3:Y:S04]  /*16210*/  LDL.LU.64 R180, [R1+0x1578] ;  /* 0x0015780001b47983 */ /* 0x000ee80000300a00 */
[----:B------:R-:W3:Y:S04]  /*16220*/  LDL.LU.64 R190, [R1+0x1570] ;  /* 0x0015700001be7983 */ /* 0x000ee80000300a00 */
[----:B--2---:R-:W-:Y:S04]  /*16230*/  LDGSTS.E [R90+-0x6ff80], desc[UR16][R204.64], P1 ;  /* 0x90080000cc5a7fae */ /* 0x004fe800089a1010 */
[----:B------:R-:W-:Y:S04]  /*16240*/  LDGSTS.E [R90+-0x6fb80], desc[UR16][R220.64], P1 ;  /* 0x90480000dc5a7fae */ /* 0x000fe800089a1010 */
[----:B------:R-:W-:Y:S04]  /*16250*/  LDGSTS.E [R90+-0x6f780], desc[UR16][R240.64], P1 ;  /* 0x90880000f05a7fae */ /* 0x000fe800089a1010 */
[----:B------:R-:W-:Y:S04]  /*16260*/  LDGSTS.E [R90+-0x6f380], desc[UR16][R178.64], P1 ;  /* 0x90c80000b25a7fae */ /* 0x000fe800089a1010 */
[----:B------:R-:W-:Y:S04]  /*16270*/  LDGSTS.E [R90+-0x6ef80], desc[UR16][R184.64], P1 ;  /* 0x91080000b85a7fae */ /* 0x000fe800089a1010 */
[----:B------:R-:W-:Y:S04]  /*16280*/  LDGSTS.E [R90+-0x6eb80], desc[UR16][R176.64], P1 ;  /* 0x91480000b05a7fae */ /* 0x000fe800089a1010 */
[----:B------:R-:W2:Y:S04]  /*16290*/  LDL.LU.64 R178, [R1+0x1568] ;  /* 0x0015680001b27983 */ /* 0x000ea80000300a00 */
[----:B------:R-:W2:Y:S04]  /*162a0*/  LDL.LU.64 R184, [R1+0x1560] ;  /* 0x0015600001b87983 */ /* 0x000ea80000300a00 */
[----:B------:R-:W2:Y:S04]  /*162b0*/  LDL.LU.64 R176, [R1+0x1558] ;  /* 0x0015580001b07983 */ /* 0x000ea80000300a00 */
        /* <DEDUP_REMOVED lines=19> */
[----:B------:R-:W2:Y:S01]  /*163f0*/  LDL.LU.64 R88, [R1+0x1508] ;  /* 0x0015080001587983 */ /* 0x000ea20000300a00 */
[----:B------:R-:W-:-:S03]  /*16400*/  IMAD.WIDE R224, R3, 0x4, R224 ;  /* 0x0000000403e07825 */ /* 0x000fc600078e02e0 */
[----:B--2---:R-:W-:Y:S04]  /*16410*/  LDGSTS.E [R89+-0x6ff00], desc[UR16][R206.64], P1 ;  /* 0x90100000ce597fae */ /* 0x004fe800089a1010 */
[----:B------:R-:W-:Y:S04]  /*16420*/  LDGSTS.E [R89+-0x6fb00], desc[UR16][R222.64], P1 ;  /* 0x90500000de597fae */ /* 0x000fe800089a1010 */
[----:B------:R-:W-:Y:S04]  /*16430*/  LDGSTS.E [R89+-0x6f700], desc[UR16][R244.64], P1 ;  /* 0x90900000f4597fae */ /* 0x000fe800089a1010 */
[----:B------:R-:W-:Y:S04]  /*16440*/  LDGSTS.E [R89+-0x6f300], desc[UR16][R166.64], P1 ;  /* 0x90d00000a6597fae */ /* 0x000fe800089a1010 */
[----:B------:R-:W-:Y:S04]  /*16450*/  LDGSTS.E [R89+-0x6ef00], desc[UR16][R164.64], P1 ;  /* 0x91100000a4597fae */ /* 0x000fe800089a1010 */
[----:B------:R-:W-:Y:S04]  /*16460*/  LDGSTS.E [R89+-0x6eb00], desc[UR16][R8.64], P1 ;  /* 0x9150000008597fae */ /* 0x000fe800089a1010 */
[----:B------:R-:W-:Y:S04]  /*16470*/  LDGSTS.E [R89+-0x6e700], desc[UR16][R188.64], P1 ;  /* 0x91900000bc597fae */ /* 0x000fe800089a1010 */
[----:B------:R-:W2:Y:S04]  /*16480*/  LDL.LU.64 R166, [R1+0x1500] ;  /* 0x0015000001a67983 */ /* 0x000ea80000300a00 */
        /* <DEDUP_REMOVED lines=23> */
[----:B---3--:R-:W3:Y:S04]  /*16600*/  LDL.LU.64 R140, [R1+0x14a0] ;  /* 0x0014a000018c7983 */ /* 0x008ee80000300a00 */
        /* <DEDUP_REMOVED lines=24> */
[----:B------:R1:W-:Y:S04]  /*16790*/  LDGSTS.E [R88+-0x6c280], desc[UR16][R86.64], P1 ;  /* 0x93d8000056587fae */ /* 0x0003e800089a1010 */
[----:B----4-:R-:W4:Y:S01]  /*167a0*/  LDL.LU.64 R86, [R1+0x1438] ;  /* 0x0014380001567983 */ /* 0x010f220000300a00 */
[----:B------:R-:W-:-:S03]  /*167b0*/  IMAD.WIDE R226, R3, 0x4, R226 ;  /* 0x0000000403e27825 */ /* 0x000fc600078e02e2 */
[----:B------:R1:W-:Y:S01]  /*167c0*/  STL.64 [R1+0x1258], R88 ;  /* 0x0012585801007387 */ /* 0x0003e20000100a00 */
[----:B------:R-:W-:-:S03]  /*167d0*/  IMAD.WIDE R228, R3, 0x4, R228 ;  /* 0x0000000403e47825 */ /* 0x000fc600078e02e4 */
[----:B----4-:R-:W-:Y:S04]  /*167e0*/  LDGSTS.E [R87+-0x6fe00], desc[UR16][R210.64], P1 ;  /* 0x90200000d2577fae */ /* 0x010fe800089a1010 */
[----:B------:R-:W-:Y:S04]  /*167f0*/  LDGSTS.E [R87+-0x6fa00], desc[UR16][R226.64], P1 ;  /* 0x90600000e2577fae */ /* 0x000fe800089a1010 */
[----:B------:R-:W-:Y:S04]  /*16800*/  LDGSTS.E [R87+-0x6f600], desc[UR16][R114.64], P1 ;  /* 0x90a0000072577fae */ /* 0x000fe800089a1010 */
[----:B------:R-:W-:Y:S04]  /*16810*/  LDGSTS.E [R87+-0x6f200], desc[UR16][R136.64], P1 ;  /* 0x90e0000088577fae */ /* 0x000fe800089a1010 */
[----:B------:R-:W-:Y:S04]  /*16820*/  LDGSTS.E [R87+-0x6ee00], desc[UR16][R134.64], P1 ;  /* 0x9120000086577fae */ /* 0x000fe800089a1010 */
[----:B------:R-:W4:Y:S04]  /*16830*/  LDL.LU.64 R114, [R1+0x1430] ;  /* 0x0014300001727983 */ /* 0x000f280000300a00 */
        /* <DEDUP_REMOVED lines=25> */
[----:B-1----:R-:W2:Y:S04]  /*169d0*/  LDL.LU.64 R112, [R1+0x13c8] ;  /* 0x0013c80001707983 */ /* 0x002ea80000300a00 */
        /* <DEDUP_REMOVED lines=17> */
[----:B------:R-:W2:Y:S01]  /*16af0*/  LDL.LU.64 R84, [R1+0x1380] ;  /* 0x0013800001547983 */ /* 0x000ea20000300a00 */
[----:B------:R-:W-:-:S03]  /*16b00*/  IMAD.WIDE R214, R3, 0x4, R214 ;  /* 0x0000000403d67825 */ /* 0x000fc600078e02d6 */
[----:B------:R-:W-:Y:S01]  /*16b10*/  LDGSTS.E [R86+-0x6d180], desc[UR16][R94.64], P1 ;  /* 0x92e800005e567fae */ /* 0x000fe200089a1010 */
[----:B------:R-:W-:-:S03]  /*16b20*/  IMAD.WIDE R230, R3, 0x4, R230 ;  /* 0x0000000403e67825 */ /* 0x000fc600078e02e6 */
[----:B------:R-:W-:Y:S04]  /*16b30*/  LDGSTS.E [R86+-0x6cd80], desc[UR16][R56.64], P1 ;  /* 0x9328000038567fae */ /* 0x000fe800089a1010 */
[----:B------:R-:W-:Y:S04]  /*16b40*/  LDGSTS.E [R86+-0x6c980], desc[UR16][R54.64], P1 ;  /* 0x9368000036567fae */ /* 0x000fe800089a1010 */
[----:B------:R-:W-:Y:S04]  /*16b50*/  LDGSTS.E [R86+-0x6c580], desc[UR16][R76.64], P1 ;  /* 0x93a800004c567fae */ /* 0x000fe800089a1010 */
[----:B------:R-:W3:Y:S04]  /*16b60*/  LDL.LU.64 R94, [R1+0x1378] ;  /* 0x00137800015e7983 */ /* 0x000ee80000300a00 */
[----:B------:R1:W-:Y:S04]  /*16b70*/  LDGSTS.E [R86+-0x6c180], desc[UR16][R74.64], P1 ;  /* 0x93e800004a567fae */ /* 0x0003e800089a1010 */
[----:B------:R-:W3:Y:S04]  /*16b80*/  LDL.LU.64 R56, [R1+0x1370] ;  /* 0x0013700001387983 */ /* 0x000ee80000300a00 */
[----:B------:R-:W3:Y:S04]  /*16b90*/  LDL.LU.64 R54, [R1+0x1368] ;  /* 0x0013680001367983 */ /* 0x000ee80000300a00 */
[----:B------:R-:W3:Y:S04]  /*16ba0*/  LDL.LU.64 R76, [R1+0x1360] ;  /* 0x00136000014c7983 */ /* 0x000ee80000300a00 */
[----:B------:R-:W3:Y:S04]  /*16bb0*/  LDL.LU.64 R74, [R1+0x1358] ;  /* 0x00135800014a7983 */ /* 0x000ee80000300a00 */
[----:B------:R1:W-:Y:S04]  /*16bc0*/  STL.64 [R1+0x1248], R86 ;  /* 0x0012485601007387 */ /* 0x0003e80000100a00 */
[----:B--2---:R-:W-:Y:S04]  /*16bd0*/  LDGSTS.E [R85+-0x6fd00], desc[UR16][R214.64], P1 ;  /* 0x90300000d6557fae */ /* 0x004fe800089a1010 */
        /* <DEDUP_REMOVED lines=22> */
[----:B------:R-:W-:Y:S01]  /*16d40*/  LDGSTS.E [R85+-0x6c500], desc[UR16][R198.64], P1 ;  /* 0x93b00000c6557fae */ /* 0x000fe200089a1010 */
[----:B------:R-:W-:-:S03]  /*16d50*/  IMAD.WIDE R216, R3, 0x4, R216 ;  /* 0x0000000403d87825 */ /* 0x000fc600078e02d8 */
[----:B------:R1:W-:Y:S04]  /*16d60*/  LDGSTS.E [R85+-0x6c100], desc[UR16][R30.64], P1 ;  /* 0x93f000001e557fae */ /* 0x0003e800089a1010 */
[----:B------:R-:W2:Y:S04]  /*16d70*/  LDL.LU.64 R238, [R1+0xcb0] ;  /* 0x000cb00001ee7983 */ /* 0x000ea80000300a00 */
[----:B------:R-:W1:Y:S04]  /*16d80*/  LDL.LU.64 R242, [R1+0xc30] ;  /* 0x000c300001f27983 */ /* 0x000e680000300a00 */
[----:B------:R-:W3:Y:S04]  /*16d90*/  LDL.LU.64 R246, [R1+0xcb8] ;  /* 0x000cb80001f67983 */ /* 0x000ee80000300a00 */
[----:B------:R-:W4:Y:S04]  /*16da0*/  LDL.LU.64 R198, [R1+0xca8] ;  /* 0x000ca80001c67983 */ /* 0x000f280000300a00 */
[----:B------:R-:W-:Y:S04]  /*16db0*/  LDGSTS.E [R82+-0x6fc80], desc[UR16][R216.64], P1 ;  /* 0x90380000d8527fae */ /* 0x000fe800089a1010 */
[----:B------:R-:W4:Y:S04]  /*16dc0*/  LDL.LU.64 R30, [R1+0x1308] ;  /* 0x00130800011e7983 */ /* 0x000f280000300a00 */
[----:B------:R-:W-:Y:S04]  /*16dd0*/  LDGSTS.E [R82+-0x6f880], desc[UR16][R232.64], P1 ;  /* 0x90780000e8527fae */ /* 0x000fe800089a1010 */
[----:B------:R3:W-:Y:S04]  /*16de0*/  STL.64 [R1+0x1240], R84 ;  /* 0x0012405401007387 */ /* 0x0007e80000100a00 */
[----:B------:R-:W-:Y:S04]  /*16df0*/  LDGSTS.E [R82+-0x6f480], desc[UR16][R52.64], P1 ;  /* 0x90b8000034527fae */ /* 0x000fe800089a1010 */
[----:B------:R-:W-:Y:S04]  /*16e00*/  LDGSTS.E [R82+-0x6f080], desc[UR16][R50.64], P1 ;  /* 0x90f8000032527fae */ /* 0x000fe800089a1010 */
[----:B------:R-:W-:Y:S04]  /*16e10*/  LDGSTS.E [R82+-0x6ec80], desc[UR16][R24.64], P1 ;  /* 0x9138000018527fae */ /* 0x000fe800089a1010 */
[----:B------:R-:W4:Y:S04]  /*16e20*/  LDL.LU.64 R52, [R1+0x1300] ;  /* 0x0013000001347983 */ /* 0x000f280000300a00 */
[----:B------:R-:W4:Y:S04]  /*16e30*/  LDL.LU.64 R50, [R1+0x12f8] ;  /* 0x0012f80001327983 */ /* 0x000f280000300a00 */
[----:B------:R-:W4:Y:S04]  /*16e40*/  LDL.LU.64 R24, [R1+0x12f0] ;  /* 0x0012f00001187983 */ /* 0x000f280000300a00 */
        /* <DEDUP_REMOVED lines=12> */
[----:B------:R1:W-:Y:S04]  /*16f10*/  LDGSTS.E [R82+-0x6d080], desc[UR16][R236.64], P1 ;  /* 0x92f80000ec527fae */ /* 0x0003e800089a1010 */
[----:B------:R-:W-:Y:S04]  /*16f20*/  LDGSTS.E [R82+-0x6cc80], desc[UR16][R28.64], P1 ;  /* 0x933800001c527fae */ /* 0x000fe800089a1010 */
[----:B------:R-:W-:Y:S04]  /*16f30*/  LDGSTS.E [R82+-0x6c880], desc[UR16][R26.64], P1 ;  /* 0x937800001a527fae */ /* 0x000fe800089a1010 */
[----:B------:R-:W4:Y:S04]  /*16f40*/  LDL.LU.64 R236, [R1+0xca0] ;  /* 0x000ca00001ec7983 */ /* 0x000f280000300a00 */
[----:B------:R-:W4:Y:S04]  /*16f50*/  LDL.LU.64 R28, [R1+0xc98] ;  /* 0x000c9800011c7983 */ /* 0x000f280000300a00 */
[----:B------:R-:W4:Y:S04]  /*16f60*/  LDL.LU.64 R26, [R1+0xc90] ;  /* 0x000c9000011a7983 */ /* 0x000f280000300a00 */
[----:B------:R-:W-:Y:S04]  /*16f70*/  LDGSTS.E [R82+-0x6c480], desc[UR16][R250.64], P1 ;  /* 0x93b80000fa527fae */ /* 0x000fe800089a1010 */
[----:B------:R-:W-:Y:S01]  /*16f80*/  LDGSTS.E [R82+-0x6c080], desc[UR16][R34.64], P1 ;  /* 0x93f8000022527fae */ /* 0x000fe200089a1010 */
[----:B------:R-:W-:Y:S01]  /*16f90*/  ISETP.GE.U32.AND P1, PT, R0, 0x7ffffe7d, PT ;  /* 0x7ffffe7d0000780c */ /* 0x000fe20003f26070 */
[----:B------:R-:W-:-:S02]  /*16fa0*/  VIADD R0, R12, 0xfffffefa ;  /* 0xfffffefa0c007836 */ /* 0x000fc40000000000 */
[----:B------:R-:W0:Y:S04]  /*16fb0*/  LDGDEPBAR ;  /* 0x00000000000079af */ /* 0x000e280000000000 */
[----:B------:R-:W4:Y:S04]  /*16fc0*/  LDL.LU.64 R250, [R1+0xc88] ;  /* 0x000c880001fa7983 */ /* 0x000f280000300a00 */
[----:B------:R-:W4:Y:S01]  /*16fd0*/  LDL.LU.64 R34, [R1+0x12b8] ;  /* 0x0012b80001227983 */ /* 0x000f220000300a00 */
[C---:B--2---:R-:W-:Y:S01]  /*16fe0*/  IMAD.WIDE R88, R2.reuse, 0x4, R238 ;  /* 0x0000000402587825 */ /* 0x044fe200078e02ee */
[----:B------:R-:W-:Y:S03]  /*16ff0*/  BAR.SYNC.DEFER_BLOCKING 0x0 ;  /* 0x0000000000007b1d */ /* 0x000fe60000010000 */
[----:B-1----:R-:W-:-:S04]  /*17000*/  IMAD.WIDE R86, R2, 0x4, R242 ;  /* 0x0000000402567825 */ /* 0x002fc800078e02f2 */
[C---:B---3--:R-:W-:Y:S01]  /*17010*/  IMAD.WIDE R84, R2.reuse, 0x4, R246 ;  /* 0x0000000402547825 */ /* 0x048fe200078e02f6 */
[----:B------:R-:W-:Y:S03]  /*17020*/  STL.64 [R1+0x5c0], R88 ;  /* 0x0005c05801007387 */ /* 0x000fe60000100a00 */
[----:B----4-:R-:W-:Y:S01]  /*17030*/  IMAD.WIDE R12, R2, 0x4, R198 ;  /* 0x00000004020c7825 */ /* 0x010fe200078e02c6 */
[----:B------:R-:W2:Y:S04]  /*17040*/  LDL.LU.64 R242, [R1+0xc80] ;  /* 0x000c800001f27983 */ /* 0x000ea80000300a00 */
[----:B------:R-:W-:Y:S04]  /*17050*/  STL.64 [R1+0x5c8], R86 ;  /* 0x0005c85601007387 */ /* 0x000fe80000100a00 */
[----:B------:R-:W3:Y:S04]  /*17060*/  LDL.LU.64 R238, [R1+0xc78] ;  /* 0x000c780001ee7983 */ /* 0x000ee80000300a00 */
[----:B------:R-:W-:Y:S04]  /*17070*/  STL.64 [R1+0x5d0], R84 ;  /* 0x0005d05401007387 */ /* 0x000fe80000100a00 */
[----:B------:R1:W-:Y:S04]  /*17080*/  STL.64 [R1+0x5e0], R12 ;  /* 0x0005e00c01007387 */ /* 0x0003e80000100a00 */
[----:B------:R-:W4:Y:S04]  /*17090*/  LDL.LU.64 R246, [R1+0xc70] ;  /* 0x000c700001f67983 */ /* 0x000f280000300a00 */
[----:B------:R-:W4:Y:S04]  /*170a0*/  LDL.LU.64 R198, [R1+0xc68] ;  /* 0x000c680001c67983 */ /* 0x000f280000300a00 */
[----:B------:R-:W-:Y:S01]  /*170b0*/  @!PT LDS RZ, [RZ] ;  /* 0x00000000fffff984 */ /* 0x000fe20000000800 */
[----:B------:R-:W-:Y:S01]  /*170c0*/  @!PT LDS RZ, [RZ] ;  /* 0x00000000fffff984 */ /* 0x000fe20000000800 */
[----:B------:R-:W-:Y:S01]  /*170d0*/  @!PT LDS RZ, [RZ] ;  /* 0x00000000fffff984 */ /* 0x000fe20000000800 */
[----:B------:R-:W-:Y:S01]  /*170e0*/  LDGSTS.E [R92+0x40000], desc[UR16][R88.64], !P4 ;  /* 0x40000000585c7fae */ /* 0x000fe2000e1a1010 */
[----:B------:R-:W-:-:S03]  /*170f0*/  VIADD R93, R93, 0xfffffefb ;  /* 0xfffffefb5d5d7836 */ /* 0x000fc60000000000 */
[----:B------:R-:W-:Y:S04]  /*17100*/  LDGSTS.E [R92+0x40200], desc[UR16][R86.64], !P4 ;  /* 0x40200000565c7fae */ /* 0x000fe8000e1a1010 */
[----:B------:R-:W-:Y:S01]  /*17110*/  LDGSTS.E [R92+0x40400], desc[UR16][R84.64], !P5 ;  /* 0x40400000545c7fae */ /* 0x000fe2000e9a1010 */
[----:B------:R-:W-:-:S03]  /*17120*/  ISETP.GE.U32.AND P4, PT, R93, 0x7ffffe7c, PT ;  /* 0x7ffffe7c5d00780c */ /* 0x000fc60003f86070 */
[----:B------:R1:W-:Y:S01]  /*17130*/  LDGSTS.E [R92+0x40600], desc[UR16][R12.64], !P5 ;  /* 0x406000000c5c7fae */ /* 0x0003e2000e9a1010 */
[C---:B------:R-:W-:Y:S01]  /*17140*/  IMAD.WIDE R236, R2.reuse, 0x4, R236 ;  /* 0x0000000402ec7825 */ /* 0x040fe200078e02ec */
[----:B-1----:R-:W1:Y:S03]  /*17150*/  LDC R13, c[0x0][0x3a0] ;  /* 0x0000e800ff0d7b82 */ /* 0x002e660000000800 */
[C---:B------:R-:W-:Y:S01]  /*17160*/  IMAD.WIDE R88, R2.reuse, 0x4, R28 ;  /* 0x0000000402587825 */ /* 0x040fe200078e021c */
[----:B------:R1:W-:Y:S03]  /*17170*/  STL.64 [R1+0x5d8], R236 ;  /* 0x0005d8ec01007387 */ /* 0x0003e60000100a00 */
[C---:B------:R-:W-:Y:S01]  /*17180*/  IMAD.WIDE R86, R2.reuse, 0x4, R26 ;  /* 0x0000000402567825 */ /* 0x040fe200078e021a */
[----:B------:R3:W-:Y:S01]  /*17190*/  STL.64 [R1+0x5f0], R88 ;  /* 0x0005f05801007387 */ /* 0x0007e20000100a00 */
[----:B------:R-:W2:Y:S03]  /*171a0*/  LDC R12, c[0x0][0x3a0] ;  /* 0x0000e800ff0c7b82 */ /* 0x000ea60000000800 */
[----:B------:R-:W4:Y:S04]  /*171b0*/  LDL.LU.64 R28, [R1+0xc60] ;  /* 0x000c6000011c7983 */ /* 0x000f280000300a00 */
[----:B------:R-:W4:Y:S01]  /*171c0*/  LDL.LU.64 R26, [R1+0xc58] ;  /* 0x000c5800011a7983 */ /* 0x000f220000300a00 */
[----:B------:R-:W-:-:S03]  /*171d0*/  IMAD.WIDE R84, R2, 0x4, R250 ;  /* 0x0000000402547825 */ /* 0x000fc600078e02fa */
[----:B------:R4:W-:Y:S04]  /*171e0*/  STL.64 [R1+0x5e8], R86 ;  /* 0x0005e85601007387 */ /* 0x0009e80000100a00 */
[----:B------:R-:W-:Y:S04]  /*171f0*/  LDGSTS.E [R92+0x40800], desc[UR16][R236.64], !P6 ;  /* 0x40800000ec5c7fae */ /* 0x000fe8000f1a1010 */
[----:B------:R1:W-:Y:S04]  /*17200*/  STL.64 [R1+0x600], R84 ;  /* 0x0006005401007387 */ /* 0x0003e80000100a00 */
[----:B------:R3:W-:Y:S04]  /*17210*/  LDGSTS.E [R92+0x40a00], desc[UR16][R88.64], !P6 ;  /* 0x40a00000585c7fae */ /* 0x0007e8000f1a1010 */
[----:B-1----:R-:W4:Y:S04]  /*17220*/  LDL.LU.64 R236, [R1+0xc50] ;  /* 0x000c500001ec7983 */ /* 0x002f280000300a00 */
[----:B------:R-:W4:Y:S04]  /*17230*/  LDL.LU.64 R250, [R1+0xc38] ;  /* 0x000c380001fa7983 */ /* 0x000f280000300a00 */
[----:B------:R4:W-:Y:S04]  /*17240*/  LDGSTS.E [R92+0x40c00], desc[UR16][R86.64], !P1 ;  /* 0x40c00000565c7fae */ /* 0x0009e8000c9a1010 */
[----:B------:R1:W-:Y:S01]  /*17250*/  LDGSTS.E [R92+0x40e00], desc[UR16][R84.64], !P1 ;  /* 0x40e00000545c7fae */ /* 0x0003e2000c9a1010 */
[----:B--2---:R-:W-:-:S04]  /*17260*/  IMAD.WIDE R242, R2, 0x4, R242 ;  /* 0x0000000402f27825 */ /* 0x004fc800078e02f2 */
[C---:B---3--:R-:W-:Y:S01]  /*17270*/  IMAD.WIDE R88, R2.reuse, 0x4, R238 ;  /* 0x0000000402587825 */ /* 0x048fe200078e02ee */
[----:B------:R2:W-:Y:S04]  /*17280*/  STL.64 [R1+0x5f8], R242 ;  /* 0x0005f8f201007387 */ /* 0x0005e80000100a00 */
[----:B------:R3:W-:Y:S04]  /*17290*/  STL.64 [R1+0x610], R88 ;  /* 0x0006105801007387 */ /* 0x0007e80000100a00 */
[----:B------:R-:W-:Y:S01]  /*172a0*/  LDGSTS.E [R92+0x41000], desc[UR16][R242.64], !P4 ;  /* 0x41000000f25c7fae */ /* 0x000fe2000e1a1010 */
[----:B----4-:R-:W-:Y:S01]  /*172b0*/  IMAD.WIDE R86, R2, 0x4, R246 ;  /* 0x0000000402567825 */ /* 0x010fe200078e02f6 */
[----:B------:R-:W-:-:S02]  /*172c0*/  ISETP.GE.U32.AND P5, PT, R0, 0x7ffffe7b, PT ;  /* 0x7ffffe7b0000780c */ /* 0x000fc40003fa6070 */
[----:B------:R3:W-:Y:S01]  /*172d0*/  LDGSTS.E [R92+0x41200], desc[UR16][R88.64], !P4 ;  /* 0x41200000585c7fae */ /* 0x0007e2000e1a1010 */
[----:B-1----:R-:W-:-:S03]  /*172e0*/  IMAD.WIDE R84, R2, 0x4, R198 ;  /* 0x0000000402547825 */ /* 0x002fc600078e02c6 */
[----:B------:R-:W4:Y:S04]  /*172f0*/  LDL.LU.64 R198, [R1+0xc48] ;  /* 0x000c480001c67983 */ /* 0x000f280000300a00 */
[----:B------:R-:W4:Y:S04]  /*17300*/  LDL.LU.64 R238, [R1+0xc40] ;  /* 0x000c400001ee7983 */ /* 0x000f280000300a00 */
[----:B------:R1:W-:Y:S04]  /*17310*/  STL.64 [R1+0x608], R86 ;  /* 0x0006085601007387 */ /* 0x0003e80000100a00 */
[----:B------:R1:W-:Y:S04]  /*17320*/  STL.64 [R1+0x620], R84 ;  /* 0x0006205401007387 */ /* 0x0003e80000100a00 */
[----:B--2---:R-:W2:Y:S04]  /*17330*/  LDL.LU.64 R242, [R1+0xc28] ;  /* 0x000c280001f27983 */ /* 0x004ea80000300a00 */
[----:B------:R-:W2:Y:S01]  /*17340*/  LDL.LU.64 R246, [R1+0xc20] ;  /* 0x000c200001f67983 */ /* 0x000ea20000300a00 */
[----:B------:R-:W-:Y:S01]  /*17350*/  IADD3 R93, PT, PT, R17, -0x107, RZ ;  /* 0xfffffef9115d7810 */ /* 0x000fe20007ffe0ff */
[----:B------:R-:W-:Y:S01]  /*17360*/  VIADD R0, R14, 0xfffffef8 ;  /* 0xfffffef80e007836 */ /* 0x000fe20000000000 */
[----:B------:R-:W1:Y:S01]  /*17370*/  LDC R17, c[0x0][0x3a0] ;  /* 0x0000e800ff117b82 */ /* 0x000e620000000800 */
[----:B------:R1:W-:Y:S01]  /*17380*/  LDGSTS.E [R92+0x41400], desc[UR16][R86.64], !P5 ;  /* 0x41400000565c7fae */ /* 0x0003e2000e9a1010 */
[----:B------:R-:W-:Y:S01]  /*17390*/  ISETP.GE.U32.AND P6, PT, R93, 0x7ffffe7a, PT ;  /* 0x7ffffe7a5d00780c */ /* 0x000fe20003fc6070 */
[----:B------:R-:W-:Y:S01]  /*173a0*/  VIADD R93, R16, 0xfffffef7 ;  /* 0xfffffef7105d7836 */ /* 0x000fe20000000000 */
[----:B------:R-:W-:Y:S01]  /*173b0*/  ISETP.GE.U32.AND P1, PT, R0, 0x7ffffe79, PT ;  /* 0x7ffffe790000780c */ /* 0x000fe20003f26070 */
[----:B------:R1:W-:Y:S01]  /*173c0*/  LDGSTS.E [R92+0x41600], desc[UR16][R84.64], !P5 ;  /* 0x41600000545c7fae */ /* 0x0003e2000e9a1010 */
[----:B------:R-:W-:-:S02]  /*173d0*/  IADD3 R0, PT, PT, R15, -0x10a, RZ ;  /* 0xfffffef60f007810 */ /* 0x000fc40007ffe0ff */
[----:B------:R-:W-:Y:S01]  /*173e0*/  ISETP.GE.U32.AND P4, PT, R93, 0x7ffffe78, PT ;  /* 0x7ffffe785d00780c */ /* 0x000fe20003f86070 */
[----:B------:R-:W-:Y:S01]  /*173f0*/  VIADD R93, R13, 0xfffffef5 ;  /* 0xfffffef50d5d7836 */ /* 0x000fe20000000000 */
[----:B------:R-:W-:Y:S01]  /*17400*/  ISETP.GE.U32.AND P5, PT, R0, 0x7ffffe77, PT ;  /* 0x7ffffe770000780c */ /* 0x000fe20003fa6070 */
[----:B------:R-:W-:Y:S01]  /*17410*/  VIADD R0, R12, 0xfffffef4 ;  /* 0xfffffef40c007836 */ /* 0x000fe20000000000 */
[----:B------:R-:W1:Y:S08]  /*17420*/  LDC R14, c[0x0][0x3a0] ;  /* 0x0000e800ff0e7b82 */ /* 0x000e700000000800 */
[----:B------:R-:W1:Y:S08]  /*17430*/  LDC R16, c[0x0][0x3a0] ;  /* 0x0000e800ff107b82 */ /* 0x000e700000000800 */
[----:B------:R-:W2:Y:S01]  /*17440*/  LDC R15, c[0x0][0x3a0] ;  /* 0x0000e800ff0f7b82 */ /* 0x000ea20000000800 */
[----:B---3--:R-:W-:-:S04]  /*17450*/  IMAD.WIDE R88, R2, 0x4, R28 ;  /* 0x0000000402587825 */ /* 0x008fc800078e021c */
[C---:B-1----:R-:W-:Y:S01]  /*17460*/  IMAD.WIDE R86, R2.reuse, 0x4, R26 ;  /* 0x0000000402567825 */ /* 0x042fe200078e021a */
[----:B------:R-:W-:Y:S04]  /*17470*/  STL.64 [R1+0x618], R88 ;  /* 0x0006185801007387 */ /* 0x000fe80000100a00 */
[----:B------:R-:W-:Y:S04]  /*17480*/  STL.64 [R1+0x630], R86 ;  /* 0x0006305601007387 */ /* 0x000fe80000100a00 */
[----:B------:R-:W3:Y:S04]  /*17490*/  LDL.LU.64 R26, [R1+0xc18] ;  /* 0x000c1800011a7983 */ /* 0x000ee80000300a00 */
[----:B------:R-:W3:Y:S04]  /*174a0*/  LDL.LU.64 R28, [R1+0xc10] ;  /* 0x000c1000011c7983 */ /* 0x000ee80000300a00 */
[----:B------:R-:W-:Y:S04]  /*174b0*/  LDGSTS.E [R92+0x41800], desc[UR16][R88.64], !P6 ;  /* 0x41800000585c7fae */ /* 0x000fe8000f1a1010 */
[----:B------:R-:W-:Y:S01]  /*174c0*/  LDGSTS.E [R92+0x41a00], desc[UR16][R86.64], !P6 ;  /* 0x41a00000565c7fae */ /* 0x000fe2000f1a1010 */
[----:B------:R-:W-:-:S04]  /*174d0*/  IMAD.WIDE R84, R2, 0x4, R236 ;  /* 0x0000000402547825 */ /* 0x000fc800078e02ec */
[C---:B------:R-:W-:Y:S01]  /*174e0*/  IMAD.WIDE R12, R2.reuse, 0x4, R250 ;  /* 0x00000004020c7825 */ /* 0x040fe200078e02fa */
[----:B------:R-:W-:Y:S04]  /*174f0*/  STL.64 [R1+0x628], R84 ;  /* 0x0006285401007387 */ /* 0x000fe80000100a00 */
[----:B------:R1:W-:Y:S04]  /*17500*/  STL.64 [R1+0xc38], R12 ;  /* 0x000c380c01007387 */ /* 0x0003e80000100a00 */
[----:B------:R-:W3:Y:S04]  /*17510*/  LDL.LU.64 R236, [R1+0xc08] ;  /* 0x000c080001ec7983 */ /* 0x000ee80000300a00 */
[----:B------:R-:W3:Y:S04]  /*17520*/  LDL.LU.64 R250, [R1+0xc00] ;  /* 0x000c000001fa7983 */ /* 0x000ee80000300a00 */
[----:B------:R-:W-:Y:S04]  /*17530*/  LDGSTS.E [R92+0x41c00], desc[UR16][R84.64], !P1 ;  /* 0x41c00000545c7fae */ /* 0x000fe8000c9a1010 */
[----:B------:R1:W-:Y:S01]  /*17540*/  LDGSTS.E [R92+0x41e00], desc[UR16][R12.64], !P1 ;  /* 0x41e000000c5c7fae */ /* 0x0003e2000c9a1010 */
[C---:B----4-:R-:W-:Y:S01]  /*17550*/  IMAD.WIDE R198, R2.reuse, 0x4, R198 ;  /* 0x0000000402c67825 */ /* 0x050fe200078e02c6 */
[----:B-1----:R-:W1:Y:S03]  /*17560*/  LDC R13, c[0x0][0x3a0] ;  /* 0x0000e800ff0d7b82 */ /* 0x002e660000000800 */
[C---:B------:R-:W-:Y:S01]  /*17570*/  IMAD.WIDE R88, R2.reuse, 0x4, R238 ;  /* 0x0000000402587825 */ /* 0x040fe200078e02ee */
[----:B------:R4:W-:Y:S04]  /*17580*/  STL.64 [R1+0xc30], R198 ;  /* 0x000c30c601007387 */ /* 0x0009e80000100a00 */
[----:B------:R1:W-:Y:S01]  /*17590*/  STL.64 [R1+0xc40], R88 ;  /* 0x000c405801007387 */ /* 0x0003e20000100a00 */
[----:B------:R-:W1:Y:S03]  /*175a0*/  LDC R12, c[0x0][0x3a0] ;  /* 0x0000e800ff0c7b82 */ /* 0x000e660000000800 */
[----:B------:R-:W3:Y:S01]  /*175b0*/  LDL.LU.64 R238, [R1+0xbf8] ;  /* 0x000bf80001ee7983 */ /* 0x000ee20000300a00 */
[----:B--2---:R-:W-:-:S03]  /*175c0*/  IMAD.WIDE R86, R2, 0x4, R242 ;  /* 0x0000000402567825 */ /* 0x004fc600078e02f2 */
[----:B------:R-:W-:Y:S01]  /*175d0*/  LDGSTS.E [R92+0x42000], desc[UR16][R198.64], !P4 ;  /* 0x42000000c65c7fae */ /* 0x000fe2000e1a1010 */
[----:B------:R-:W-:-:S03]  /*175e0*/  IMAD.WIDE R84, R2, 0x4, R246 ;  /* 0x0000000402547825 */ /* 0x000fc600078e02f6 */
[----:B------:R-:W2:Y:S04]  /*175f0*/  LDL.LU.64 R242, [R1+0xbf0] ;  /* 0x000bf00001f27983 */ /* 0x000ea80000300a00 */
[----:B------:R1:W-:Y:S04]  /*17600*/  STL.64 [R1+0xc28], R86 ;  /* 0x000c285601007387 */ /* 0x0003e80000100a00 */
[----:B------:R1:W-:Y:S04]  /*17610*/  STL.64 [R1+0xc20], R84 ;  /* 0x000c205401007387 */ /* 0x0003e80000100a00 */
[----:B------:R-:W2:Y:S04]  /*17620*/  LDL.LU.64 R246, [R1+0xbe8] ;  /* 0x000be80001f67983 */ /* 0x000ea80000300a00 */
[----:B----4-:R-:W4:Y:S01]  /*17630*/  LDL.LU.64 R198, [R1+0xbe0] ;  /* 0x000be00001c67983 */ /* 0x010f220000300a00 */
[----:B------:R-:W-:-:S02]  /*17640*/  ISETP.GE.U32.AND P6, PT, R93, 0x7ffffe76, PT ;  /* 0x7ffffe765d00780c */ /* 0x000fc40003fc6070 */
[----:B------:R-:W-:Y:S01]  /*17650*/  ISETP.GE.U32.AND P1, PT, R0, 0x7ffffe75, PT ;  /* 0x7ffffe750000780c */ /* 0x000fe20003f26070 */
[----:B------:R1:W-:Y:S01]  /*17660*/  LDGSTS.E [R92+0x42200], desc[UR16][R88.64], !P4 ;  /* 0x42200000585c7fae */ /* 0x0003e2000e1a1010 */
[----:B------:R-:W-:Y:S01]  /*17670*/  IADD3 R93, PT, PT, R17, -0x10d, RZ ;  /* 0xfffffef3115d7810 */ /* 0x000fe20007ffe0ff */
[----:B------:R-:W-:Y:S01]  /*17680*/  VIADD R0, R14, 0xfffffef2 ;  /* 0xfffffef20e007836 */ /* 0x000fe20000000000 */
[----:B------:R-:W1:Y:S01]  /*17690*/  LDC R17, c[0x0][0x3a0] ;  /* 0x0000e800ff117b82 */ /* 0x000e620000000800 */
[----:B------:R1:W-:Y:S04]  /*176a0*/  LDGSTS.E [R92+0x42400], desc[UR16][R86.64], !P5 ;  /* 0x42400000565c7fae */ /* 0x0003e8000e9a1010 */
[----:B------:R1:W-:Y:S01]  /*176b0*/  LDGSTS.E [R92+0x42600], desc[UR16][R84.64], !P5 ;  /* 0x42600000545c7fae */ /* 0x0003e2000e9a1010 */
[----:B------:R-:W-:Y:S01]  /*176c0*/  ISETP.GE.U32.AND P4, PT, R93, 0x7ffffe74, PT ;  /* 0x7ffffe745d00780c */ /* 0x000fe20003f86070 */
[----:B------:R-:W-:Y:S01]  /*176d0*/  VIADD R93, R16, 0xfffffef1 ;  /* 0xfffffef1105d7836 */ /* 0x000fe20000000000 */
[----:B------:R-:W-:Y:S01]  /*176e0*/  ISETP.GE.U32.AND P5, PT, R0, 0x7ffffe73, PT ;  /* 0x7ffffe730000780c */ /* 0x000fe20003fa6070 */
[----:B------:R-:W1:Y:S01]  /*176f0*/  LDC R14, c[0x0][0x3a0] ;  /* 0x0000e800ff0e7b82 */ /* 0x000e620000000800 */
[----:B------:R-:W-:-:S07]  /*17700*/  IADD3 R0, PT, PT, R15, -0x110, RZ ;  /* 0xfffffef00f007810 */ /* 0x000fce0007ffe0ff */
[----:B------:R-:W2:Y:S08]  /*17710*/  LDC R16, c[0x0][0x3a0] ;  /* 0x0000e800ff107b82 */ /* 0x000eb00000000800 */
[----:B------:R-:W2:Y:S01]  /*17720*/  LDC R15, c[0x0][0x3a0] ;  /* 0x0000e800ff0f7b82 */ /* 0x000ea20000000800 */
[----:B---3--:R-:W-:-:S04]  /*17730*/  IMAD.WIDE R26, R2, 0x4, R26 ;  /* 0x00000004021a7825 */ /* 0x008fc800078e021a */
[C---:B-1----:R-:W-:Y:S01]  /*17740*/  IMAD.WIDE R88, R2.reuse, 0x4, R28 ;  /* 0x0000000402587825 */ /* 0x042fe200078e021c */
[----:B------:R1:W-:Y:S04]  /*17750*/  STL.64 [R1+0xc18], R26 ;  /* 0x000c181a01007387 */ /* 0x0003e80000100a00 */
[----:B------:R3:W-:Y:S04]  /*17760*/  STL.64 [R1+0xc10], R88 ;  /* 0x000c105801007387 */ /* 0x0007e80000100a00 */
[----:B------:R-:W-:Y:S04]  /*17770*/  LDGSTS.E [R92+0x42800], desc[UR16][R26.64], !P6 ;  /* 0x428000001a5c7fae */ /* 0x000fe8000f1a1010 */
[----:B------:R3:W-:Y:S01]  /*17780*/  LDGSTS.E [R92+0x42a00], desc[UR16][R88.64], !P6 ;  /* 0x42a00000585c7fae */ /* 0x0007e2000f1a1010 */
[----:B------:R-:W-:-:S03]  /*17790*/  IMAD.WIDE R86, R2, 0x4, R236 ;  /* 0x0000000402567825 */ /* 0x000fc600078e02ec */
[----:B------:R-:W4:Y:S01]  /*177a0*/  LDL.LU.64 R236, [R1+0xbd8] ;  /* 0x000bd80001ec7983 */ /* 0x000f220000300a00 */
[----:B------:R-:W-:-:S03]  /*177b0*/  IMAD.WIDE R84, R2, 0x4, R250 ;  /* 0x0000000402547825 */ /* 0x000fc600078e02fa */
[----:B------:R-:W4:Y:S04]  /*177c0*/  LDL.LU.64 R28, [R1+0xbd0] ;  /* 0x000bd000011c7983 */ /* 0x000f280000300a00 */
[----:B------:R2:W-:Y:S04]  /*177d0*/  STL.64 [R1+0xc08], R86 ;  /* 0x000c085601007387 */ /* 0x0005e80000100a00 */
[----:B------:R2:W-:Y:S04]  /*177e0*/  STL.64 [R1+0xc00], R84 ;  /* 0x000c005401007387 */ /* 0x0005e80000100a00 */
[----:B-1----:R-:W4:Y:S04]  /*177f0*/  LDL.LU.64 R26, [R1+0xbc8] ;  /* 0x000bc800011a7983 */ /* 0x002f280000300a00 */
[----:B------:R2:W-:Y:S01]  /*17800*/  LDGSTS.E [R92+0x42c00], desc[UR16][R86.64], !P1 ;  /* 0x42c00000565c7fae */ /* 0x0005e2000c9a1010 */
[----:B------:R-:W-:-:S03]  /*17810*/  ISETP.GE.U32.AND P6, PT, R93, 0x7ffffe72, PT ;  /* 0x7ffffe725d00780c */ /* 0x000fc60003fc6070 */
[----:B------:R-:W4:Y:S01]  /*17820*/  LDL.LU.64 R250, [R1+0xbc0] ;  /* 0x000bc00001fa7983 */ /* 0x000f220000300a00 */
[----:B------:R-:W-:-:S03]  /*17830*/  VIADD R93, R13, 0xfffffeef ;  /* 0xfffffeef0d5d7836 */ /* 0x000fc60000000000 */
[----:B------:R1:W-:Y:S01]  /*17840*/  LDGSTS.E [R92+0x42e00], desc[UR16][R84.64], !P1 ;  /* 0x42e00000545c7fae */ /* 0x0003e2000c9a1010 */
[----:B------:R-:W-:Y:S01]  /*17850*/  ISETP.GE.U32.AND P1, PT, R0, 0x7ffffe71, PT ;  /* 0x7ffffe710000780c */ /* 0x000fe20003f26070 */
[----:B------:R-:W-:Y:S02]  /*17860*/  VIADD R0, R12, 0xfffffeee ;  /* 0xfffffeee0c007836 */ /* 0x000fe40000000000 */
[----:B---3--:R-:W-:-:S04]  /*17870*/  IMAD.WIDE R88, R2, 0x4, R238 ;  /* 0x0000000402587825 */ /* 0x008fc800078e02ee */
[C---:B--2---:R-:W-:Y:S01]  /*17880*/  IMAD.WIDE R86, R2.reuse, 0x4, R242 ;  /* 0x0000000402567825 */ /* 0x044fe200078e02f2 */
[----:B------:R-:W-:Y:S04]  /*17890*/  STL.64 [R1+0xbf8], R88 ;  /* 0x000bf85801007387 */ /* 0x000fe80000100a00 */
[----:B------:R-:W-:Y:S04]  /*178a0*/  STL.64 [R1+0xbf0], R86 ;  /* 0x000bf05601007387 */ /* 0x000fe80000100a00 */
[----:B------:R-:W2:Y:S01]  /*178b0*/  LDL.LU.64 R242, [R1+0xbb8] ;  /* 0x000bb80001f27983 */ /* 0x000ea20000300a00 */
[----:B-1----:R-:W-:-:S03]  /*178c0*/  IMAD.WIDE R84, R2, 0x4, R246 ;  /* 0x0000000402547825 */ /* 0x002fc600078e02f6 */
[----:B------:R-:W3:Y:S01]  /*178d0*/  LDL.LU.64 R238, [R1+0xbb0] ;  /* 0x000bb00001ee7983 */ /* 0x000ee20000300a00 */
[----:B----4-:R-:W-:-:S03]  /*178e0*/  IMAD.WIDE R12, R2, 0x4, R198 ;  /* 0x00000004020c7825 */ /* 0x010fc600078e02c6 */
[----:B------:R-:W-:Y:S04]  /*178f0*/  STL.64 [R1+0xbe8], R84 ;  /* 0x000be85401007387 */ /* 0x000fe80000100a00 */
[----:B------:R1:W-:Y:S04]  /*17900*/  STL.64 [R1+0xbe0], R12 ;  /* 0x000be00c01007387 */ /* 0x0003e80000100a00 */
[----:B------:R-:W4:Y:S04]  /*17910*/  LDL.LU.64 R246, [R1+0xba8] ;  /* 0x000ba80001f67983 */ /* 0x000f280000300a00 */
[----:B------:R-:W4:Y:S04]  /*17920*/  LDL.LU.64 R198, [R1+0xba0] ;  /* 0x000ba00001c67983 */ /* 0x000f280000300a00 */
[----:B------:R-:W-:Y:S04]  /*17930*/  LDGSTS.E [R92+0x43000], desc[UR16][R88.64], !P4 ;  /* 0x43000000585c7fae */ /* 0x000fe8000e1a1010 */
[----:B------:R-:W-:Y:S04]  /*17940*/  LDGSTS.E [R92+0x43200], desc[UR16][R86.64], !P4 ;  /* 0x43200000565c7fae */ /* 0x000fe8000e1a1010 */
[----:B------:R-:W-:Y:S01]  /*17950*/  LDGSTS.E [R92+0x43400], desc[UR16][R84.64], !P5 ;  /* 0x43400000545c7fae */ /* 0x000fe2000e9a1010 */
[----:B------:R-:W-:-:S03]  /*17960*/  ISETP.GE.U32.AND P4, PT, R93, 0x7ffffe70, PT ;  /* 0x7ffffe705d00780c */ /* 0x000fc60003f86070 */
[----:B------:R1:W-:Y:S01]  /*17970*/  LDGSTS.E [R92+0x43600], desc[UR16][R12.64], !P5 ;  /* 0x436000000c5c7fae */ /* 0x0003e2000e9a1010 */
[C---:B------:R-:W-:Y:S01]  /*17980*/  IMAD.WIDE R236, R2.reuse, 0x4, R236 ;  /* 0x0000000402ec7825 */ /* 0x040fe200078e02ec */
[----:B-1----:R-:W1:Y:S03]  /*17990*/  LDC R13, c[0x0][0x3a0] ;  /* 0x0000e800ff0d7b82 */ /* 0x002e660000000800 */
[C---:B------:R-:W-:Y:S01]  /*179a0*/  IMAD.WIDE R88, R2.reuse, 0x4, R28 ;  /* 0x0000000402587825 */ /* 0x040fe200078e021c */
[----:B------:R1:W-:Y:S04]  /*179b0*/  STL.64 [R1+0xbd8], R236 ;  /* 0x000bd8ec01007387 */ /* 0x0003e80000100a00 */
[----:B------:R3:W-:Y:S01]  /*179c0*/  STL.64 [R1+0xbd0], R88 ;  /* 0x000bd05801007387 */ /* 0x0007e20000100a00 */
[----:B------:R-:W2:Y:S03]  /*179d0*/  LDC R12, c[0x0][0x3a0] ;  /* 0x0000e800ff0c7b82 */ /* 0x000ea60000000800 */
[----:B------:R-:W4:Y:S01]  /*179e0*/  LDL.LU.64 R28, [R1+0xb98] ;  /* 0x000b9800011c7983 */ /* 0x000f220000300a00 */
[----:B------:R-:W-:-:S03]  /*179f0*/  IMAD.WIDE R86, R2, 0x4, R26 ;  /* 0x0000000402567825 */ /* 0x000fc600078e021a */
[----:B------:R-:W-:Y:S04]  /*17a00*/  LDGSTS.E [R92+0x43800], desc[UR16][R236.64], !P6 ;  /* 0x43800000ec5c7fae */ /* 0x000fe8000f1a1010 */
[----:B------:R-:W4:Y:S01]  /*17a10*/  LDL.LU.64 R26, [R1+0xb90] ;  /* 0x000b9000011a7983 */ /* 0x000f220000300a00 */
[----:B------:R-:W-:-:S03]  /*17a20*/  IMAD.WIDE R84, R2, 0x4, R250 ;  /* 0x0000000402547825 */ /* 0x000fc600078e02fa */
[----:B------:R4:W-:Y:S04]  /*17a30*/  STL.64 [R1+0xbc8], R86 ;  /* 0x000bc85601007387 */ /* 0x0009e80000100a00 */
[----:B------:R1:W-:Y:S04]  /*17a40*/  STL.64 [R1+0xbc0], R84 ;  /* 0x000bc05401007387 */ /* 0x0003e80000100a00 */
[----:B-1----:R-:W4:Y:S04]  /*17a50*/  LDL.LU.64 R236, [R1+0xb88] ;  /* 0x000b880001ec7983 */ /* 0x002f280000300a00 */
[----:B------:R3:W-:Y:S04]  /*17a60*/  LDGSTS.E [R92+0x43a00], desc[UR16][R88.64], !P6 ;  /* 0x43a00000585c7fae */ /* 0x0007e8000f1a1010 */
        /* <DEDUP_REMOVED lines=33> */
[----:B------:R-:W1:Y:S01]  /*17c80*/  LDC R15, c[0x0][0x3a0] ;  /* 0x0000e800ff0f7b82 */ /* 0x000e620000000800 */
[----:B---3--:R-:W-:-:S04]  /*17c90*/  IMAD.WIDE R88, R2, 0x4, R28 ;  /* 0x0000000402587825 */ /* 0x008fc800078e021c */
[C---:B-1----:R-:W-:Y:S01]  /*17ca0*/  IMAD.WIDE R86, R2.reuse, 0x4, R26 ;  /* 0x0000000402567825 */ /* 0x042fe200078e021a */
[----:B------:R-:W-:Y:S04]  /*17cb0*/  STL.64 [R1+0x640], R88 ;  /* 0x0006405801007387 */ /* 0x000fe80000100a00 */
[----:B------:R-:W-:Y:S04]  /*17cc0*/  STL.64 [R1+0xb90], R86 ;  /* 0x000b905601007387 */ /* 0x000fe80000100a00 */
[----:B------:R-:W3:Y:S01]  /*17cd0*/  LDL.LU.64 R26, [R1+0xb58] ;  /* 0x000b5800011a7983 */ /* 0x000ee20000300a00 */
[----:B------:R-:W-:-:S03]  /*17ce0*/  IMAD.WIDE R84, R2, 0x4, R236 ;  /* 0x0000000402547825 */ /* 0x000fc600078e02ec */
[----:B------:R-:W3:Y:S01]  /*17cf0*/  LDL.LU.64 R28, [R1+0xb50] ;  /* 0x000b5000011c7983 */ /* 0x000ee20000300a00 */
[----:B------:R-:W-:-:S03]  /*17d00*/  IMAD.WIDE R12, R2, 0x4, R250 ;  /* 0x00000004020c7825 */ /* 0x000fc600078e02fa */
[----:B------:R-:W-:Y:S04]  /*17d10*/  STL.64 [R1+0x648], R84 ;  /* 0x0006485401007387 */ /* 0x000fe80000100a00 */
[----:B------:R1:W-:Y:S04]  /*17d20*/  STL.64 [R1+0xb80], R12 ;  /* 0x000b800c01007387 */ /* 0x0003e80000100a00 */
[----:B------:R-:W-:Y:S04]  /*17d30*/  LDGSTS.E [R92+0x44800], desc[UR16][R88.64], !P6 ;  /* 0x44800000585c7fae */ /* 0x000fe8000f1a1010 */
[----:B------:R-:W3:Y:S04]  /*17d40*/  LDL.LU.64 R236, [R1+0xb48] ;  /* 0x000b480001ec7983 */ /* 0x000ee80000300a00 */
[----:B------:R-:W3:Y:S04]  /*17d50*/  LDL.LU.64 R250, [R1+0xb40] ;  /* 0x000b400001fa7983 */ /* 0x000ee80000300a00 */
[----:B------:R-:W-:Y:S04]  /*17d60*/  LDGSTS.E [R92+0x44a00], desc[UR16][R86.64], !P6 ;  /* 0x44a00000565c7fae */ /* 0x000fe8000f1a1010 */
        /* <DEDUP_REMOVED lines=30> */
[----:B------:R-:W1:Y:S08]  /*17f50*/  LDC R16, c[0x0][0x3a0] ;  /* 0x0000e800ff107b82 */ /* 0x000e700000000800 */
        /* <DEDUP_REMOVED lines=132> */
[----:B------:R-:W1:Y:S01]  /*187a0*/  LDC R15, c[0x0][0x3a0] ;  /* 0x0000e800ff0f7b82 */ /* 0x000e620000000800 */
        /* <DEDUP_REMOVED lines=288> */
[----:B------:R-:W-:Y:S01]  /*199b0*/  LDGSTS.E [R92+0x4f000], desc[UR16][R88.64], !P4 ;  /* 0x4f000000585c7fae */ /* 0x000fe2000e1a1010 */
[----:B-1----:R-:W-:-:S03]  /*199c0*/  IMAD.WIDE R84, R2, 0x4, R246 ;  /* 0x0000000402547825 */ /* 0x002fc600078e02f6 */
[----:B------:R-:W-:Y:S01]  /*199d0*/  LDGSTS.E [R92+0x4f200], desc[UR16][R86.64], !P4 ;  /* 0x4f200000565c7fae */ /* 0x000fe2000e1a1010 */
[----:B----4-:R-:W-:-:S03]  /*199e0*/  IMAD.WIDE R12, R2, 0x4, R198 ;  /* 0x00000004020c7825 */ /* 0x010fc600078e02c6 */
[----:B------:R-:W-:Y:S04]  /*199f0*/  LDGSTS.E [R92+0x4f400], desc[UR16][R84.64], !P5 ;  /* 0x4f400000545c7fae */ /* 0x000fe8000e9a1010 */
[----:B------:R-:W2:Y:S04]  /*19a00*/  LDL.LU.64 R198, [R1+0x8b8] ;  /* 0x0008b80001c67983 */ /* 0x000ea80000300a00 */
[----:B------:R-:W3:Y:S04]  /*19a10*/  LDL.LU.64 R238, [R1+0x8b0] ;  /* 0x0008b00001ee7983 */ /* 0x000ee80000300a00 */
[----:B------:R-:W-:Y:S04]  /*19a20*/  STL.64 [R1+0x9a0], R84 ;  /* 0x0009a05401007387 */ /* 0x000fe80000100a00 */
[----:B------:R1:W-:Y:S04]  /*19a30*/  STL.64 [R1+0x998], R12 ;  /* 0x0009980c01007387 */ /* 0x0003e80000100a00 */
[----:B------:R-:W4:Y:S04]  /*19a40*/  LDL.LU.64 R242, [R1+0x8a8] ;  /* 0x0008a80001f27983 */ /* 0x000f280000300a00 */
[----:B------:R-:W4:Y:S01]  /*19a50*/  LDL.LU.64 R246, [R1+0x8a0] ;  /* 0x0008a00001f67983 */ /* 0x000f220000300a00 */
        /* <DEDUP_REMOVED lines=27> */
[----:B------:R-:W4:Y:S01]  /*19c10*/  LDL.LU.64 R242, [R1+0x878] ;  /* 0x0008780001f27983 */ /* 0x000f220000300a00 */
[----:B-1----:R-:W-:-:S03]  /*19c20*/  IMAD.WIDE R84, R2, 0x4, R246 ;  /* 0x0000000402547825 */ /* 0x002fc600078e02f6 */
[----:B------:R-:W4:Y:S04]  /*19c30*/  LDL.LU.64 R238, [R1+0x870] ;  /* 0x0008700001ee7983 */ /* 0x000f280000300a00 */
[----:B------:R1:W-:Y:S04]  /*19c40*/  STL.64 [R1+0x938], R86 ;  /* 0x0009385601007387 */ /* 0x0003e80000100a00 */
[----:B------:R1:W-:Y:S04]  /*19c50*/  STL.64 [R1+0x970], R84 ;  /* 0x0009705401007387 */ /* 0x0003e80000100a00 */
[----:B------:R-:W4:Y:S04]  /*19c60*/  LDL.LU.64 R246, [R1+0x868] ;  /* 0x0008680001f67983 */ /* 0x000f280000300a00 */
[----:B--2---:R-:W2:Y:S01]  /*19c70*/  LDL.LU.64 R198, [R1+0x860] ;  /* 0x0008600001c67983 */ /* 0x004ea20000300a00 */
        /* <DEDUP_REMOVED lines=10> */
[----:B------:R1:W-:Y:S01]  /*19d20*/  LDGSTS.E [R92+0x50600], desc[UR16][R84.64], !P5 ;  /* 0x50600000545c7fae */ /* 0x0003e2000e9a1010 */
[----:B------:R-:W-:Y:S01]  /*19d30*/  ISETP.GE.U32.AND P5, PT, R0, 0x7ffffe3b, PT ;  /* 0x7ffffe3b0000780c */ /* 0x000fe20003fa6070 */
[----:B------:R-:W-:Y:S01]  /*19d40*/  VIADD R93, R13, 0xfffffeb9 ;  /* 0xfffffeb90d5d7836 */ /* 0x000fe20000000000 */
[----:B------:R-:W1:Y:S01]  /*19d50*/  LDC R14, c[0x0][0x3a0] ;  /* 0x0000e800ff0e7b82 */ /* 0x000e620000000800 */
[----:B------:R-:W-:-:S07]  /*19d60*/  VIADD R0, R12, 0xfffffeb8 ;  /* 0xfffffeb80c007836 */ /* 0x000fce0000000000 */
        /* <DEDUP_REMOVED lines=22> */
[----:B------:R-:W-:Y:S01]  /*19ed0*/  STL.64 [R1+0x940], R88 ;  /* 0x0009405801007387 */ /* 0x000fe20000100a00 */
[----:B------:R-:W1:Y:S01]  /*19ee0*/  LDC R12, c[0x0][0x3a0] ;  /* 0x0000e800ff0c7b82 */ /* 0x000e620000000800 */
[----:B------:R-:W-:-:S04]  /*19ef0*/  IMAD.WIDE R86, R2, 0x4, R246 ;  /* 0x0000000402567825 */ /* 0x000fc800078e02f6 */
[----:B--2---:R-:W-:Y:S01]  /*19f00*/  IMAD.WIDE R84, R2, 0x4, R198 ;  /* 0x0000000402547825 */ /* 0x004fe200078e02c6 */
[----:B------:R-:W-:Y:S01]  /*19f10*/  ISETP.GE.U32.AND P6, PT, R93, 0x7ffffe3a, PT ;  /* 0x7ffffe3a5d00780c */ /* 0x000fe20003fc6070 */
[----:B------:R-:W2:Y:S04]  /*19f20*/  LDL.LU.64 R198, [R1+0x138] ;  /* 0x0001380001c67983 */ /* 0x000ea80000300a00 */
[----:B------:R-:W2:Y:S04]  /*19f30*/  LDL.LU.64 R238, [R1+0x128] ;  /* 0x0001280001ee7983 */ /* 0x000ea80000300a00 */
[----:B------:R1:W-:Y:S04]  /*19f40*/  STL.64 [R1+0x930], R86 ;  /* 0x0009305601007387 */ /* 0x0003e80000100a00 */
[----:B------:R3:W-:Y:S04]  /*19f50*/  STL.64 [R1+0x928], R84 ;  /* 0x0009285401007387 */ /* 0x0007e80000100a00 */
[----:B------:R-:W2:Y:S01]  /*19f60*/  LDL.LU.64 R246, [R1+0xd8] ;  /* 0x0000d80001f67983 */ /* 0x000ea20000300a00 */
[----:B------:R-:W-:-:S03]  /*19f70*/  ISETP.GE.U32.AND P1, PT, R0, 0x7ffffe39, PT ;  /* 0x7ffffe390000780c */ /* 0x000fc60003f26070 */
[----:B------:R-:W-:Y:S01]  /*19f80*/  LDGSTS.E [R92+0x51000], desc[UR16][R242.64], !P4 ;  /* 0x51000000f25c7fae */ /* 0x000fe2000e1a1010 */
[----:B------:R-:W-:-:S03]  /*19f90*/  IADD3 R93, PT, PT, R17, -0x149, RZ ;  /* 0xfffffeb7115d7810 */ /* 0x000fc60007ffe0ff */
[----:B------:R-:W-:Y:S04]  /*19fa0*/  LDGSTS.E [R92+0x51200], desc[UR16][R88.64], !P4 ;  /* 0x51200000585c7fae */ /* 0x000fe8000e1a1010 */
[----:B------:R1:W-:Y:S01]  /*19fb0*/  LDGSTS.E [R92+0x51400], desc[UR16][R86.64], !P5 ;  /* 0x51400000565c7fae */ /* 0x0003e2000e9a1010 */
[----:B------:R-:W-:-:S03]  /*19fc0*/  ISETP.GE.U32.AND P4, PT, R93, 0x7ffffe38, PT ;  /* 0x7ffffe385d00780c */ /* 0x000fc60003f86070 */
[----:B------:R3:W-:Y:S01]  /*19fd0*/  LDGSTS.E [R92+0x51600], desc[UR16][R84.64], !P5 ;  /* 0x51600000545c7fae */ /* 0x0007e2000e9a1010 */
[----:B------:R-:W-:Y:S02]  /*19fe0*/  VIADD R0, R14, 0xfffffeb6 ;  /* 0xfffffeb60e007836 */ /* 0x000fe40000000000 */
[----:B------:R-:W-:Y:S01]  /*19ff0*/  VIADD R93, R16, 0xfffffeb5 ;  /* 0xfffffeb5105d7836 */ /* 0x000fe20000000000 */
[----:B----4-:R-:W4:Y:S01]  /*1a000*/  LDL.LU.64 R242, [R1+0xc8] ;  /* 0x0000c80001f27983 */ /* 0x010f220000300a00 */
[----:B------:R-:W2:Y:S01]  /*1a010*/  LDC R14, c[0x0][0x3a0] ;  /* 0x0000e800ff0e7b82 */ /* 0x000ea20000000800 */
[----:B------:R-:W-:Y:S02]  /*1a020*/  ISETP.GE.U32.AND P5, PT, R0, 0x7ffffe37, PT ;  /* 0x7ffffe370000780c */ /* 0x000fe40003fa6070 */
[----:B------:R-:W-:-:S05]  /*1a030*/  IADD3 R0, PT, PT, R15, -0x14c, RZ ;  /* 0xfffffeb40f007810 */ /* 0x000fca0007ffe0ff */
[----:B-1----:R-:W1:Y:S08]  /*1a040*/  LDC R87, c[0x0][0x3a0] ;  /* 0x0000e800ff577b82 */ /* 0x002e700000000800 */
[----:B------:R-:W1:Y:S01]  /*1a050*/  LDC R86, c[0x0][0x3a0] ;  /* 0x0000e800ff567b82 */ /* 0x000e620000000800 */
[----:B---3--:R-:W-:-:S04]  /*1a060*/  IMAD.WIDE R84, R2, 0x4, R28 ;  /* 0x0000000402547825 */ /* 0x008fc800078e021c */
[C---:B------:R-:W-:Y:S01]  /*1a070*/  IMAD.WIDE R28, R2.reuse, 0x4, R26 ;  /* 0x00000004021c7825 */ /* 0x040fe200078e021a */
[----:B------:R3:W-:Y:S04]  /*1a080*/  STL.64 [R1+0x920], R84 ;  /* 0x0009205401007387 */ /* 0x0007e80000100a00 */
[----:B------:R1:W-:Y:S04]  /*1a090*/  STL.64 [R1+0x918], R28 ;  /* 0x0009181c01007387 */ /* 0x0003e80000100a00 */
[----:B------:R3:W-:Y:S04]  /*1a0a0*/  LDGSTS.E [R92+0x51800], desc[UR16][R84.64], !P6 ;  /* 0x51800000545c7fae */ /* 0x0007e8000f1a1010 */
[----:B------:R-:W-:Y:S01]  /*1a0b0*/  LDGSTS.E [R92+0x51a00], desc[UR16][R28.64], !P6 ;  /* 0x51a000001c5c7fae */ /* 0x000fe2000f1a1010 */
[C---:B------:R-:W-:Y:S01]  /*1a0c0*/  IMAD.WIDE R26, R2.reuse, 0x4, R236 ;  /* 0x00000004021a7825 */ /* 0x040fe200078e02ec */
[----:B---3--:R-:W3:Y:S03]  /*1a0d0*/  LDC R85, c[0x0][0x3a0] ;  /* 0x0000e800ff557b82 */ /* 0x008ee60000000800 */
[----:B------:R-:W-:Y:S01]  /*1a0e0*/  IMAD.WIDE R16, R2, 0x4, R250 ;  /* 0x0000000402107825 */ /* 0x000fe200078e02fa */
[----:B------:R1:W-:Y:S04]  /*1a0f0*/  STL.64 [R1+0x910], R26 ;  /* 0x0009101a01007387 */ /* 0x0003e80000100a00 */
[----:B------:R-:W3:Y:S01]  /*1a100*/  LDL.LU.64 R250, [R1+0xb8] ;  /* 0x0000b80001fa7983 */ /* 0x000ee20000300a00 */
[----:B------:R-:W2:Y:S03]  /*1a110*/  LDC R84, c[0x0][0x3a0] ;  /* 0x0000e800ff547b82 */ /* 0x000ea60000000800 */
[----:B------:R2:W-:Y:S04]  /*1a120*/  STL.64 [R1+0x900], R16 ;  /* 0x0009001001007387 */ /* 0x0005e80000100a00 */
[----:B------:R-:W-:Y:S01]  /*1a130*/  LDGSTS.E [R92+0x51c00], desc[UR16][R26.64], !P1 ;  /* 0x51c000001a5c7fae */ /* 0x000fe2000c9a1010 */
[----:B------:R-:W-:-:S03]  /*1a140*/  ISETP.GE.U32.AND P6, PT, R93, 0x7ffffe36, PT ;  /* 0x7ffffe365d00780c */ /* 0x000fc60003fc6070 */
[----:B-1----:R-:W3:Y:S04]  /*1a150*/  LDL.LU.64 R28, [R1+0xa8] ;  /* 0x0000a800011c7983 */ /* 0x002ee80000300a00 */
[----:B------:R1:W-:Y:S01]  /*1a160*/  LDGSTS.E [R92+0x51e00], desc[UR16][R16.64], !P1 ;  /* 0x51e00000105c7fae */ /* 0x0003e2000c9a1010 */
[----:B------:R-:W-:Y:S01]  /*1a170*/  ISETP.GE.U32.AND P1, PT, R0, 0x7ffffe35, PT ;  /* 0x7ffffe350000780c */ /* 0x000fe20003f26070 */
[----:B------:R-:W-:Y:S02]  /*1a180*/  VIADD R93, R13, 0xfffffeb3 ;  /* 0xfffffeb30d5d7836 */ /* 0x000fe40000000000 */
[----:B------:R-:W3:Y:S01]  /*1a190*/  LDL.LU.64 R26, [R1+0x98] ;  /* 0x00009800011a7983 */ /* 0x000ee20000300a00 */
[----:B------:R-:W-:-:S03]  /*1a1a0*/  VIADD R0, R12, 0xfffffeb2 ;  /* 0xfffffeb20c007836 */ /* 0x000fc60000000000 */
[----:B------:R-:W3:Y:S01]  /*1a1b0*/  LDL.LU.64 R88, [R1+0x88] ;  /* 0x0000880001587983 */ /* 0x000ee20000300a00 */
[----:B--2---:R-:W-:-:S04]  /*1a1c0*/  IMAD.WIDE R198, R2, 0x4, R198 ;  /* 0x0000000402c67825 */ /* 0x004fc800078e02c6 */
[C---:B-1----:R-:W-:Y:S01]  /*1a1d0*/  IMAD.WIDE R16, R2.reuse, 0x4, R238 ;  /* 0x0000000402107825 */ /* 0x042fe200078e02ee */
[----:B------:R1:W-:Y:S04]  /*1a1e0*/  STL.64 [R1+0x8f8], R198 ;  /* 0x0008f8c601007387 */ /* 0x0003e80000100a00 */
[----:B------:R-:W2:Y:S04]  /*1a1f0*/  LDL.LU.64 R12, [R1+0x78] ;  /* 0x00007800010c7983 */ /* 0x000ea80000300a00 */
[----:B------:R1:W-:Y:S01]  /*1a200*/  STL.64 [R1+0x8e8], R16 ;  /* 0x0008e81001007387 */ /* 0x0003e20000100a00 */
[----:B------:R-:W-:-:S03]  /*1a210*/  IMAD.WIDE R246, R2, 0x4, R246 ;  /* 0x0000000402f67825 */ /* 0x000fc600078e02f6 */
[----:B------:R-:W2:Y:S04]  /*1a220*/  LDL.LU.64 R236, [R1+0x68] ;  /* 0x0000680001ec7983 */ /* 0x000ea80000300a00 */
[----:B------:R-:W-:Y:S04]  /*1a230*/  STL.64 [R1+0x8e0], R246 ;  /* 0x0008e0f601007387 */ /* 0x000fe80000100a00 */
[----:B------:R-:W2:Y:S04]  /*1a240*/  LDL.LU.64 R238, [R1+0x58] ;  /* 0x0000580001ee7983 */ /* 0x000ea80000300a00 */
[----:B------:R1:W-:Y:S04]  /*1a250*/  LDGSTS.E [R92+0x52000], desc[UR16][R198.64], !P4 ;  /* 0x52000000c65c7fae */ /* 0x0003e8000e1a1010 */
[----:B------:R-:W-:Y:S04]  /*1a260*/  LDGSTS.E [R92+0x52200], desc[UR16][R16.64], !P4 ;  /* 0x52200000105c7fae */ /* 0x000fe8000e1a1010 */
[----:B-1----:R-:W2:Y:S01]  /*1a270*/  LDL.LU.64 R198, [R1+0x48] ;  /* 0x0000480001c67983 */ /* 0x002ea20000300a00 */
[----:B----4-:R-:W-:Y:S01]  /*1a280*/  IMAD.WIDE R242, R2, 0x4, R242 ;  /* 0x0000000402f27825 */ /* 0x010fe200078e02f2 */
[----:B------:R-:W-:-:S02]  /*1a290*/  ISETP.GE.U32.AND P4, PT, R93, 0x7ffffe34, PT ;  /* 0x7ffffe345d00780c */ /* 0x000fc40003f86070 */
[----:B------:R-:W-:Y:S01]  /*1a2a0*/  IADD3 R93, PT, PT, R14, -0x14f, RZ ;  /* 0xfffffeb10e5d7810 */ /* 0x000fe20007ffe0ff */
[----:B------:R-:W-:Y:S04]  /*1a2b0*/  LDGSTS.E [R92+0x52400], desc[UR16][R246.64], !P5 ;  /* 0x52400000f65c7fae */ /* 0x000fe8000e9a1010 */
[----:B------:R1:W-:Y:S04]  /*1a2c0*/  STL.64 [R1+0x8d8], R242 ;  /* 0x0008d8f201007387 */ /* 0x0003e80000100a00 */
[----:B------:R-:W4:Y:S04]  /*1a2d0*/  LDL.LU.64 R16, [R1+0x12b0] ;  /* 0x0012b00001107983 */ /* 0x000f280000300a00 */
[----:B------:R-:W-:Y:S01]  /*1a2e0*/  LDGSTS.E [R92+0x52600], desc[UR16][R242.64], !P5 ;  /* 0x52600000f25c7fae */ /* 0x000fe2000e9a1010 */
[----:B------:R-:W-:-:S02]  /*1a2f0*/  ISETP.GE.U32.AND P5, PT, R0, 0x7ffffe33, PT ;  /* 0x7ffffe330000780c */ /* 0x000fc40003fa6070 */
[----:B------:R-:W2:Y:S01]  /*1a300*/  LDC R0, c[0x0][0x3a0] ;  /* 0x0000e800ff007b82 */ /* 0x000ea20000000800 */
[----:B-1----:R-:W4:Y:S04]  /*1a310*/  LDL.LU.64 R242, [R1+0x38] ;  /* 0x0000380001f27983 */ /* 0x002f280000300a00 */
[----:B------:R-:W4:Y:S01]  /*1a320*/  LDL.LU.64 R246, [R1+0x28] ;  /* 0x0000280001f67983 */ /* 0x000f220000300a00 */
[----:B---3--:R-:W-:-:S03]  /*1a330*/  IMAD.WIDE R14, R2, 0x4, R250 ;  /* 0x00000004020e7825 */ /* 0x008fc600078e02fa */
[----:B------:R-:W3:Y:S04]  /*1a340*/  LDL.LU.64 R250, [R1+0x18] ;  /* 0x0000180001fa7983 */ /* 0x000ee80000300a00 */
[----:B------:R1:W-:Y:S04]  /*1a350*/  STL.64 [R1+0x8d0], R14 ;  /* 0x0008d00e01007387 */ /* 0x0003e80000100a00 */
[----:B------:R-:W-:Y:S01]  /*1a360*/  LDGSTS.E [R92+0x52800], desc[UR16][R14.64], !P6 ;  /* 0x528000000e5c7fae */ /* 0x000fe2000f1a1010 */
[----:B------:R-:W-:-:S05]  /*1a370*/  IMAD.WIDE R28, R2, 0x4, R28 ;  /* 0x00000004021c7825 */ /* 0x000fca00078e021c */
[----:B------:R1:W-:Y:S01]  /*1a380*/  STL.64 [R1+0x8c8], R28 ;  /* 0x0008c81c01007387 */ /* 0x0003e20000100a00 */
[----:B------:R-:W-:-:S03]  /*1a390*/  IMAD.WIDE R26, R2, 0x4, R26 ;  /* 0x00000004021a7825 */ /* 0x000fc600078e021a */
[----:B------:R-:W-:Y:S01]  /*1a3a0*/  LDGSTS.E [R92+0x52a00], desc[UR16][R28.64], !P6 ;  /* 0x52a000001c5c7fae */ /* 0x000fe2000f1a1010 */
[----:B------:R-:W-:-:S03]  /*1a3b0*/  IMAD.WIDE R88, R2, 0x4, R88 ;  /* 0x0000000402587825 */ /* 0x000fc600078e0258 */
[----:B-1----:R-:W3:Y:S04]  /*1a3c0*/  LDL.LU.64 R14, [R1+0x12a8] ;  /* 0x0012a800010e7983 */ /* 0x002ee80000300a00 */
[----:B------:R-:W-:Y:S04]  /*1a3d0*/  LDGSTS.E [R92+0x52c00], desc[UR16][R26.64], !P1 ;  /* 0x52c000001a5c7fae */ /* 0x000fe8000c9a1010 */
[----:B------:R-:W3:Y:S04]  /*1a3e0*/  LDL.LU.64 R28, [R1+0x12a0] ;  /* 0x0012a000011c7983 */ /* 0x000ee80000300a00 */
[----:B------:R1:W-:Y:S04]  /*1a3f0*/  STL.64 [R1+0x8b8], R26 ;  /* 0x0008b81a01007387 */ /* 0x0003e80000100a00 */
[----:B------:R2:W-:Y:S04]  /*1a400*/  STL.64 [R1+0x8b0], R88 ;  /* 0x0008b05801007387 */ /* 0x0005e80000100a00 */
[----:B------:R2:W-:Y:S04]  /*1a410*/  LDGSTS.E [R92+0x52e00], desc[UR16][R88.64], !P1 ;  /* 0x52e00000585c7fae */ /* 0x0005e8000c9a1010 */
[----:B-1----:R-:W3:Y:S01]  /*1a420*/  LDL.LU.64 R26, [R1+0x1298] ;  /* 0x00129800011a7983 */ /* 0x002ee20000300a00 */
[----:B--2---:R-:W-:-:S04]  /*1a430*/  IMAD.WIDE R12, R2, 0x4, R12 ;  /* 0x00000004020c7825 */ /* 0x004fc800078e020c */
[C---:B------:R-:W-:Y:S01]  /*1a440*/  IMAD.WIDE R236, R2.reuse, 0x4, R236 ;  /* 0x0000000402ec7825 */ /* 0x040fe200078e02ec */
[----:B------:R1:W-:Y:S03]  /*1a450*/  STL.64 [R1+0x8a0], R12 ;  /* 0x0008a00c01007387 */ /* 0x0003e60000100a00 */
[C---:B------:R-:W-:Y:S01]  /*1a460*/  IMAD.WIDE R238, R2.reuse, 0x4, R238 ;  /* 0x0000000402ee7825 */ /* 0x040fe200078e02ee */
[----:B------:R2:W-:Y:S03]  /*1a470*/  STL.64 [R1+0x898], R236 ;  /* 0x000898ec01007387 */ /* 0x0005e60000100a00 */
[----:B------:R-:W-:Y:S01]  /*1a480*/  IMAD.WIDE R198, R2, 0x4, R198 ;  /* 0x0000000402c67825 */ /* 0x000fe200078e02c6 */
[----:B------:R-:W-:Y:S01]  /*1a490*/  LDGSTS.E [R92+0x53000], desc[UR16][R12.64], !P4 ;  /* 0x530000000c5c7fae */ /* 0x000fe2000e1a1010 */
[----:B------:R-:W-:Y:S01]  /*1a4a0*/  ISETP.GE.U32.AND P6, PT, R93, 0x7ffffe32, PT ;  /* 0x7ffffe325d00780c */ /* 0x000fe20003fc6070 */
[----:B------:R-:W3:Y:S02]  /*1a4b0*/  LDC R89, c[0x0][0x3a0] ;  /* 0x0000e800ff597b82 */ /* 0x000ee40000000800 */
[----:B------:R-:W-:Y:S04]  /*1a4c0*/  LDGSTS.E [R92+0x53200], desc[UR16][R236.64], !P4 ;  /* 0x53200000ec5c7fae */ /* 0x000fe8000e1a1010 */
[----:B------:R-:W-:Y:S01]  /*1a4d0*/  LDGSTS.E [R92+0x53400], desc[UR16][R238.64], !P5 ;  /* 0x53400000ee5c7fae */ /* 0x000fe2000e9a1010 */
[----:B------:R-:W-:Y:S01]  /*1a4e0*/  VIADD R0, R0, 0xfffffeb0 ;  /* 0xfffffeb000007836 */ /* 0x000fe20000000000 */
[----:B------:R-:W3:Y:S02]  /*1a4f0*/  LDC R88, c[0x0][0x3a0] ;  /* 0x0000e800ff587b82 */ /* 0x000ee40000000800 */
[----:B-1----:R-:W3:Y:S04]  /*1a500*/  LDL.LU.64 R12, [R1+0x1290] ;  /* 0x00129000010c7983 */ /* 0x002ee80000300a00 */
[----:B--2---:R-:W2:Y:S04]  /*1a510*/  LDL.LU.64 R236, [R1+0x1288] ;  /* 0x0012880001ec7983 */ /* 0x004ea80000300a00 */
[----:B------:R1:W-:Y:S04]  /*1a520*/  STL.64 [R1+0x890], R238 ;  /* 0x000890ee01007387 */ /* 0x0003e80000100a00 */
[----:B------:R4:W-:Y:S04]  /*1a530*/  STL.64 [R1+0x888], R198 ;  /* 0x000888c601007387 */ /* 0x0009e80000100a00 */
[----:B------:R2:W-:Y:S04]  /*1a540*/  LDGSTS.E [R92+0x53600], desc[UR16][R198.64], !P5 ;  /* 0x53600000c65c7fae */ /* 0x0005e8000e9a1010 */
[----:B-1----:R-:W2:Y:S04]  /*1a550*/  LDL.LU.64 R238, [R1+0x1280] ;  /* 0x0012800001ee7983 */ /* 0x002ea80000300a00 */
[----:B----4-:R-:W2:Y:S01]  /*1a560*/  LDL.LU.64 R198, [R1+0x1278] ;  /* 0x0012780001c67983 */ /* 0x010ea20000300a00 */
[----:B------:R-:W-:Y:S01]  /*1a570*/  ISETP.GE.U32.AND P1, PT, R0, 0x7ffffe31, PT ;  /* 0x7ffffe310000780c */ /* 0x000fe20003f26070 */
[----:B------:R-:W-:-:S04]  /*1a580*/  IMAD.WIDE R242, R2, 0x4, R242 ;  /* 0x0000000402f27825 */ /* 0x000fc800078e02f2 */
[C---:B------:R-:W-:Y:S01]  /*1a590*/  IMAD.WIDE R246, R2.reuse, 0x4, R246 ;  /* 0x0000000402f67825 */ /* 0x040fe200078e02f6 */
[----:B------:R1:W-:Y:S04]  /*1a5a0*/  STL.64 [R1+0x878], R242 ;  /* 0x000878f201007387 */ /* 0x0003e80000100a00 */
[----:B------:R4:W-:Y:S04]  /*1a5b0*/  STL.64 [R1+0x868], R246 ;  /* 0x000868f601007387 */ /* 0x0009e80000100a00 */
[----:B------:R-:W-:Y:S04]  /*1a5c0*/  LDGSTS.E [R92+0x53800], desc[UR16][R242.64], !P6 ;  /* 0x53800000f25c7fae */ /* 0x000fe8000f1a1010 */
[----:B------:R-:W-:Y:S04]  /*1a5d0*/  LDGSTS.E [R92+0x53a00], desc[UR16][R246.64], !P6 ;  /* 0x53a00000f65c7fae */ /* 0x000fe8000f1a1010 */
[----:B-1----:R-:W2:Y:S04]  /*1a5e0*/  LDL.LU.64 R242, [R1+0x1270] ;  /* 0x0012700001f27983 */ /* 0x002ea80000300a00 */
[----:B----4-:R-:W4:Y:S01]  /*1a5f0*/  LDL.LU.64 R246, [R1+0x1268] ;  /* 0x0012680001f67983 */ /* 0x010f220000300a00 */
[----:B---3--:R-:W-:-:S05]  /*1a600*/  IMAD.WIDE R250, R2, 0x4, R250 ;  /* 0x0000000402fa7825 */ /* 0x008fca00078e02fa */
[----:B------:R1:W-:Y:S04]  /*1a610*/  STL.64 [R1+0x860], R250 ;  /* 0x000860fa01007387 */ /* 0x0003e80000100a00 */
[----:B------:R-:W-:Y:S01]  /*1a620*/  LDGSTS.E [R92+0x53c00], desc[UR16][R250.64], !P1 ;  /* 0x53c00000fa5c7fae */ /* 0x000fe2000c9a1010 */
[----:B--2---:R-:W-:-:S05]  /*1a630*/  IMAD.WIDE R198, R2, 0x4, R198 ;  /* 0x0000000402c67825 */ /* 0x004fca00078e02c6 */
[----:B------:R2:W-:Y:S04]  /*1a640*/  STL.64 [R1+0x858], R198 ;  /* 0x000858c601007387 */ /* 0x0005e80000100a00 */
[----:B-1----:R-:W3:Y:S01]  /*1a650*/  LDL.LU.64 R250, [R1+0x1260] ;  /* 0x0012600001fa7983 */ /* 0x002ee20000300a00 */
[----:B------:R-:W-:Y:S01]  /*1a660*/  VIADD R93, R87, 0xfffffeaf ;  /* 0xfffffeaf575d7836 */ /* 0x000fe20000000000 */
[----:B------:R-:W-:Y:S01]  /*1a670*/  IADD3 R0, PT, PT, R85, -0x152, RZ ;  /* 0xfffffeae55007810 */ /* 0x000fe20007ffe0ff */
[----:B------:R-:W1:Y:S01]  /*1a680*/  LDC R87, c[0x0][0x3a0] ;  /* 0x0000e800ff577b82 */ /* 0x000e620000000800 */
[----:B------:R2:W-:Y:S02]  /*1a690*/  LDGSTS.E [R92+0x53e00], desc[UR16][R198.64], !P1 ;  /* 0x53e00000c65c7fae */ /* 0x0005e4000c9a1010 */
[----:B------:R-:W-:Y:S01]  /*1a6a0*/  ISETP.GE.U32.AND P5, PT, R0, 0x7ffffe2f, PT ;  /* 0x7ffffe2f0000780c */ /* 0x000fe20003fa6070 */
[----:B------:R-:W-:Y:S01]  /*1a6b0*/  VIADD R0, R84, 0xfffffeac ;  /* 0xfffffeac54007836 */ /* 0x000fe20000000000 */
[----:B------:R-:W-:Y:S01]  /*1a6c0*/  ISETP.GE.U32.AND P4, PT, R93, 0x7ffffe30, PT ;  /* 0x7ffffe305d00780c */ /* 0x000fe20003f86070 */
[----:B------:R-:W-:-:S02]  /*1a6d0*/  VIADD R93, R86, 0xfffffead ;  /* 0xfffffead565d7836 */ /* 0x000fc40000000000 */
[----:B------:R-:W1:Y:S08]  /*1a6e0*/  LDC R85, c[0x0][0x3a0] ;  /* 0x0000e800ff557b82 */ /* 0x000e700000000800 */
[----:B------:R-:W1:Y:S01]  /*1a6f0*/  LDC R84, c[0x0][0x3a0] ;  /* 0x0000e800ff547b82 */ /* 0x000e620000000800 */
[----:B------:R-:W-:Y:S01]  /*1a700*/  ISETP.GE.U32.AND P6, PT, R93, 0x7ffffe2e, PT ;  /* 0x7ffffe2e5d00780c */ /* 0x000fe20003fc6070 */
[----:B--2---:R-:W-:Y:S01]  /*1a710*/  IMAD.WIDE R198, R2, 0x4, R242 ;  /* 0x0000000402c67825 */ /* 0x004fe200078e02f2 */
[----:B------:R-:W-:-:S02]  /*1a720*/  ISETP.GE.U32.AND P1, PT, R0, 0x7ffffe2d, PT ;  /* 0x7ffffe2d0000780c */ /* 0x000fc40003f26070 */
[----:B------:R-:W-:Y:S01]  /*1a730*/  IADD3 R93, PT, PT, R89, -0x155, RZ ;  /* 0xfffffeab595d7810 */ /* 0x000fe20007ffe0ff */
[----:B----4-:R-:W-:Y:S02]  /*1a740*/  IMAD.WIDE R246, R2, 0x4, R246 ;  /* 0x0000000402f67825 */ /* 0x010fe400078e02f6 */
[----:B------:R-:W2:Y:S02]  /*1a750*/  LDC R86, c[0x0][0x3a0] ;  /* 0x0000e800ff567b82 */ /* 0x000ea40000000800 */
[----:B------:R-:W-:Y:S02]  /*1a760*/  VIADD R0, R88, 0xfffffeaa ;  /* 0xfffffeaa58007836 */ /* 0x000fe40000000000 */
[----:B------:R-:W-:-:S04]  /*1a770*/  IMAD.WIDE R88, R2, 0x4, R238 ;  /* 0x0000000402587825 */ /* 0x000fc800078e02ee */
[C---:B------:R-:W-:Y:S01]  /*1a780*/  IMAD.WIDE R26, R2.reuse, 0x4, R26 ;  /* 0x00000004021a7825 */ /* 0x040fe200078e021a */
[----:B------:R-:W4:Y:S08]  /*1a790*/  LDC R238, c[0x0][0x3a0] ;  /* 0x0000e800ffee7b82 */ /* 0x000f300000000800 */
[----:B------:R-:W1:Y:S01]  /*1a7a0*/  LDC R239, c[0x0][0x3a0] ;  /* 0x0000e800ffef7b82 */ /* 0x000e620000000800 */
[----:B------:R-:W-:-:S04]  /*1a7b0*/  IMAD.WIDE R18, R2, 0x4, R18 ;  /* 0x0000000402127825 */ /* 0x000fc800078e0212 */
[----:B------:R-:W-:-:S04]  /*1a7c0*/  IMAD.WIDE R20, R2, 0x4, R20 ;  /* 0x0000000402147825 */ /* 0x000fc800078e0214 */
[----:B------:R-:W-:-:S04]  /*1a7d0*/  IMAD.WIDE R22, R2, 0x4, R22 ;  /* 0x0000000402167825 */ /* 0x000fc800078e0216 */
[----:B------:R-:W-:-:S04]  /*1a7e0*/  IMAD.WIDE R24, R2, 0x4, R24 ;  /* 0x0000000402187825 */ /* 0x000fc800078e0218 */
[----:B------:R-:W-:-:S04]  /*1a7f0*/  IMAD.WIDE R10, R2, 0x4, R10 ;  /* 0x00000004020a7825 */ /* 0x000fc800078e020a */
[----:B------:R-:W-:-:S04]  /*1a800*/  IMAD.WIDE R8, R2, 0x4, R8 ;  /* 0x0000000402087825 */ /* 0x000fc800078e0208 */
[----:B------:R-:W-:-:S04]  /*1a810*/  IMAD.WIDE R4, R2, 0x4, R4 ;  /* 0x0000000402047825 */ /* 0x000fc800078e0204 */
[----:B------:R-:W-:-:S04]  /*1a820*/  IMAD.WIDE R6, R2, 0x4, R6 ;  /* 0x0000000402067825 */ /* 0x000fc800078e0206 */
[----:B---3--:R-:W-:-:S05]  /*1a830*/  IMAD.WIDE R250, R2, 0x4, R250 ;  /* 0x0000000402fa7825 */ /* 0x008fca00078e02fa */
[----:B------:R-:W-:Y:S04]  /*1a840*/  STL.64 [R1+0x850], R250 ;  /* 0x000850fa01007387 */ /* 0x000fe80000100a00 */
[----:B------:R-:W-:Y:S04]  /*1a850*/  LDGSTS.E [R92+0x54000], desc[UR16][R250.64], !P4 ;  /* 0x54000000fa5c7fae */ /* 0x000fe8000e1a1010 */
[----:B------:R-:W-:Y:S04]  /*1a860*/  STL.64 [R1+0x840], R246 ;  /* 0x000840f601007387 */ /* 0x000fe80000100a00 */
[----:B------:R-:W-:Y:S01]  /*1a870*/  LDGSTS.E [R92+0x54200], desc[UR16][R246.64], !P4 ;  /* 0x54200000f65c7fae */ /* 0x000fe2000e1a1010 */
[----:B------:R-:W-:-:S03]  /*1a880*/  ISETP.GE.U32.AND P4, PT, R93, 0x7ffffe2c, PT ;  /* 0x7ffffe2c5d00780c */ /* 0x000fc60003f86070 */
[----:B------:R3:W-:Y:S04]  /*1a890*/  STL.64 [R1+0x830], R198 ;  /* 0x000830c601007387 */ /* 0x0007e80000100a00 */
[----:B------:R3:W-:Y:S04]  /*1a8a0*/  LDGSTS.E [R92+0x54400], desc[UR16][R198.64], !P5 ;  /* 0x54400000c65c7fae */ /* 0x0007e8000e9a1010 */
[----:B------:R1:W-:Y:S04]  /*1a8b0*/  STL.64 [R1+0x828], R88 ;  /* 0x0008285801007387 */ /* 0x0003e80000100a00 */
[----:B------:R1:W-:Y:S01]  /*1a8c0*/  LDGSTS.E [R92+0x54600], desc[UR16][R88.64], !P5 ;  /* 0x54600000585c7fae */ /* 0x0003e2000e9a1010 */
[----:B---3--:R-:W-:Y:S01]  /*1a8d0*/  IMAD.WIDE R198, R2, 0x4, R236 ;  /* 0x0000000402c67825 */ /* 0x008fe200078e02ec */
[----:B------:R-:W-:-:S03]  /*1a8e0*/  ISETP.GE.U32.AND P5, PT, R0, 0x7ffffe2b, PT ;  /* 0x7ffffe2b0000780c */ /* 0x000fc60003fa6070 */
[C---:B-1----:R-:W-:Y:S01]  /*1a8f0*/  IMAD.WIDE R88, R2.reuse, 0x4, R12 ;  /* 0x0000000402587825 */ /* 0x042fe200078e020c */
[----:B------:R-:W-:Y:S03]  /*1a900*/  STL.64 [R1+0x820], R198 ;  /* 0x000820c601007387 */ /* 0x000fe60000100a00 */
[----:B------:R-:W-:Y:S01]  /*1a910*/  IMAD.WIDE R12, R2, 0x4, R28 ;  /* 0x00000004020c7825 */ /* 0x000fe200078e021c */
[----:B------:R-:W-:Y:S01]  /*1a920*/  LDGSTS.E [R92+0x54800], desc[UR16][R198.64], !P6 ;  /* 0x54800000c65c7fae */ /* 0x000fe2000f1a1010 */
[----:B------:R-:W-:-:S03]  /*1a930*/  IADD3 R0, PT, PT, R85, -0x158, RZ ;  /* 0xfffffea855007810 */ /* 0x000fc60007ffe0ff */
[----:B------:R-:W-:Y:S04]  /*1a940*/  STL.64 [R1+0x818], R88 ;  /* 0x0008185801007387 */ /* 0x000fe80000100a00 */
[----:B------:R-:W-:Y:S04]  /*1a950*/  LDGSTS.E [R92+0x54a00], desc[UR16][R88.64], !P6 ;  /* 0x54a00000585c7fae */ /* 0x000fe8000f1a1010 */
[----:B------:R1:W-:Y:S04]  /*1a960*/  STL.64 [R1+0x808], R26 ;  /* 0x0008081a01007387 */ /* 0x0003e80000100a00 */
[----:B------:R1:W-:Y:S01]  /*1a970*/  LDGSTS.E [R92+0x54c00], desc[UR16][R26.64], !P1 ;  /* 0x54c000001a5c7fae */ /* 0x0003e2000c9a1010 */
[----:B------:R-:W-:-:S03]  /*1a980*/  IMAD.WIDE R28, R2, 0x4, R16 ;  /* 0x00000004021c7825 */ /* 0x000fc600078e0210 */
[----:B------:R3:W-:Y:S04]  /*1a990*/  STL.64 [R1+0x7f8], R12 ;  /* 0x0007f80c01007387 */ /* 0x0007e80000100a00 */
[----:B------:R3:W-:Y:S01]  /*1a9a0*/  LDGSTS.E [R92+0x54e00], desc[UR16][R12.64], !P1 ;  /* 0x54e000000c5c7fae */ /* 0x0007e2000c9a1010 */
[----:B------:R-:W-:Y:S01]  /*1a9b0*/  IMAD.WIDE R16, R2, 0x4, R34 ;  /* 0x0000000402107825 */ /* 0x000fe200078e0222 */
[----:B-1----:R-:W1:Y:S03]  /*1a9c0*/  LDC R26, c[0x0][0x3a0] ;  /* 0x0000e800ff1a7b82 */ /* 0x002e660000000800 */
[----:B------:R-:W-:Y:S02]  /*1a9d0*/  VIADD R93, R87, 0xfffffea9 ;  /* 0xfffffea9575d7836 */ /* 0x000fe40000000000 */
[----:B---3--:R-:W-:-:S03]  /*1a9e0*/  VIADD R12, R84, 0xfffffea7 ;  /* 0xfffffea7540c7836 */ /* 0x008fc60000000000 */
[----:B------:R-:W3:Y:S01]  /*1a9f0*/  LDC R13, c[0x0][0x3a0] ;  /* 0x0000e800ff0d7b82 */ /* 0x000ee20000000800 */
[----:B------:R-:W-:-:S04]  /*1aa00*/  IMAD.WIDE R84, R2, 0x4, R14 ;  /* 0x0000000402547825 */ /* 0x000fc800078e020e */
[----:B------:R-:W-:Y:S01]  /*1aa10*/  IMAD.WIDE R14, R2, 0x4, R36 ;  /* 0x00000004020e7825 */ /* 0x000fe200078e0224 */
[----:B------:R-:W-:Y:S01]  /*1aa20*/  STL.64 [R1+0x7f0], R84 ;  /* 0x0007f05401007387 */ /* 0x000fe20000100a00 */
[----:B------:R-:W-:Y:S02]  /*1aa30*/  ISETP.GE.U32.AND P6, PT, R93, 0x7ffffe2a, PT ;  /* 0x7ffffe2a5d00780c */ /* 0x000fe40003fc6070 */
[----:B------:R-:W-:Y:S01]  /*1aa40*/  ISETP.GE.U32.AND P1, PT, R0, 0x7ffffe29, PT ;  /* 0x7ffffe290000780c */ /* 0x000fe20003f26070 */
[----:B------:R-:W-:Y:S01]  /*1aa50*/  LDGSTS.E [R92+0x55000], desc[UR16][R84.64], !P4 ;  /* 0x55000000545c7fae */ /* 0x000fe2000e1a1010 */
[----:B------:R-:W-:Y:S01]  /*1aa60*/  IMAD.WIDE R34, R2, 0x4, R42 ;  /* 0x0000000402227825 */ /* 0x000fe200078e022a */
[----:B------:R-:W1:Y:S02]  /*1aa70*/  LDC R93, c[0x0][0x3a0] ;  /* 0x0000e800ff5d7b82 */ /* 0x000e640000000800 */
[----:B------:R-:W-:Y:S04]  /*1aa80*/  STL.64 [R1+0x7e8], R28 ;  /* 0x0007e81c01007387 */ /* 0x000fe80000100a00 */
[----:B------:R-:W-:Y:S04]  /*1aa90*/  LDGSTS.E [R92+0x55200], desc[UR16][R28.64], !P4 ;  /* 0x552000001c5c7fae */ /* 0x000fe8000e1a1010 */
[----:B------:R2:W-:Y:S04]  /*1aaa0*/  STL.64 [R1+0x7d0], R16 ;  /* 0x0007d01001007387 */ /* 0x0005e80000100a00 */
[----:B------:R4:W-:Y:S04]  /*1aab0*/  LDGSTS.E [R92+0x55400], desc[UR16][R16.64], !P5 ;  /* 0x55400000105c7fae */ /* 0x0009e8000e9a1010 */
[----:B------:R3:W-:Y:S04]  /*1aac0*/  STL.64 [R1+0x7b8], R14 ;  /* 0x0007b80e01007387 */ /* 0x0007e80000100a00 */
[----:B------:R3:W-:Y:S01]  /*1aad0*/  LDGSTS.E [R92+0x55600], desc[UR16][R14.64], !P5 ;  /* 0x556000000e5c7fae */ /* 0x0007e2000e9a1010 */
[----:B--2---:R-:W-:Y:S01]  /*1aae0*/  VIADD R0, R86, 0xfffffea6 ;  /* 0xfffffea656007836 */ /* 0x004fe20000000000 */
[----:B----4-:R-:W2:Y:S01]  /*1aaf0*/  LDC R16, c[0x0][0x3a0] ;  /* 0x0000e800ff107b82 */ /* 0x010ea20000000800 */
[----:B------:R-:W-:Y:S01]  /*1ab00*/  ISETP.GE.U32.AND P4, PT, R12, 0x7ffffe28, PT ;  /* 0x7ffffe280c00780c */ /* 0x000fe20003f86070 */
[----:B------:R4:W-:Y:S06]  /*1ab10*/  LDGSTS.E [R92+0x55800], desc[UR16][R18.64], !P6 ;  /* 0x55800000125c7fae */ /* 0x0009ec000f1a1010 */
[----:B---3--:R-:W3:Y:S01]  /*1ab20*/  LDC R14, c[0x0][0x3a0] ;  /* 0x0000e800ff0e7b82 */ /* 0x008ee20000000800 */
[----:B------:R-:W-:Y:S01]  /*1ab30*/  IADD3 R12, PT, PT, R238, -0x15b, RZ ;  /* 0xfffffea5ee0c7810 */ /* 0x000fe20007ffe0ff */
[----:B------:R1:W-:Y:S01]  /*1ab40*/  LDGSTS.E [R92+0x55a00], desc[UR16][R20.64], !P6 ;  /* 0x55a00000145c7fae */ /* 0x0003e2000f1a1010 */
[----:B------:R-:W-:Y:S01]  /*1ab50*/  ISETP.GE.U32.AND P5, PT, R0, 0x7ffffe27, PT ;  /* 0x7ffffe270000780c */ /* 0x000fe20003fa6070 */
[----:B------:R-:W-:Y:S01]  /*1ab60*/  IMAD.WIDE R28, R2, 0x4, R44 ;  /* 0x00000004021c7825 */ /* 0x000fe200078e022c */
[----:B------:R-:W-:Y:S01]  /*1ab70*/  ISETP.GE.U32.AND P6, PT, R12, 0x7ffffe26, PT ;  /* 0x7ffffe260c00780c */ /* 0x000fe20003fc6070 */
[----:B------:R4:W-:Y:S02]  /*1ab80*/  STL.64 [R1+0x7b0], R18 ;  /* 0x0007b01201007387 */ /* 0x0009e40000100a00 */
[----:B------:R-:W2:Y:S01]  /*1ab90*/  LDC R15, c[0x0][0x3a0] ;  /* 0x0000e800ff0f7b82 */ /* 0x000ea20000000800 */
[----:B------:R-:W-:Y:S01]  /*1aba0*/  VIADD R12, R13, 0xfffffea3 ;  /* 0xfffffea30d0c7836 */ /* 0x000fe20000000000 */
[----:B------:R1:W-:Y:S01]  /*1abb0*/  STL.64 [R1+0x798], R20 ;  /* 0x0007981401007387 */ /* 0x0003e20000100a00 */
[----:B------:R-:W-:-:S03]  /*1abc0*/  VIADD R0, R239, 0xfffffea4 ;  /* 0xfffffea4ef007836 */ /* 0x000fc60000000000 */
[----:B------:R-:W-:Y:S02]  /*1abd0*/  LDGSTS.E [R92+0x55c00], desc[UR16][R34.64], !P1 ;  /* 0x55c00000225c7fae */ /* 0x000fe4000c9a1010 */
[----:B------:R-:W2:Y:S02]  /*1abe0*/  LDC R13, c[0x0][0x3a0] ;  /* 0x0000e800ff0d7b82 */ /* 0x000ea40000000800 */
[----:B------:R-:W-:Y:S06]  /*1abf0*/  STL.64 [R1+0x788], R34 ;  /* 0x0007882201007387 */ /* 0x000fec0000100a00 */
[----:B----4-:R-:W4:Y:S01]  /*1ac00*/  LDC R18, c[0x0][0x3a0] ;  /* 0x0000e800ff127b82 */ /* 0x010f220000000800 */
[----:B------:R3:W-:Y:S01]  /*1ac10*/  STL.64 [R1+0x778], R28 ;  /* 0x0007781c01007387 */ /* 0x0007e20000100a00 */
[----:B-1----:R-:W-:-:S03]  /*1ac20*/  IMAD.WIDE R20, R2, 0x4, R52 ;  /* 0x0000000402147825 */ /* 0x002fc600078e0234 */
[----:B------:R3:W-:Y:S01]  /*1ac30*/  LDGSTS.E [R92+0x55e00], desc[UR16][R28.64], !P1 ;  /* 0x55e000001c5c7fae */ /* 0x0007e2000c9a1010 */
[----:B------:R-:W-:Y:S02]  /*1ac40*/  ISETP.GE.U32.AND P1, PT, R0, 0x7ffffe25, PT ;  /* 0x7ffffe250000780c */ /* 0x000fe40003f26070 */
[----:B------:R-:W1:Y:S01]  /*1ac50*/  LDC R17, c[0x0][0x3a0] ;  /* 0x0000e800ff117b82 */ /* 0x000e620000000800 */
[----:B------:R-:W-:Y:S01]  /*1ac60*/  LDGSTS.E [R92+0x56000], desc[UR16][R22.64], !P4 ;  /* 0x56000000165c7fae */ /* 0x000fe2000e1a1010 */
[----:B------:R-:W-:-:S03]  /*1ac70*/  IADD3 R0, PT, PT, R26, -0x15e, RZ ;  /* 0xfffffea21a007810 */ /* 0x000fc60007ffe0ff */
[----:B------:R2:W-:Y:S01]  /*1ac80*/  LDGSTS.E [R92+0x56200], desc[UR16][R24.64], !P4 ;  /* 0x56200000185c7fae */ /* 0x0005e2000e1a1010 */
[----:B------:R-:W-:Y:S02]  /*1ac90*/  ISETP.GE.U32.AND P4, PT, R12, 0x7ffffe24, PT ;  /* 0x7ffffe240c00780c */ /* 0x000fe40003f86070 */
[----:B------:R-:W1:Y:S01]  /*1aca0*/  LDC R19, c[0x0][0x3a0] ;  /* 0x0000e800ff137b82 */ /* 0x000e620000000800 */
[----:B---3--:R-:W-:Y:S01]  /*1acb0*/  IMAD.WIDE R28, R2, 0x4, R50 ;  /* 0x00000004021c7825 */ /* 0x008fe200078e0232 */
[----:B------:R-:W-:Y:S03]  /*1acc0*/  STL.64 [R1+0x760], R22 ;  /* 0x0007601601007387 */ /* 0x000fe60000100a00 */
[----:B------:R-:W-:Y:S01]  /*1acd0*/  VIADD R12, R14, 0xfffffea1 ;  /* 0xfffffea10e0c7836 */ /* 0x000fe20000000000 */
[----:B------:R3:W-:Y:S01]  /*1ace0*/  STL.64 [R1+0x758], R24 ;  /* 0x0007581801007387 */ /* 0x0007e20000100a00 */
[----:B------:R-:W-:Y:S01]  /*1acf0*/  IMAD.WIDE R26, R2, 0x4, R30 ;  /* 0x00000004021a7825 */ /* 0x000fe200078e021e */
[----:B------:R-:W1:Y:S02]  /*1ad00*/  LDC R14, c[0x0][0x3a0] ;  /* 0x0000e800ff0e7b82 */ /* 0x000e640000000800 */
[----:B------:R-:W-:Y:S04]  /*1ad10*/  LDGSTS.E [R92+0x56400], desc[UR16][R28.64], !P5 ;  /* 0x564000001c5c7fae */ /* 0x000fe8000e9a1010 */
[----:B------:R4:W-:Y:S01]  /*1ad20*/  LDGSTS.E [R92+0x56600], desc[UR16][R20.64], !P5 ;  /* 0x56600000145c7fae */ /* 0x0009e2000e9a1010 */
[----:B------:R-:W-:Y:S01]  /*1ad30*/  ISETP.GE.U32.AND P5, PT, R0, 0x7ffffe23, PT ;  /* 0x7ffffe230000780c */ /* 0x000fe20003fa6070 */
[----:B--2---:R-:W-:-:S02]  /*1ad40*/  VIADD R0, R16, 0xfffffea0 ;  /* 0xfffffea010007836 */ /* 0x004fc40000000000 */
[C---:B---3--:R-:W-:Y:S01]  /*1ad50*/  IMAD.WIDE R24, R2.reuse, 0x4, R32 ;  /* 0x0000000402187825 */ /* 0x048fe200078e0220 */
[----:B------:R-:W-:Y:S01]  /*1ad60*/  STL.64 [R1+0x740], R28 ;  /* 0x0007401c01007387 */ /* 0x000fe20000100a00 */
[----:B------:R-:W2:Y:S02]  /*1ad70*/  LDC R16, c[0x0][0x3a0] ;  /* 0x0000e800ff107b82 */ /* 0x000ea40000000800 */
[C---:B------:R-:W-:Y:S01]  /*1ad80*/  IMAD.WIDE R22, R2.reuse, 0x4, R58 ;  /* 0x0000000402167825 */ /* 0x040fe200078e023a */
[----:B------:R4:W-:Y:S04]  /*1ad90*/  STL.64 [R1+0x728], R20 ;  /* 0x0007281401007387 */ /* 0x0009e80000100a00 */
[----:B------:R3:W-:Y:S04]  /*1ada0*/  STL.64 [R1+0x710], R26 ;  /* 0x0007101a01007387 */ /* 0x0007e80000100a00 */
[----:B------:R3:W-:Y:S01]  /*1adb0*/  LDGSTS.E [R92+0x56800], desc[UR16][R26.64], !P6 ;  /* 0x568000001a5c7fae */ /* 0x0007e2000f1a1010 */
[----:B----4-:R-:W-:-:S03]  /*1adc0*/  IMAD.WIDE R20, R2, 0x4, R60 ;  /* 0x0000000402147825 */ /* 0x010fc600078e023c */
[----:B------:R4:W-:Y:S04]  /*1add0*/  STL.64 [R1+0x708], R24 ;  /* 0x0007081801007387 */ /* 0x0009e80000100a00 */
[----:B------:R4:W-:Y:S01]  /*1ade0*/  LDGSTS.E [R92+0x56a00], desc[UR16][R24.64], !P6 ;  /* 0x56a00000185c7fae */ /* 0x0009e2000f1a1010 */
[----:B------:R-:W-:Y:S01]  /*1adf0*/  ISETP.GE.U32.AND P6, PT, R12, 0x7ffffe22, PT ;  /* 0x7ffffe220c00780c */ /* 0x000fe20003fc6070 */
[C---:B---3--:R-:W-:Y:S02]  /*1ae00*/  IMAD.WIDE R26, R2.reuse, 0x4, R38 ;  /* 0x00000004021a7825 */ /* 0x048fe400078e0226 */
[----:B------:R3:W-:Y:S01]  /*1ae10*/  LDGSTS.E [R92+0x56c00], desc[UR16][R22.64], !P1 ;  /* 0x56c00000165c7fae */ /* 0x0007e2000c9a1010 */
[----:B------:R-:W-:Y:S02]  /*1ae20*/  IADD3 R12, PT, PT, R15, -0x161, RZ ;  /* 0xfffffe9f0f0c7810 */ /* 0x000fe40007ffe0ff */
[----:B------:R-:W1:Y:S01]  /*1ae30*/  LDC R15, c[0x0][0x3a0] ;  /* 0x0000e800ff0f7b82 */ /* 0x000e620000000800 */
[----:B------:R2:W-:Y:S01]  /*1ae40*/  LDGSTS.E [R92+0x56e00], desc[UR16][R20.64], !P1 ;  /* 0x56e00000145c7fae */ /* 0x0005e2000c9a1010 */
[----:B----4-:R-:W-:-:S03]  /*1ae50*/  IMAD.WIDE R24, R2, 0x4, R40 ;  /* 0x0000000402187825 */ /* 0x010fc600078e0228 */
[----:B------:R4:W-:Y:S01]  /*1ae60*/  LDGSTS.E [R92+0x57000], desc[UR16][R26.64], !P4 ;  /* 0x570000001a5c7fae */ /* 0x0009e2000e1a1010 */
[----:B------:R-:W-:Y:S01]  /*1ae70*/  ISETP.GE.U32.AND P1, PT, R0, 0x7ffffe21, PT ;  /* 0x7ffffe210000780c */ /* 0x000fe20003f26070 */
[----:B------:R-:W-:Y:S02]  /*1ae80*/  VIADD R0, R18, 0xfffffe9e ;  /* 0xfffffe9e12007836 */ /* 0x000fe40000000000 */
[----:B------:R3:W-:Y:S01]  /*1ae90*/  STL.64 [R1+0x6f0], R22 ;  /* 0x0006f01601007387 */ /* 0x0007e20000100a00 */
[----:B------:R-:W1:Y:S03]  /*1aea0*/  LDC R18, c[0x0][0x3a0] ;  /* 0x0000e800ff127b82 */ /* 0x000e660000000800 */
[----:B------:R2:W-:Y:S01]  /*1aeb0*/  LDGSTS.E [R92+0x57200], desc[UR16][R24.64], !P4 ;  /* 0x57200000185c7fae */ /* 0x0005e2000e1a1010 */
[----:B------:R-:W-:Y:S01]  /*1aec0*/  ISETP.GE.U32.AND P4, PT, R12, 0x7ffffe20, PT ;  /* 0x7ffffe200c00780c */ /* 0x000fe20003f86070 */
[----:B------:R-:W-:-:S02]  /*1aed0*/  VIADD R12, R13, 0xfffffe9d ;  /* 0xfffffe9d0d0c7836 */ /* 0x000fc40000000000 */
[----:B------:R2:W-:Y:S01]  /*1aee0*/  STL.64 [R1+0x6d8], R20 ;  /* 0x0006d81401007387 */ /* 0x0005e20000100a00 */
[----:B------:R-:W1:Y:S01]  /*1aef0*/  LDC R13, c[0x0][0x3a0] ;  /* 0x0000e800ff0d7b82 */ /* 0x000e620000000800 */
[C---:B---3--:R-:W-:Y:S02]  /*1af00*/  IMAD.WIDE R22, R2.reuse, 0x4, R66 ;  /* 0x0000000402167825 */ /* 0x048fe400078e0242 */
[----:B------:R4:W-:Y:S04]  /*1af10*/  STL.64 [R1+0x6c0], R26 ;  /* 0x0006c01a01007387 */ /* 0x0009e80000100a00 */
[----:B------:R3:W-:Y:S01]  /*1af20*/  STL.64 [R1+0x6a8], R24 ;  /* 0x0006a81801007387 */ /* 0x0007e20000100a00 */
[----:B--2---:R-:W-:-:S03]  /*1af30*/  IMAD.WIDE R20, R2, 0x4, R68 ;  /* 0x0000000402147825 */ /* 0x004fc600078e0244 */
[----:B------:R2:W-:Y:S01]  /*1af40*/  LDGSTS.E [R92+0x57400], desc[UR16][R22.64], !P5 ;  /* 0x57400000165c7fae */ /* 0x0005e2000e9a1010 */
[----:B----4-:R-:W-:-:S03]  /*1af50*/  IMAD.WIDE R26, R2, 0x4, R46 ;  /* 0x00000004021a7825 */ /* 0x010fc600078e022e */
[----:B------:R2:W-:Y:S01]  /*1af60*/  STL.64 [R1+0x4f8], R22 ;  /* 0x0004f81601007387 */ /* 0x0005e20000100a00 */
[----:B---3--:R-:W-:-:S03]  /*1af70*/  IMAD.WIDE R24, R2, 0x4, R48 ;  /* 0x0000000402187825 */ /* 0x008fc600078e0230 */
[----:B------:R3:W-:Y:S01]  /*1af80*/  LDGSTS.E [R92+0x57600], desc[UR16][R20.64], !P5 ;  /* 0x57600000145c7fae */ /* 0x0007e2000e9a1010 */
[----:B------:R-:W-:-:S03]  /*1af90*/  ISETP.GE.U32.AND P5, PT, R0, 0x7ffffe1f, PT ;  /* 0x7ffffe1f0000780c */ /* 0x000fc60003fa6070 */
[----:B------:R3:W-:Y:S01]  /*1afa0*/  STL.64 [R1+0x4e8], R20 ;  /* 0x0004e81401007387 */ /* 0x0007e20000100a00 */
[----:B-1----:R-:W-:Y:S02]  /*1afb0*/  IADD3 R0, PT, PT, R17, -0x164, RZ ;  /* 0xfffffe9c11007810 */ /* 0x002fe40007ffe0ff */
[----:B------:R-:W1:Y:S01]  /*1afc0*/  LDC R17, c[0x0][0x3a0] ;  /* 0x0000e800ff117b82 */ /* 0x000e620000000800 */
[----:B--2---:R-:W-:Y:S01]  /*1afd0*/  IMAD.WIDE R22, R2, 0x4, R74 ;  /* 0x0000000402167825 */ /* 0x004fe200078e024a */
[----:B------:R2:W-:Y:S04]  /*1afe0*/  LDGSTS.E [R92+0x57800], desc[UR16][R26.64], !P6 ;  /* 0x578000001a5c7fae */ /* 0x0005e8000f1a1010 */
[----:B------:R4:W-:Y:S01]  /*1aff0*/  LDGSTS.E [R92+0x57a00], desc[UR16][R24.64], !P6 ;  /* 0x57a00000185c7fae */ /* 0x0009e2000f1a1010 */
[----:B------:R-:W-:Y:S01]  /*1b000*/  ISETP.GE.U32.AND P6, PT, R12, 0x7ffffe1e, PT ;  /* 0x7ffffe1e0c00780c */ /* 0x000fe20003fc6070 */
[----:B---3--:R-:W-:-:S02]  /*1b010*/  IMAD.WIDE R20, R2, 0x4, R76 ;  /* 0x0000000402147825 */ /* 0x008fc400078e024c */
[----:B------:R2:W-:Y:S02]  /*1b020*/  STL.64 [R1+0x4d8], R26 ;  /* 0x0004d81a01007387 */ /* 0x0005e40000100a00 */
[----:B------:R-:W-:Y:S02]  /*1b030*/  VIADD R12, R14, 0xfffffe9b ;  /* 0xfffffe9b0e0c7836 */ /* 0x000fe40000000000 */
[----:B------:R4:W-:Y:S01]  /*1b040*/  STL.64 [R1+0x4c8], R24 ;  /* 0x0004c81801007387 */ /* 0x0009e20000100a00 */
[----:B------:R-:W3:Y:S03]  /*1b050*/  LDC R14, c[0x0][0x3a0] ;  /* 0x0000e800ff0e7b82 */ /* 0x000ee60000000800 */
[----:B------:R4:W-:Y:S01]  /*1b060*/  LDGSTS.E [R92+0x57c00], desc[UR16][R22.64], !P1 ;  /* 0x57c00000165c7fae */ /* 0x0009e2000c9a1010 */
[----:B--2---:R-:W-:-:S03]  /*1b070*/  IMAD.WIDE R26, R2, 0x4, R54 ;  /* 0x00000004021a7825 */ /* 0x004fc600078e0236 */
[----:B------:R2:W-:Y:S01]  /*1b080*/  LDGSTS.E [R92+0x57e00], desc[UR16][R20.64], !P1 ;  /* 0x57e00000145c7fae */ /* 0x0005e2000c9a1010 */
[----:B------:R-:W-:Y:S01]  /*1b090*/  ISETP.GE.U32.AND P1, PT, R0, 0x7ffffe1d, PT ;  /* 0x7ffffe1d0000780c */ /* 0x000fe20003f26070 */
[----:B----4-:R-:W-:Y:S02]  /*1b0a0*/  IMAD.WIDE R24, R2, 0x4, R56 ;  /* 0x0000000402187825 */ /* 0x010fe400078e0238 */
[----:B------:R4:W-:Y:S02]  /*1b0b0*/  STL.64 [R1+0x4b8], R22 ;  /* 0x0004b81601007387 */ /* 0x0009e40000100a00 */
[----:B------:R-:W-:Y:S02]  /*1b0c0*/  VIADD R0, R16, 0xfffffe9a ;  /* 0xfffffe9a10007836 */ /* 0x000fe40000000000 */
[----:B------:R2:W-:Y:S01]  /*1b0d0*/  STL.64 [R1+0x4a8], R20 ;  /* 0x0004a81401007387 */ /* 0x0005e20000100a00 */
[----:B------:R-:W1:Y:S03]  /*1b0e0*/  LDC R16, c[0x0][0x3a0] ;  /* 0x0000e800ff107b82 */ /* 0x000e660000000800 */
[----:B------:R2:W-:Y:S01]  /*1b0f0*/  STL.64 [R1+0x498], R26 ;  /* 0x0004981a01007387 */ /* 0x0005e20000100a00 */
[----:B----4-:R-:W-:-:S03]  /*1b100*/  IMAD.WIDE R22, R2, 0x4, R94 ;  /* 0x0000000402167825 */ /* 0x010fc600078e025e */
[----:B------:R4:W-:Y:S01]  /*1b110*/  LDGSTS.E [R92+0x58000], desc[UR16][R26.64], !P4 ;  /* 0x580000001a5c7fae */ /* 0x0009e2000e1a1010 */
[----:B--2---:R-:W-:-:S03]  /*1b120*/  IMAD.WIDE R20, R2, 0x4, R96 ;  /* 0x0000000402147825 */ /* 0x004fc600078e0260 */
[----:B------:R2:W-:Y:S04]  /*1b130*/  STL.64 [R1+0x488], R24 ;  /* 0x0004881801007387 */ /* 0x0005e80000100a00 */
[----:B------:R2:W-:Y:S01]  /*1b140*/  LDGSTS.E [R92+0x58200], desc[UR16][R24.64], !P4 ;  /* 0x58200000185c7fae */ /* 0x0005e2000e1a1010 */
[----:B------:R-:W-:Y:S01]  /*1b150*/  ISETP.GE.U32.AND P4, PT, R12, 0x7ffffe1c, PT ;  /* 0x7ffffe1c0c00780c */ /* 0x000fe20003f86070 */
[C---:B----4-:R-:W-:Y:S02]  /*1b160*/  IMAD.WIDE R26, R2.reuse, 0x4, R62 ;  /* 0x00000004021a7825 */ /* 0x050fe400078e023e */
[----:B------:R4:W-:Y:S01]  /*1b170*/  LDGSTS.E [R92+0x58400], desc[UR16][R22.64], !P5 ;  /* 0x58400000165c7fae */ /* 0x0009e2000e9a1010 */
[----:B------:R-:W-:Y:S02]  /*1b180*/  IADD3 R12, PT, PT, R15, -0x167, RZ ;  /* 0xfffffe990f0c7810 */ /* 0x000fe40007ffe0ff */
[----:B------:R-:W3:Y:S01]  /*1b190*/  LDC R15, c[0x0][0x3a0] ;  /* 0x0000e800ff0f7b82 */ /* 0x000ee20000000800 */
[----:B------:R4:W-:Y:S01]  /*1b1a0*/  STL.64 [R1+0x478], R22 ;  /* 0x0004781601007387 */ /* 0x0009e20000100a00 */
[----:B--2---:R-:W-:-:S03]  /*1b1b0*/  IMAD.WIDE R24, R2, 0x4, R64 ;  /* 0x0000000402187825 */ /* 0x004fc600078e0240 */
[----:B------:R2:W-:Y:S01]  /*1b1c0*/  LDGSTS.E [R92+0x58600], desc[UR16][R20.64], !P5 ;  /* 0x58600000145c7fae */ /* 0x0005e2000e9a1010 */
[----:B------:R-:W-:-:S03]  /*1b1d0*/  ISETP.GE.U32.AND P5, PT, R0, 0x7ffffe1b, PT ;  /* 0x7ffffe1b0000780c */ /* 0x000fc60003fa6070 */
[----:B------:R2:W-:Y:S01]  /*1b1e0*/  STL.64 [R1+0x468], R20 ;  /* 0x0004681401007387 */ /* 0x0005e20000100a00 */
[----:B------:R-:W-:Y:S02]  /*1b1f0*/  VIADD R0, R18, 0xfffffe98 ;  /* 0xfffffe9812007836 */ /* 0x000fe40000000000 */
[----:B------:R-:W3:Y:S01]  /*1b200*/  LDC R18, c[0x0][0x3a0] ;  /* 0x0000e800ff127b82 */ /* 0x000ee20000000800 */
[----:B----4-:R-:W-:Y:S01]  /*1b210*/  IMAD.WIDE R22, R2, 0x4, R102 ;  /* 0x0000000402167825 */ /* 0x010fe200078e0266 */
[----:B------:R4:W-:Y:S04]  /*1b220*/  LDGSTS.E [R92+0x58800], desc[UR16][R26.64], !P6 ;  /* 0x588000001a5c7fae */ /* 0x0009e8000f1a1010 */
[----:B------:R1:W-:Y:S01]  /*1b230*/  LDGSTS.E [R92+0x58a00], desc[UR16][R24.64], !P6 ;  /* 0x58a00000185c7fae */ /* 0x0003e2000f1a1010 */
[----:B------:R-:W-:Y:S01]  /*1b240*/  ISETP.GE.U32.AND P6, PT, R12, 0x7ffffe1a, PT ;  /* 0x7ffffe1a0c00780c */ /* 0x000fe20003fc6070 */
[----:B--2---:R-:W-:-:S02]  /*1b250*/  IMAD.WIDE R20, R2, 0x4, R104 ;  /* 0x0000000402147825 */ /* 0x004fc400078e0268 */
[----:B------:R4:W-:Y:S02]  /*1b260*/  STL.64 [R1+0x458], R26 ;  /* 0x0004581a01007387 */ /* 0x0009e40000100a00 */
[----:B------:R-:W-:Y:S02]  /*1b270*/  VIADD R12, R13, 0xfffffe97 ;  /* 0xfffffe970d0c7836 */ /* 0x000fe40000000000 */
[----:B------:R1:W-:Y:S01]  /*1b280*/  STL.64 [R1+0x448], R24 ;  /* 0x0004481801007387 */ /* 0x0003e20000100a00 */
[----:B------:R-:W2:Y:S03]  /*1b290*/  LDC R13, c[0x0][0x3a0] ;  /* 0x0000e800ff0d7b82 */ /* 0x000ea60000000800 */
[----:B------:R1:W-:Y:S01]  /*1b2a0*/  LDGSTS.E [R92+0x58c00], desc[UR16][R22.64], !P1 ;  /* 0x58c00000165c7fae */ /* 0x0003e2000c9a1010 */
[----:B----4-:R-:W-:-:S03]  /*1b2b0*/  IMAD.WIDE R26, R2, 0x4, R70 ;  /* 0x00000004021a7825 */ /* 0x010fc600078e0246 */
[----:B------:R4:W-:Y:S01]  /*1b2c0*/  LDGSTS.E [R92+0x58e00], desc[UR16][R20.64], !P1 ;  /* 0x58e00000145c7fae */ /* 0x0009e2000c9a1010 */
[----:B------:R-:W-:Y:S01]  /*1b2d0*/  ISETP.GE.U32.AND P1, PT, R0, 0x7ffffe19, PT ;  /* 0x7ffffe190000780c */ /* 0x000fe20003f26070 */
[C---:B-1----:R-:W-:Y:S02]  /*1b2e0*/  IMAD.WIDE R24, R2.reuse, 0x4, R72 ;  /* 0x0000000402187825 */ /* 0x042fe400078e0248 */
[----:B------:R1:W-:Y:S01]  /*1b2f0*/  STL.64 [R1+0x438], R22 ;  /* 0x0004381601007387 */ /* 0x0003e20000100a00 */
[----:B------:R-:W-:Y:S02]  /*1b300*/  IADD3 R0, PT, PT, R17, -0x16a, RZ ;  /* 0xfffffe9611007810 */ /* 0x000fe40007ffe0ff */
[----:B------:R-:W2:Y:S01]  /*1b310*/  LDC R17, c[0x0][0x3a0] ;  /* 0x0000e800ff117b82 */ /* 0x000ea20000000800 */
[----:B------:R4:W-:Y:S04]  /*1b320*/  STL.64 [R1+0x428], R20 ;  /* 0x0004281401007387 */ /* 0x0009e80000100a00 */
[----:B------:R3:W-:Y:S01]  /*1b330*/  LDGSTS.E [R92+0x59000], desc[UR16][R26.64], !P4 ;  /* 0x590000001a5c7fae */ /* 0x0007e2000e1a1010 */
[----:B-1----:R-:W-:-:S03]  /*1b340*/  IMAD.WIDE R22, R2, 0x4, R110 ;  /* 0x0000000402167825 */ /* 0x002fc600078e026e */
[----:B------:R1:W-:Y:S01]  /*1b350*/  LDGSTS.E [R92+0x59200], desc[UR16][R24.64], !P4 ;  /* 0x59200000185c7fae */ /* 0x0003e2000e1a1010 */
[----:B------:R-:W-:Y:S01]  /*1b360*/  ISETP.GE.U32.AND P4, PT, R12, 0x7ffffe18, PT ;  /* 0x7ffffe180c00780c */ /* 0x000fe20003f86070 */
[----:B----4-:R-:W-:Y:S02]  /*1b370*/  IMAD.WIDE R20, R2, 0x4, R112 ;  /* 0x0000000402147825 */ /* 0x010fe400078e0270 */
[----:B------:R4:W-:Y:S02]  /*1b380*/  STL.64 [R1+0x418], R26 ;  /* 0x0004181a01007387 */ /* 0x0009e40000100a00 */
[----:B---3--:R-:W-:Y:S02]  /*1b390*/  VIADD R12, R14, 0xfffffe95 ;  /* 0xfffffe950e0c7836 */ /* 0x008fe40000000000 */
[----:B------:R1:W-:Y:S01]  /*1b3a0*/  STL.64 [R1+0x408], R24 ;  /* 0x0004081801007387 */ /* 0x0003e20000100a00 */
[----:B------:R-:W3:Y:S03]  /*1b3b0*/  LDC R14, c[0x0][0x3a0] ;  /* 0x0000e800ff0e7b82 */ /* 0x000ee60000000800 */
[----:B------:R1:W-:Y:S01]  /*1b3c0*/  STL.64 [R1+0x3f8], R22 ;  /* 0x0003f81601007387 */ /* 0x0003e20000100a00 */
[----:B----4-:R-:W-:-:S03]  /*1b3d0*/  IMAD.WIDE R26, R2, 0x4, R78 ;  /* 0x00000004021a7825 */ /* 0x010fc600078e024e */
[----:B------:R4:W-:Y:S01]  /*1b3e0*/  LDGSTS.E [R92+0x59400], desc[UR16][R22.64], !P5 ;  /* 0x59400000165c7fae */ /* 0x0009e2000e9a1010 */
[----:B-1----:R-:W-:-:S03]  /*1b3f0*/  IMAD.WIDE R24, R2, 0x4, R80 ;  /* 0x0000000402187825 */ /* 0x002fc600078e0250 */
[----:B------:R1:W-:Y:S04]  /*1b400*/  STL.64 [R1+0x3e8], R20 ;  /* 0x0003e81401007387 */ /* 0x0003e80000100a00 */
[----:B------:R1:W-:Y:S01]  /*1b410*/  LDGSTS.E [R92+0x59600], desc[UR16][R20.64], !P5 ;  /* 0x59600000145c7fae */ /* 0x0003e2000e9a1010 */
[----:B------:R-:W-:Y:S01]  /*1b420*/  ISETP.GE.U32.AND P5, PT, R0, 0x7ffffe17, PT ;  /* 0x7ffffe170000780c */ /* 0x000fe20003fa6070 */
[----:B------:R-:W-:Y:S02]  /*1b430*/  VIADD R0, R16, 0xfffffe94 ;  /* 0xfffffe9410007836 */ /* 0x000fe40000000000 */
[C---:B----4-:R-:W-:Y:S01]  /*1b440*/  IMAD.WIDE R22, R2.reuse, 0x4, R118 ;  /* 0x0000000402167825 */ /* 0x050fe200078e0276 */
[----:B------:R4:W-:Y:S01]  /*1b450*/  LDGSTS.E [R92+0x59800], desc[UR16][R26.64], !P6 ;  /* 0x598000001a5c7fae */ /* 0x0009e2000f1a1010 */
[----:B------:R-:W3:Y:S03]  /*1b460*/  LDC R16, c[0x0][0x3a0] ;  /* 0x0000e800ff107b82 */ /* 0x000ee60000000800 */
[----:B------:R4:W-:Y:S01]  /*1b470*/  STL.64 [R1+0x3d8], R26 ;  /* 0x0003d81a01007387 */ /* 0x0009e20000100a00 */
[----:B-1----:R-:W-:-:S03]  /*1b480*/  IMAD.WIDE R20, R2, 0x4, R120 ;  /* 0x0000000402147825 */ /* 0x002fc600078e0278 */
[----:B------:R1:W-:Y:S01]  /*1b490*/  LDGSTS.E [R92+0x59a00], desc[UR16][R24.64], !P6 ;  /* 0x59a00000185c7fae */ /* 0x0003e2000f1a1010 */
[----:B------:R-:W-:-:S03]  /*1b4a0*/  ISETP.GE.U32.AND P6, PT, R12, 0x7ffffe16, PT ;  /* 0x7ffffe160c00780c */ /* 0x000fc60003fc6070 */
[----:B------:R1:W-:Y:S01]  /*1b4b0*/  STL.64 [R1+0x3c8], R24 ;  /* 0x0003c81801007387 */ /* 0x0003e20000100a00 */
[----:B------:R-:W-:Y:S02]  /*1b4c0*/  IADD3 R12, PT, PT, R15, -0x16d, RZ ;  /* 0xfffffe930f0c7810 */ /* 0x000fe40007ffe0ff */
[----:B------:R-:W3:Y:S01]  /*1b4d0*/  LDC R15, c[0x0][0x3a0] ;  /* 0x0000e800ff0f7b82 */ /* 0x000ee20000000800 */
[----:B------:R2:W-:Y:S01]  /*1b4e0*/  LDGSTS.E [R92+0x59c00], desc[UR16][R22.64], !P1 ;  /* 0x59c00000165c7fae */ /* 0x0005e2000c9a1010 */
[----:B----4-:R-:W-:-:S03]  /*1b4f0*/  IMAD.WIDE R26, R2, 0x4, R98 ;  /* 0x00000004021a7825 */ /* 0x010fc600078e0262 */
[----:B------:R4:W-:Y:S01]  /*1b500*/  LDGSTS.E [R92+0x59e00], desc[UR16][R20.64], !P1 ;  /* 0x59e00000145c7fae */ /* 0x0009e2000c9a1010 */
[----:B------:R-:W-:Y:S01]  /*1b510*/  ISETP.GE.U32.AND P1, PT, R0, 0x7ffffe15, PT ;  /* 0x7ffffe150000780c */ /* 0x000fe20003f26070 */
[----:B------:R-:W-:Y:S02]  /*1b520*/  VIADD R0, R19, 0xfffffe92 ;  /* 0xfffffe9213007836 */ /* 0x000fe40000000000 */
[C---:B-1----:R-:W-:Y:S01]  /*1b530*/  IMAD.WIDE R24, R2.reuse, 0x4, R100 ;  /* 0x0000000402187825 */ /* 0x042fe200078e0264 */
[----:B------:R2:W-:Y:S01]  /*1b540*/  STL.64 [R1+0x3b8], R22 ;  /* 0x0003b81601007387 */ /* 0x0005e20000100a00 */
[----:B------:R-:W1:Y:S03]  /*1b550*/  LDC R19, c[0x0][0x3a0] ;  /* 0x0000e800ff137b82 */ /* 0x000e660000000800 */
[----:B------:R4:W-:Y:S04]  /*1b560*/  STL.64 [R1+0x3a8], R20 ;  /* 0x0003a81401007387 */ /* 0x0009e80000100a00 */
[----:B------:R4:W-:Y:S01]  /*1b570*/  LDGSTS.E [R92+0x5a000], desc[UR16][R26.64], !P4 ;  /* 0x5a0000001a5c7fae */ /* 0x0009e2000e1a1010 */
[----:B--2---:R-:W-:-:S03]  /*1b580*/  IMAD.WIDE R22, R2, 0x4, R126 ;  /* 0x0000000402167825 */ /* 0x004fc600078e027e */
[----:B------:R2:W-:Y:S01]  /*1b590*/  LDGSTS.E [R92+0x5a200], desc[UR16][R24.64], !P4 ;  /* 0x5a200000185c7fae */ /* 0x0005e2000e1a1010 */
[----:B------:R-:W-:Y:S01]  /*1b5a0*/  ISETP.GE.U32.AND P4, PT, R12, 0x7ffffe14, PT ;  /* 0x7ffffe140c00780c */ /* 0x000fe20003f86070 */
[C---:B----4-:R-:W-:Y:S02]  /*1b5b0*/  IMAD.WIDE R20, R2.reuse, 0x4, R128 ;  /* 0x0000000402147825 */ /* 0x050fe400078e0280 */
        /* <DEDUP_REMOVED lines=11> */
[----:B---3--:R-:W-:Y:S01]  /*1b670*/  IMAD.WIDE R22, R2, 0x4, R134 ;  /* 0x0000000402167825 */ /* 0x008fe200078e0286 */
[----:B------:R-:W-:Y:S01]  /*1b680*/  IADD3 R0, PT, PT, R18, -0x170, RZ ;  /* 0xfffffe9012007810 */ /* 0x000fe20007ffe0ff */
[----:B------:R3:W-:Y:S01]  /*1b690*/  STL.64 [R1+0x358], R26 ;  /* 0x0003581a01007387 */ /* 0x0007e20000100a00 */
[----:B------:R-:W4:Y:S03]  /*1b6a0*/  LDC R18, c[0x0][0x3a0] ;  /* 0x0000e800ff127b82 */ /* 0x000f260000000800 */
[----:B------:R3:W-:Y:S01]  /*1b6b0*/  LDGSTS.E [R92+0x5a800], desc[UR16][R26.64], !P6 ;  /* 0x5a8000001a5c7fae */ /* 0x0007e2000f1a1010 */
[----:B--2---:R-:W-:-:S03]  /*1b6c0*/  IMAD.WIDE R20, R2, 0x4, R136 ;  /* 0x0000000402147825 */ /* 0x004fc600078e0288 */
[----:B------:R2:W-:Y:S04]  /*1b6d0*/  STL.64 [R1+0x348], R24 ;  /* 0x0003481801007387 */ /* 0x0005e80000100a00 */
[----:B------:R2:W-:Y:S01]  /*1b6e0*/  LDGSTS.E [R92+0x5aa00], desc[UR16][R24.64], !P6 ;  /* 0x5aa00000185c7fae */ /* 0x0005e2000f1a1010 */
[----:B------:R-:W-:Y:S01]  /*1b6f0*/  ISETP.GE.U32.AND P6, PT, R12, 0x7ffffe12, PT ;  /* 0x7ffffe120c00780c */ /* 0x000fe20003fc6070 */
[----:B------:R-:W-:Y:S02]  /*1b700*/  VIADD R12, R14, 0xfffffe8f ;  /* 0xfffffe8f0e0c7836 */ /* 0x000fe40000000000 */
[----:B---3--:R-:W-:Y:S01]  /*1b710*/  IMAD.WIDE R26, R2, 0x4, R114 ;  /* 0x00000004021a7825 */ /* 0x008fe200078e0272 */
[----:B------:R3:W-:Y:S01]  /*1b720*/  LDGSTS.E [R92+0x5ac00], desc[UR16][R22.64], !P1 ;  /* 0x5ac00000165c7fae */ /* 0x0007e2000c9a1010 */
[----:B------:R-:W1:Y:S03]  /*1b730*/  LDC R14, c[0x0][0x3a0] ;  /* 0x0000e800ff0e7b82 */ /* 0x000e660000000800 */
[----:B------:R3:W-:Y:S01]  /*1b740*/  LDGSTS.E [R92+0x5ae00], desc[UR16][R20.64], !P1 ;  /* 0x5ae00000145c7fae */ /* 0x0007e2000c9a1010 */
[----:B------:R-:W-:Y:S01]  /*1b750*/  ISETP.GE.U32.AND P1, PT, R0, 0x7ffffe11, PT ;  /* 0x7ffffe110000780c */ /* 0x000fe20003f26070 */
[----:B--2---:R-:W-:-:S02]  /*1b760*/  IMAD.WIDE R24, R2, 0x4, R116 ;  /* 0x0000000402187825 */ /* 0x004fc400078e0274 */
[----:B------:R3:W-:Y:S04]  /*1b770*/  STL.64 [R1+0x338], R22 ;  /* 0x0003381601007387 */ /* 0x0007e80000100a00 */
[----:B------:R2:W-:Y:S01]  /*1b780*/  STL.64 [R1+0x328], R20 ;  /* 0x0003281401007387 */ /* 0x0005e20000100a00 */
[----:B------:R-:W-:Y:S02]  /*1b790*/  VIADD R0, R17, 0xfffffe8e ;  /* 0xfffffe8e11007836 */ /* 0x000fe40000000000 */
[----:B------:R-:W4:Y:S01]  /*1b7a0*/  LDC R17, c[0x0][0x3a0] ;  /* 0x0000e800ff117b82 */ /* 0x000f220000000800 */
[----:B------:R2:W-:Y:S01]  /*1b7b0*/  LDGSTS.E [R92+0x5b000], desc[UR16][R26.64], !P4 ;  /* 0x5b0000001a5c7fae */ /* 0x0005e2000e1a1010 */
[----:B---3--:R-:W-:-:S03]  /*1b7c0*/  IMAD.WIDE R22, R2, 0x4, R142 ;  /* 0x0000000402167825 */ /* 0x008fc600078e028e */
[----:B------:R3:W-:Y:S01]  /*1b7d0*/  LDGSTS.E [R92+0x5b200], desc[UR16][R24.64], !P4 ;  /* 0x5b200000185c7fae */ /* 0x0007e2000e1a1010 */
[----:B------:R-:W-:Y:S01]  /*1b7e0*/  ISETP.GE.U32.AND P4, PT, R12, 0x7ffffe10, PT ;  /* 0x7ffffe100c00780c */ /* 0x000fe20003f86070 */
[----:B--2---:R-:W-:Y:S02]  /*1b7f0*/  IMAD.WIDE R20, R2, 0x4, R144 ;  /* 0x0000000402147825 */ /* 0x004fe400078e0290 */
[----:B------:R2:W-:Y:S01]  /*1b800*/  STL.64 [R1+0x318], R26 ;  /* 0x0003181a01007387 */ /* 0x0005e20000100a00 */
[----:B------:R-:W-:Y:S02]  /*1b810*/  IADD3 R12, PT, PT, R16, -0x173, RZ ;  /* 0xfffffe8d100c7810 */ /* 0x000fe40007ffe0ff */
[----:B------:R-:W4:Y:S01]  /*1b820*/  LDC R16, c[0x0][0x3a0] ;  /* 0x0000e800ff107b82 */ /* 0x000f220000000800 */
[----:B------:R3:W-:Y:S04]  /*1b830*/  STL.64 [R1+0x308], R24 ;  /* 0x0003081801007387 */ /* 0x0007e80000100a00 */
[----:B------:R1:W-:Y:S01]  /*1b840*/  STL.64 [R1+0x2f8], R22 ;  /* 0x0002f81601007387 */ /* 0x0003e20000100a00 */
[----:B--2---:R-:W-:-:S03]  /*1b850*/  IMAD.WIDE R26, R2, 0x4, R122 ;  /* 0x00000004021a7825 */ /* 0x004fc600078e027a */
[----:B------:R2:W-:Y:S01]  /*1b860*/  LDGSTS.E [R92+0x5b400], desc[UR16][R22.64], !P5 ;  /* 0x5b400000165c7fae */ /* 0x0005e2000e9a1010 */
[----:B---3--:R-:W-:-:S03]  /*1b870*/  IMAD.WIDE R24, R2, 0x4, R124 ;  /* 0x0000000402187825 */ /* 0x008fc600078e027c */
[----:B------:R3:W-:Y:S04]  /*1b880*/  STL.64 [R1+0x2e8], R20 ;  /* 0x0002e81401007387 */ /* 0x0007e80000100a00 */
[----:B------:R3:W-:Y:S01]  /*1b890*/  LDGSTS.E [R92+0x5b600], desc[UR16][R20.64], !P5 ;  /* 0x5b600000145c7fae */ /* 0x0007e2000e9a1010 */
[----:B------:R-:W-:Y:S01]  /*1b8a0*/  ISETP.GE.U32.AND P5, PT, R0, 0x7ffffe0f, PT ;  /* 0x7ffffe0f0000780c */ /* 0x000fe20003fa6070 */
[----:B-1----:R-:W-:Y:S02]  /*1b8b0*/  VIADD R0, R19, 0xfffffe8c ;  /* 0xfffffe8c13007836 */ /* 0x002fe40000000000 */
[C---:B--2---:R-:W-:Y:S01]  /*1b8c0*/  IMAD.WIDE R22, R2.reuse, 0x4, R152 ;  /* 0x0000000402167825 */ /* 0x044fe200078e0298 */
[----:B------:R1:W-:Y:S01]  /*1b8d0*/  LDGSTS.E [R92+0x5b800], desc[UR16][R26.64], !P6 ;  /* 0x5b8000001a5c7fae */ /* 0x0003e2000f1a1010 */
[----:B------:R-:W2:Y:S03]  /*1b8e0*/  LDC R19, c[0x0][0x3a0] ;  /* 0x0000e800ff137b82 */ /* 0x000ea60000000800 */
[----:B------:R1:W-:Y:S01]  /*1b8f0*/  STL.64 [R1+0x2d8], R26 ;  /* 0x0002d81a01007387 */ /* 0x0003e20000100a00 */
[----:B---3--:R-:W-:-:S03]  /*1b900*/  IMAD.WIDE R20, R2, 0x4, R154 ;  /* 0x0000000402147825 */ /* 0x008fc600078e029a */
[----:B------:R3:W-:Y:S01]  /*1b910*/  LDGSTS.E [R92+0x5ba00], desc[UR16][R24.64], !P6 ;  /* 0x5ba00000185c7fae */ /* 0x0007e2000f1a1010 */
[----:B------:R-:W-:-:S03]  /*1b920*/  ISETP.GE.U32.AND P6, PT, R12, 0x7ffffe0e, PT ;  /* 0x7ffffe0e0c00780c */ /* 0x000fc60003fc6070 */
[----:B------:R3:W-:Y:S01]  /*1b930*/  STL.64 [R1+0x2c8], R24 ;  /* 0x0002c81801007387 */ /* 0x0007e20000100a00 */
[----:B------:R-:W-:Y:S02]  /*1b940*/  VIADD R12, R13, 0xfffffe8b ;  /* 0xfffffe8b0d0c7836 */ /* 0x000fe40000000000 */
[----:B------:R-:W2:Y:S01]  /*1b950*/  LDC R13, c[0x0][0x3a0] ;  /* 0x0000e800ff0d7b82 */ /* 0x000ea20000000800 */
[----:B------:R4:W-:Y:S01]  /*1b960*/  LDGSTS.E [R92+0x5bc00], desc[UR16][R22.64], !P1 ;  /* 0x5bc00000165c7fae */ /* 0x0009e2000c9a1010 */
[----:B-1----:R-:W-:-:S03]  /*1b970*/  IMAD.WIDE R26, R2, 0x4, R130 ;  /* 0x00000004021a7825 */ /* 0x002fc600078e0282 */
[----:B------:R1:W-:Y:S01]  /*1b980*/  LDGSTS.E [R92+0x5be00], desc[UR16][R20.64], !P1 ;  /* 0x5be00000145c7fae */ /* 0x0003e2000c9a1010 */
[----:B------:R-:W-:Y:S01]  /*1b990*/  ISETP.GE.U32.AND P1, PT, R0, 0x7ffffe0d, PT ;  /* 0x7ffffe0d0000780c */ /* 0x000fe20003f26070 */
[----:B---3--:R-:W-:Y:S02]  /*1b9a0*/  IMAD.WIDE R24, R2, 0x4, R132 ;  /* 0x0000000402187825 */ /* 0x008fe400078e0284 */
[----:B------:R3:W-:Y:S01]  /*1b9b0*/  STL.64 [R1+0x2b8], R22 ;  /* 0x0002b81601007387 */ /* 0x0007e20000100a00 */
[----:B----4-:R-:W-:Y:S02]  /*1b9c0*/  IADD3 R0, PT, PT, R18, -0x176, RZ ;  /* 0xfffffe8a12007810 */ /* 0x010fe40007ffe0ff */
[----:B------:R-:W4:Y:S01]  /*1b9d0*/  LDC R18, c[0x0][0x3a0] ;  /* 0x0000e800ff127b82 */ /* 0x000f220000000800 */
[----:B------:R1:W-:Y:S04]  /*1b9e0*/  STL.64 [R1+0x2a8], R20 ;  /* 0x0002a81401007387 */ /* 0x0003e80000100a00 */
[----:B------:R1:W-:Y:S01]  /*1b9f0*/  LDGSTS.E [R92+0x5c000], desc[UR16][R26.64], !P4 ;  /* 0x5c0000001a5c7fae */ /* 0x0003e2000e1a1010 */
[----:B---3--:R-:W-:-:S03]  /*1ba00*/  IMAD.WIDE R22, R2, 0x4, R160 ;  /* 0x0000000402167825 */ /* 0x008fc600078e02a0 */
[----:B------:R3:W-:Y:S01]  /*1ba10*/  LDGSTS.E [R92+0x5c200], desc[UR16][R24.64], !P4 ;  /* 0x5c200000185c7fae */ /* 0x0007e2000e1a1010 */
[----:B------:R-:W-:Y:S01]  /*1ba20*/  ISETP.GE.U32.AND P4, PT, R12, 0x7ffffe0c, PT ;  /* 0x7ffffe0c0c00780c */ /* 0x000fe20003f86070 */
[C---:B-1----:R-:W-:Y:S02]  /*1ba30*/  IMAD.WIDE R20, R2.reuse, 0x4, R162 ;  /* 0x0000000402147825 */ /* 0x042fe400078e02a2 */
[----:B------:R1:W-:Y:S04]  /*1ba40*/  STL.64 [R1+0x298], R26 ;  /* 0x0002981a01007387 */ /* 0x0003e80000100a00 */
[----:B------:R3:W-:Y:S01]  /*1ba50*/  STL.64 [R1+0x288], R24 ;  /* 0x0002881801007387 */ /* 0x0007e20000100a00 */
[----:B------:R-:W-:Y:S02]  /*1ba60*/  VIADD R12, R15, 0xfffffe89 ;  /* 0xfffffe890f0c7836 */ /* 0x000fe40000000000 */
[----:B------:R-:W2:Y:S01]  /*1ba70*/  LDC R15, c[0x0][0x3a0] ;  /* 0x0000e800ff0f7b82 */ /* 0x000ea20000000800 */
[----:B------:R3:W-:Y:S01]  /*1ba80*/  STL.64 [R1+0x278], R22 ;  /* 0x0002781601007387 */ /* 0x0007e20000100a00 */
[----:B-1----:R-:W-:-:S03]  /*1ba90*/  IMAD.WIDE R26, R2, 0x4, R138 ;  /* 0x00000004021a7825 */ /* 0x002fc600078e028a */
[----:B------:R1:W-:Y:S01]  /*1baa0*/  LDGSTS.E [R92+0x5c400], desc[UR16][R22.64], !P5 ;  /* 0x5c400000165c7fae */ /* 0x0003e2000e9a1010 */
[----:B---3--:R-:W-:-:S03]  /*1bab0*/  IMAD.WIDE R24, R2, 0x4, R140 ;  /* 0x0000000402187825 */ /* 0x008fc600078e028c */
[----:B------:R3:W-:Y:S01]  /*1bac0*/  LDGSTS.E [R92+0x5c600], desc[UR16][R20.64], !P5 ;  /* 0x5c600000145c7fae */ /* 0x0007e2000e9a1010 */
[----:B------:R-:W-:-:S03]  /*1bad0*/  ISETP.GE.U32.AND P5, PT, R0, 0x7ffffe0b, PT ;  /* 0x7ffffe0b0000780c */ /* 0x000fc60003fa6070 */
[----:B------:R3:W-:Y:S01]  /*1bae0*/  STL.64 [R1+0x268], R20 ;  /* 0x0002681401007387 */ /* 0x0007e20000100a00 */
[----:B-1----:R-:W-:-:S03]  /*1baf0*/  IMAD.WIDE R22, R2, 0x4, R168 ;  /* 0x0000000402167825 */ /* 0x002fc600078e02a8 */
[----:B------:R-:W-:Y:S04]  /*1bb00*/  STL.64 [R1+0x258], R26 ;  /* 0x0002581a01007387 */ /* 0x000fe80000100a00 */
[----:B------:R-:W-:Y:S01]  /*1bb10*/  LDGSTS.E [R92+0x5c800], desc[UR16][R26.64], !P6 ;  /* 0x5c8000001a5c7fae */ /* 0x000fe2000f1a1010 */
[----:B---3--:R-:W-:-:S03]  /*1bb20*/  IMAD.WIDE R20, R2, 0x4, R150 ;  /* 0x0000000402147825 */ /* 0x008fc600078e0296 */
[----:B------:R1:W-:Y:S04]  /*1bb30*/  STL.64 [R1+0x248], R24 ;  /* 0x0002481801007387 */ /* 0x0003e80000100a00 */
[----:B------:R1:W-:Y:S01]  /*1bb40*/  LDGSTS.E [R92+0x5ca00], desc[UR16][R24.64], !P6 ;  /* 0x5ca00000185c7fae */ /* 0x0003e2000f1a1010 */
[----:B------:R-:W-:Y:S01]  /*1bb50*/  ISETP.GE.U32.AND P6, PT, R12, 0x7ffffe0a, PT ;  /* 0x7ffffe0a0c00780c */ /* 0x000fe20003fc6070 */
[----:B------:R-:W-:Y:S02]  /*1bb60*/  VIADD R0, R17, 0xfffffe88 ;  /* 0xfffffe8811007836 */ /* 0x000fe40000000000 */
[----:B------:R3:W-:Y:S01]  /*1bb70*/  STL.64 [R1+0x238], R22 ;  /* 0x0002381601007387 */ /* 0x0007e20000100a00 */
[----:B------:R-:W-:-:S03]  /*1bb80*/  IADD3 R12, PT, PT, R16, -0x179, RZ ;  /* 0xfffffe87100c7810 */ /* 0x000fc60007ffe0ff */
[----:B------:R3:W-:Y:S01]  /*1bb90*/  LDGSTS.E [R92+0x5cc00], desc[UR16][R22.64], !P1 ;  /* 0x5cc00000165c7fae */ /* 0x0007e2000c9a1010 */
[----:B-1----:R-:W-:-:S03]  /*1bba0*/  IMAD.WIDE R24, R2, 0x4, R146 ;  /* 0x0000000402187825 */ /* 0x002fc600078e0292 */
[----:B------:R1:W-:Y:S04]  /*1bbb0*/  STL.64 [R1+0x228], R20 ;  /* 0x0002281401007387 */ /* 0x0003e80000100a00 */
[----:B------:R1:W-:Y:S01]  /*1bbc0*/  LDGSTS.E [R92+0x5ce00], desc[UR16][R20.64], !P1 ;  /* 0x5ce00000145c7fae */ /* 0x0003e2000c9a1010 */
[----:B---3--:R-:W-:-:S03]  /*1bbd0*/  IMAD.WIDE R22, R2, 0x4, R148 ;  /* 0x0000000402167825 */ /* 0x008fc600078e0294 */
[----:B------:R-:W-:Y:S01]  /*1bbe0*/  LDGSTS.E [R92+0x5d000], desc[UR16][R24.64], !P4 ;  /* 0x5d000000185c7fae */ /* 0x000fe2000e1a1010 */
[----:B------:R-:W-:-:S03]  /*1bbf0*/  ISETP.GE.U32.AND P1, PT, R0, 0x7ffffe09, PT ;  /* 0x7ffffe090000780c */ /* 0x000fc60003f26070 */
[----:B------:R3:W-:Y:S01]  /*1bc00*/  LDGSTS.E [R92+0x5d200], desc[UR16][R22.64], !P4 ;  /* 0x5d200000165c7fae */ /* 0x0007e2000e1a1010 */
[----:B------:R-:W-:Y:S01]  /*1bc10*/  ISETP.GE.U32.AND P4, PT, R12, 0x7ffffe08, PT ;  /* 0x7ffffe080c00780c */ /* 0x000fe20003f86070 */
[C---:B-1----:R-:W-:Y:S02]  /*1bc20*/  IMAD.WIDE R20, R2.reuse, 0x4, R196 ;  /* 0x0000000402147825 */ /* 0x042fe400078e02c4 */
[----:B------:R-:W-:Y:S01]  /*1bc30*/  STL.64 [R1+0x218], R24 ;  /* 0x0002181801007387 */ /* 0x000fe20000100a00 */
[----:B------:R-:W1:Y:S01]  /*1bc40*/  LDC R12, c[0x0][0x3a0] ;  /* 0x0000e800ff0c7b82 */ /* 0x000e620000000800 */
[----:B--2---:R-:W-:Y:S02]  /*1bc50*/  VIADD R0, R19, 0xfffffe86 ;  /* 0xfffffe8613007836 */ /* 0x004fe40000000000 */
[----:B------:R3:W-:Y:S04]  /*1bc60*/  STL.64 [R1+0x208], R22 ;  /* 0x0002081601007387 */ /* 0x0007e80000100a00 */
[----:B------:R2:W-:Y:S04]  /*1bc70*/  STL.64 [R1+0x1f8], R20 ;  /* 0x0001f81401007387 */ /* 0x0005e80000100a00 */
[----:B------:R2:W-:Y:S04]  /*1bc80*/  LDGSTS.E [R92+0x5d400], desc[UR16][R20.64], !P5 ;  /* 0x5d400000145c7fae */ /* 0x0005e8000e9a1010 */
[----:B------:R4:W-:Y:S01]  /*1bc90*/  STL.64 [R1+0x1e8], R10 ;  /* 0x0001e80a01007387 */ /* 0x0009e20000100a00 */
[----:B---3--:R-:W-:-:S03]  /*1bca0*/  IMAD.WIDE R22, R2, 0x4, R156 ;  /* 0x0000000402167825 */ /* 0x008fc600078e029c */
[----:B------:R4:W-:Y:S01]  /*1bcb0*/  LDGSTS.E [R92+0x5d600], desc[UR16][R10.64], !P5 ;  /* 0x5d6000000a5c7fae */ /* 0x0009e2000e9a1010 */
[----:B------:R-:W-:Y:S01]  /*1bcc0*/  ISETP.GE.U32.AND P5, PT, R0, 0x7ffffe07, PT ;  /* 0x7ffffe070000780c */ /* 0x000fe20003fa6070 */
[----:B------:R-:W-:-:S04]  /*1bcd0*/  IMAD.WIDE R16, R2, 0x4, R188 ;  /* 0x0000000402107825 */ /* 0x000fc800078e02bc */
[----:B--2---:R-:W-:Y:S01]  /*1bce0*/  IMAD.WIDE R20, R2, 0x4, R158 ;  /* 0x0000000402147825 */ /* 0x004fe200078e029e */
[----:B------:R-:W-:Y:S01]  /*1bcf0*/  STL.64 [R1+0x1d8], R22 ;  /* 0x0001d81601007387 */ /* 0x000fe20000100a00 */
[----:B----4-:R-:W2:Y:S02]  /*1bd00*/  LDC R11, c[0x0][0x3a0] ;  /* 0x0000e800ff0b7b82 */ /* 0x010ea40000000800 */
[----:B------:R-:W-:Y:S01]  /*1bd10*/  VIADD R10, R14, 0xfffffe85 ;  /* 0xfffffe850e0a7836 */ /* 0x000fe20000000000 */
[----:B------:R-:W-:Y:S01]  /*1bd20*/  LDGSTS.E [R92+0x5d800], desc[UR16][R22.64], !P6 ;  /* 0x5d800000165c7fae */ /* 0x000fe2000f1a1010 */
[----:B------:R-:W-:Y:S01]  /*1bd30*/  IADD3 R0, PT, PT, R18, -0x17c, RZ ;  /* 0xfffffe8412007810 */ /* 0x000fe20007ffe0ff */
[----:B------:R-:W-:Y:S02]  /*1bd40*/  IMAD.WIDE R18, R2, 0x4, R166 ;  /* 0x0000000402127825 */ /* 0x000fe400078e02a6 */
[----:B------:R3:W-:Y:S04]  /*1bd50*/  STL.64 [R1+0x1c8], R20 ;  /* 0x0001c81401007387 */ /* 0x0007e80000100a00 */
[----:B------:R3:W-:Y:S01]  /*1bd60*/  LDGSTS.E [R92+0x5da00], desc[UR16][R20.64], !P6 ;  /* 0x5da00000145c7fae */ /* 0x0007e2000f1a1010 */
[----:B------:R-:W-:-:S02]  /*1bd70*/  ISETP.GE.U32.AND P6, PT, R10, 0x7ffffe06, PT ;  /* 0x7ffffe060a00780c */ /* 0x000fc40003fc6070 */
[----:B------:R-:W4:Y:S01]  /*1bd80*/  LDC R10, c[0x0][0x3a0] ;  /* 0x0000e800ff0a7b82 */ /* 0x000f220000000800 */
[----:B------:R1:W-:Y:S04]  /*1bd90*/  STL.64 [R1+0x1b8], R16 ;  /* 0x0001b81001007387 */ /* 0x0003e80000100a00 */
[----:B------:R1:W-:Y:S01]  /*1bda0*/  LDGSTS.E [R92+0x5dc00], desc[UR16][R16.64], !P1 ;  /* 0x5dc00000105c7fae */ /* 0x0003e2000c9a1010 */
[----:B---3--:R-:W-:-:S03]  /*1bdb0*/  IMAD.WIDE R20, R2, 0x4, R164 ;  /* 0x0000000402147825 */ /* 0x008fc600078e02a4 */
[----:B------:R3:W-:Y:S04]  /*1bdc0*/  STL.64 [R1+0x1a8], R8 ;  /* 0x0001a80801007387 */ /* 0x0007e80000100a00 */
[----:B------:R3:W-:Y:S01]  /*1bdd0*/  LDGSTS.E [R92+0x5de00], desc[UR16][R8.64], !P1 ;  /* 0x5de00000085c7fae */ /* 0x0007e2000c9a1010 */
[----:B-1----:R-:W-:-:S03]  /*1bde0*/  IMAD.WIDE R16, R2, 0x4, R194 ;  /* 0x0000000402107825 */ /* 0x002fc600078e02c2 */
[----:B------:R1:W-:Y:S01]  /*1bdf0*/  STL.64 [R1+0x198], R20 ;  /* 0x0001981401007387 */ /* 0x0003e20000100a00 */
[----:B------:R-:W-:-:S03]  /*1be00*/  ISETP.GE.U32.AND P1, PT, R0, 0x7ffffe05, PT ;  /* 0x7ffffe050000780c */ /* 0x000fc60003f26070 */
[----:B------:R1:W-:Y:S04]  /*1be10*/  LDGSTS.E [R92+0x5e000], desc[UR16][R20.64], !P4 ;  /* 0x5e000000145c7fae */ /* 0x0003e8000e1a1010 */
[----:B------:R1:W-:Y:S01]  /*1be20*/  STL.64 [R1+0x188], R18 ;  /* 0x0001881201007387 */ /* 0x0003e20000100a00 */
[----:B---3--:R-:W-:Y:S01]  /*1be30*/  VIADD R8, R13, 0xfffffe83 ;  /* 0xfffffe830d087836 */ /* 0x008fe20000000000 */
[----:B------:R-:W3:Y:S02]  /*1be40*/  LDC R9, c[0x0][0x3a0] ;  /* 0x0000e800ff097b82 */ /* 0x000ee40000000800 */
[----:B------:R1:W-:Y:S04]  /*1be50*/  LDGSTS.E [R92+0x5e200], desc[UR16][R18.64], !P4 ;  /* 0x5e200000125c7fae */ /* 0x0003e8000e1a1010 */
[----:B------:R2:W-:Y:S04]  /*1be60*/  STL.64 [R1+0x178], R16 ;  /* 0x0001781001007387 */ /* 0x0005e80000100a00 */
[----:B------:R2:W-:Y:S01]  /*1be70*/  LDGSTS.E [R92+0x5e400], desc[UR16][R16.64], !P5 ;  /* 0x5e400000105c7fae */ /* 0x0005e2000e9a1010 */
[----:B------:R-:W-:-:S03]  /*1be80*/  VIADD R0, R15, 0xfffffe82 ;  /* 0xfffffe820f007836 */ /* 0x000fc60000000000 */
[----:B------:R4:W-:Y:S01]  /*1be90*/  STL.64 [R1+0x168], R4 ;  /* 0x0001680401007387 */ /* 0x0009e20000100a00 */
[----:B-1----:R-:W-:-:S03]  /*1bea0*/  IMAD.WIDE R20, R2, 0x4, R172 ;  /* 0x0000000402147825 */ /* 0x002fc600078e02ac */
[----:B------:R4:W-:Y:S01]  /*1beb0*/  LDGSTS.E [R92+0x5e600], desc[UR16][R4.64], !P5 ;  /* 0x5e600000045c7fae */ /* 0x0009e2000e9a1010 */
[----:B------:R-:W-:Y:S01]  /*1bec0*/  IMAD.WIDE R18, R2, 0x4, R174 ;  /* 0x0000000402127825 */ /* 0x000fe200078e02ae */
[----:B------:R-:W-:Y:S02]  /*1bed0*/  ISETP.GE.U32.AND P4, PT, R8, 0x7ffffe04, PT ;  /* 0x7ffffe040800780c */ /* 0x000fe40003f86070 */
[----:B------:R-:W1:Y:S01]  /*1bee0*/  LDC R8, c[0x0][0x3a0] ;  /* 0x0000e800ff087b82 */ /* 0x000e620000000800 */
[----:B--2---:R-:W-:-:S07]  /*1bef0*/  IMAD.WIDE R16, R2, 0x4, R186 ;  /* 0x0000000402107825 */ /* 0x004fce00078e02ba */
[----:B----4-:R-:W2:Y:S01]  /*1bf00*/  LDC R5, c[0x0][0x3a0] ;  /* 0x0000e800ff057b82 */ /* 0x010ea20000000800 */
[----:B------:R-:W-:Y:S01]  /*1bf10*/  VIADD R4, R12, 0xfffffe80 ;  /* 0xfffffe800c047836 */ /* 0x000fe20000000000 */
[----:B------:R-:W-:Y:S01]  /*1bf20*/  ISETP.GE.U32.AND P5, PT, R0, 0x7ffffe03, PT ;  /* 0x7ffffe030000780c */ /* 0x000fe20003fa6070 */
[----:B------:R-:W-:Y:S01]  /*1bf30*/  IMAD.WIDE R14, R2, 0x4, R170 ;  /* 0x00000004020e7825 */ /* 0x000fe200078e02aa */
[----:B------:R-:W-:Y:S01]  /*1bf40*/  LDGSTS.E [R92+0x5e800], desc[UR16][R20.64], !P6 ;  /* 0x5e800000145c7fae */ /* 0x000fe2000f1a1010 */
[----:B------:R-:W-:-:S03]  /*1bf50*/  IADD3 R0, PT, PT, R11, -0x17f, RZ ;  /* 0xfffffe810b007810 */ /* 0x000fc60007ffe0ff */
[----:B------:R-:W-:Y:S01]  /*1bf60*/  LDGSTS.E [R92+0x5ea00], desc[UR16][R18.64], !P6 ;  /* 0x5ea00000125c7fae */ /* 0x000fe2000f1a1010 */
[----:B------:R-:W-:-:S03]  /*1bf70*/  ISETP.GE.AND P6, PT, R83, R4, PT ;  /* 0x000000045300720c */ /* 0x000fc60003fc6270 */
[----:B------:R4:W-:Y:S04]  /*1bf80*/  LDGSTS.E [R92+0x5ec00], desc[UR16][R16.64], !P1 ;  /* 0x5ec00000105c7fae */ /* 0x0009e8000c9a1010 */
[----:B------:R1:W-:Y:S01]  /*1bf90*/  LDGSTS.E [R92+0x5ee00], desc[UR16][R14.64], !P1 ;  /* 0x5ee000000e5c7fae */ /* 0x0003e2000c9a1010 */
[----:B------:R-:W-:Y:S02]  /*1bfa0*/  ISETP.GE.U32.AND P1, PT, R0, 0x7ffffe02, PT ;  /* 0x7ffffe020000780c */ /* 0x000fe40003f26070 */
[----:B------:R-:W-:Y:S01]  /*1bfb0*/  SEL R0, RZ, 0x4, P6 ;  /* 0x00000004ff007807 */ /* 0x000fe20003000000 */
[----:B------:R-:W-:Y:S01]  /*1bfc0*/  STL.64 [R1+0x158], R20 ;  /* 0x0001581401007387 */ /* 0x000fe20000100a00 */
[----:B------:R-:W-:-:S03]  /*1bfd0*/  ISETP.GT.AND P6, PT, R201, 0x1ff, PT ;  /* 0x000001ffc900780c */ /* 0x000fc60003fc4270 */
[----:B------:R-:W-:Y:S01]  /*1bfe0*/  STL.64 [R1+0x148], R18 ;  /* 0x0001481201007387 */ /* 0x000fe20000100a00 */
[----:B------:R-:W-:Y:S02]  /*1bff0*/  SEL R0, R0, RZ, P6 ;  /* 0x000000ff00007207 */ /* 0x000fe40003000000 */
[----:B------:R-:W-:Y:S01]  /*1c000*/  ISETP.GE.U32.AND P6, PT, R4, 0x7ffffe01, PT ;  /* 0x7ffffe010400780c */ /* 0x000fe20003fc6070 */
[----:B------:R4:W-:Y:S01]  /*1c010*/  STL.64 [R1+0x138], R16 ;  /* 0x0001381001007387 */ /* 0x0009e20000100a00 */
[----:B------:R-:W-:-:S03]  /*1c020*/  IMAD.WIDE R12, R2, 0x4, R178 ;  /* 0x00000004020c7825 */ /* 0x000fc600078e02b2 */
[----:B------:R1:W-:Y:S01]  /*1c030*/  STL.64 [R1+0x128], R14 ;  /* 0x0001280e01007387 */ /* 0x0003e20000100a00 */
[----:B--2---:R-:W-:-:S03]  /*1c040*/  VIADD R4, R5, 0xfffffe7f ;  /* 0xfffffe7f05047836 */ /* 0x004fc60000000000 */
[----:B------:R-:W-:Y:S01]  /*1c050*/  STL.64 [R1+0x1250], R82 ;  /* 0x0012505201007387 */ /* 0x000fe20000100a00 */
[----:B----4-:R-:W-:-:S03]  /*1c060*/  IMAD.WIDE R16, R2, 0x4, R176 ;  /* 0x0000000402107825 */ /* 0x010fc600078e02b0 */
[----:B------:R-:W-:Y:S01]  /*1c070*/  STL.64 [R1+0x1160], R200 ;  /* 0x001160c801007387 */ /* 0x000fe20000100a00 */
[----:B-1----:R-:W-:-:S03]  /*1c080*/  IMAD.WIDE R14, R2, 0x4, R184 ;  /* 0x00000004020e7825 */ /* 0x002fc600078e02b8 */
[----:B------:R1:W-:Y:S04]  /*1c090*/  STL.64 [R1+0xc60], R6 ;  /* 0x000c600601007387 */ /* 0x0003e80000100a00 */
[----:B------:R1:W-:Y:S04]  /*1c0a0*/  LDGSTS.E [R92+0x5f000], desc[UR16][R6.64], !P4 ;  /* 0x5f000000065c7fae */ /* 0x0003e8000e1a1010 */
[----:B------:R2:W-:Y:S04]  /*1c0b0*/  STL.64 [R1+0xca8], R16 ;  /* 0x000ca81001007387 */ /* 0x0005e80000100a00 */
[----:B------:R2:W-:Y:S04]  /*1c0c0*/  LDGSTS.E [R92+0x5f200], desc[UR16][R16.64], !P4 ;  /* 0x5f200000105c7fae */ /* 0x0005e8000e1a1010 */
[----:B------:R4:W-:Y:S01]  /*1c0d0*/  STL.64 [R1+0xb98], R14 ;  /* 0x000b980e01007387 */ /* 0x0009e20000100a00 */
[----:B-1----:R-:W-:-:S03]  /*1c0e0*/  IMAD.WIDE R6, R2, 0x4, R182 ;  /* 0x0000000402067825 */ /* 0x002fc600078e02b6 */
[----:B------:R4:W-:Y:S01]  /*1c0f0*/  LDGSTS.E [R92+0x5f400], desc[UR16][R14.64], !P5 ;  /* 0x5f4000000e5c7fae */ /* 0x0009e2000e9a1010 */
[----:B--2---:R-:W-:-:S03]  /*1c100*/  IMAD.WIDE R16, R2, 0x4, R190 ;  /* 0x0000000402107825 */ /* 0x004fc600078e02be */
[----:B------:R1:W-:Y:S04]  /*1c110*/  STL.64 [R1+0xc70], R12 ;  /* 0x000c700c01007387 */ /* 0x0003e80000100a00 */
[----:B------:R1:W-:Y:S01]  /*1c120*/  LDGSTS.E [R92+0x5f600], desc[UR16][R12.64], !P5 ;  /* 0x5f6000000c5c7fae */ /* 0x0003e2000e9a1010 */
[----:B----4-:R-:W-:Y:S01]  /*1c130*/  IMAD.WIDE R14, R2, 0x4, R180 ;  /* 0x00000004020e7825 */ /* 0x010fe200078e02b4 */
[----:B------:R-:W-:Y:S02]  /*1c140*/  ISETP.GE.U32.AND P5, PT, R4, 0x7ffffe00, PT ;  /* 0x7ffffe000400780c */ /* 0x000fe40003fa6070 */
[----:B------:R-:W-:Y:S01]  /*1c150*/  STL.64 [R1+0xb88], R16 ;  /* 0x000b881001007387 */ /* 0x000fe20000100a00 */
[----:B------:R-:W-:Y:S02]  /*1c160*/  IADD3 R4, PT, PT, R8, -0x182, RZ ;  /* 0xfffffe7e08047810 */ /* 0x000fe40007ffe0ff */
[----:B------:R-:W-:Y:S01]  /*1c170*/  ISETP.NE.U32.AND P4, PT, R0, RZ, PT ;  /* 0x000000ff0000720c */ /* 0x000fe20003f85070 */
[----:B------:R-:W-:Y:S01]  /*1c180*/  LDGSTS.E [R92+0x5f800], desc[UR16][R16.64], !P1 ;  /* 0x5f800000105c7fae */ /* 0x000fe2000c9a1010 */
[----:B-1----:R-:W-:-:S03]  /*1c190*/  IMAD.WIDE R12, R2, 0x4, R192 ;  /* 0x00000004020c7825 */ /* 0x002fc600078e02c0 */
[----:B------:R-:W-:Y:S01]  /*1c1a0*/  STL.64 [R1+0xc68], R14 ;  /* 0x000c680e01007387 */ /* 0x000fe20000100a00 */
[----:B------:R-:W-:-:S03]  /*1c1b0*/  VIADD R0, R10, 0xfffffe7d ;  /* 0xfffffe7d0a007836 */ /* 0x000fc60000000000 */
[----:B------:R-:W-:Y:S01]  /*1c1c0*/  LDGSTS.E [R92+0x5fa00], desc[UR16][R14.64], !P1 ;  /* 0x5fa000000e5c7fae */ /* 0x000fe2000c9a1010 */
[----:B------:R-:W-:-:S03]  /*1c1d0*/  ISETP.GE.U32.AND P1, PT, R4, 0x7ffffdff, PT ;  /* 0x7ffffdff0400780c */ /* 0x000fc60003f26070 */
[----:B------:R-:W-:Y:S01]  /*1c1e0*/  STL.64 [R1+0xb78], R12 ;  /* 0x000b780c01007387 */ /* 0x000fe20000100a00 */
[----:B------:R-:W-:-:S03]  /*1c1f0*/  IMAD.WIDE R4, R3, 0x4, R204 ;  /* 0x0000000403047825 */ /* 0x000fc600078e02cc */
[----:B------:R-:W-:Y:S04]  /*1c200*/  LDGSTS.E [R92+0x5fc00], desc[UR16][R12.64], !P6 ;  /* 0x5fc000000c5c7fae */ /* 0x000fe8000f1a1010 */
[----:B------:R1:W-:Y:S04]  /*1c210*/  STL.64 [R1+0xc50], R6 ;  /* 0x000c500601007387 */ /* 0x0003e80000100a00 */
[----:B------:R1:W-:Y:S01]  /*1c220*/  LDGSTS.E [R92+0x5fe00], desc[UR16][R6.64], !P6 ;  /* 0x5fe00000065c7fae */ /* 0x0003e2000f1a1010 */
[----:B------:R-:W-:Y:S01]  /*1c230*/  ISETP.GE.U32.AND P6, PT, R0, 0x7ffffdfe, PT ;  /* 0x7ffffdfe0000780c */ /* 0x000fe20003fc6070 */
[----:B---3--:R-:W-:-:S02]  /*1c240*/  VIADD R0, R9, 0xfffffe7c ;  /* 0xfffffe7c09007836 */ /* 0x008fc40000000000 */
[----:B------:R-:W-:Y:S01]  /*1c250*/  STL.64 [R1+0x1238], R92 ;  /* 0x0012385c01007387 */ /* 0x000fe20000100a00 */
[----:B------:R-:W-:-:S03]  /*1c260*/  IMAD.WIDE R8, R3, 0x4, R206 ;  /* 0x0000000403087825 */ /* 0x000fc600078e02ce */
[----:B------:R-:W0:Y:S01]  /*1c270*/  LDGDEPBAR ;  /* 0x00000000000079af */ /* 0x000e220000000000 */
[----:B-1----:R-:W-:-:S05]  /*1c280*/  IMAD.WIDE R6, R3, 0x4, R202 ;  /* 0x0000000403067825 */ /* 0x002fca00078e02ca */
[----:B------:R1:W-:Y:S04]  /*1c290*/  STL.64 [R1+0xd8], R6 ;  /* 0x0000d80601007387 */ /* 0x0003e80000100a00 */
[----:B------:R2:W-:Y:S04]  /*1c2a0*/  STL.64 [R1+0xc8], R4 ;  /* 0x0000c80401007387 */ /* 0x0005e80000100a00 */
[----:B------:R-:W-:Y:S01]  /*1c2b0*/  STL.64 [R1+0xb8], R8 ;  /* 0x0000b80801007387 */ /* 0x000fe20000100a00 */
[----:B-1----:R-:W-:-:S04]  /*1c2c0*/  IMAD.WIDE R6, R3, 0x4, R208 ;  /* 0x0000000403067825 */ /* 0x002fc800078e02d0 */
[C---:B--2---:R-:W-:Y:S01]  /*1c2d0*/  IMAD.WIDE R4, R3.reuse, 0x4, R210 ;  /* 0x0000000403047825 */ /* 0x044fe200078e02d2 */
[----:B------:R-:W-:Y:S04]  /*1c2e0*/  STL.64 [R1+0xa8], R6 ;  /* 0x0000a80601007387 */ /* 0x000fe80000100a00 */
[----:B------:R1:W-:Y:S04]  /*1c2f0*/  STL.64 [R1+0x98], R4 ;  /* 0x0000980401007387 */ /* 0x0003e80000100a00 */
[----:B------:R-:W2:Y:S04]  /*1c300*/  LDL.LU.64 R38, [R1] ;  /* 0x0000000001267983 */ /* 0x000ea80000300a00 */
[----:B------:R-:W3:Y:S01]  /*1c310*/  LDL.LU.64 R60, [R1+0x10] ;  /* 0x00001000013c7983 */ /* 0x000ee20000300a00 */
[----:B-1----:R-:W-:-:S05]  /*1c320*/  IMAD.WIDE R4, R3, 0x4, R218 ;  /* 0x0000000403047825 */ /* 0x002fca00078e02da */
[----:B------:R1:W-:Y:S04]  /*1c330*/  STL.64 [R1+0x58], R4 ;  /* 0x0000580401007387 */ /* 0x0003e80000100a00 */
[----:B------:R-:W4:Y:S04]  /*1c340*/  LDL.LU.64 R58, [R1+0x20] ;  /* 0x00002000013a7983 */ /* 0x000f280000300a00 */
[----:B------:R-:W2:Y:S04]  /*1c350*/  LDL.LU.64 R32, [R1+0x30] ;  /* 0x0000300001207983 */ /* 0x000ea80000300a00 */
[----:B------:R-:W4:Y:S04]  /*1c360*/  LDL.LU.64 R30, [R1+0x40] ;  /* 0x00004000011e7983 */ /* 0x000f280000300a00 */
        /* <DEDUP_REMOVED lines=11> */
[----:B------:R-:W4:Y:S01]  /*1c420*/  LDL.LU.64 R236, [R1+0xf0] ;  /* 0x0000f00001ec7983 */ /* 0x000f220000300a00 */
[----:B------:R-:W-:-:S04]  /*1c430*/  IMAD.WIDE R84, R3, 0x4, R212 ;  /* 0x0000000403547825 */ /* 0x000fc800078e02d4 */
[C---:B------:R-:W-:Y:S01]  /*1c440*/  IMAD.WIDE R92, R3.reuse, 0x4, R216 ;  /* 0x00000004035c7825 */ /* 0x040fe200078e02d8 */
[----:B------:R-:W-:Y:S03]  /*1c450*/  STL.64 [R1+0x88], R84 ;  /* 0x0000885401007387 */ /* 0x000fe60000100a00 */
[C---:B------:R-:W-:Y:S01]  /*1c460*/  IMAD.WIDE R88, R3.reuse, 0x4, R220 ;  /* 0x0000000403587825 */ /* 0x040fe200078e02dc */
[----:B------:R-:W-:Y:S03]  /*1c470*/  STL.64 [R1+0x68], R92 ;  /* 0x0000685c01007387 */ /* 0x000fe60000100a00 */
[C---:B------:R-:W-:Y:S01]  /*1c480*/  IMAD.WIDE R82, R3.reuse, 0x4, R222 ;  /* 0x0000000403527825 */ /* 0x040fe200078e02de */
[----:B------:R-:W-:Y:S03]  /*1c490*/  STL.64 [R1+0x48], R88 ;  /* 0x0000485801007387 */ /* 0x000fe60000100a00 */
[C---:B-1----:R-:W-:Y:S01]  /*1c4a0*/  IMAD.WIDE R4, R3.reuse, 0x4, R226 ;  /* 0x0000000403047825 */ /* 0x042fe200078e02e2 */
[----:B------:R-:W-:Y:S03]  /*1c4b0*/  STL.64 [R1+0x38], R82 ;  /* 0x0000385201007387 */ /* 0x000fe60000100a00 */
[C---:B------:R-:W-:Y:S01]  /*1c4c0*/  IMAD.WIDE R86, R3.reuse, 0x4, R224 ;  /* 0x0000000403567825 */ /* 0x040fe200078e02e0 */
[----:B------:R1:W-:Y:S04]  /*1c4d0*/  STL.64 [R1+0x18], R4 ;  /* 0x0000180401007387 */ /* 0x0003e80000100a00 */
[----:B------:R-:W-:Y:S04]  /*1c4e0*/  STL.64 [R1+0x28], R86 ;  /* 0x0000285601007387 */ /* 0x000fe80000100a00 */
[----:B------:R-:W4:Y:S01]  /*1c4f0*/  LDL.LU.64 R40, [R1+0xf8] ;  /* 0x0000f80001287983 */ /* 0x000f220000300a00 */
[----:B---3--:R-:W-:-:S04]  /*1c500*/  IMAD.WIDE R8, R3, 0x4, R60 ;  /* 0x0000000403087825 */ /* 0x008fc800078e023c */
[----:B--2---:R-:W-:-:S04]  /*1c510*/  IMAD.WIDE R12, R3, 0x4, R32 ;  /* 0x00000004030c7825 */ /* 0x004fc800078e0220 */
[----:B----4-:R-:W-:-:S04]  /*1c520*/  IMAD.WIDE R14, R3, 0x4, R30 ;  /* 0x00000004030e7825 */ /* 0x010fc800078e021e */
[----:B------:R-:W-:-:S04]  /*1c530*/  IMAD.WIDE R16, R3, 0x4, R52 ;  /* 0x0000000403107825 */ /* 0x000fc800078e0234 */
[----:B------:R-:W-:-:S04]  /*1c540*/  IMAD.WIDE R18, R3, 0x4, R50 ;  /* 0x0000000403127825 */ /* 0x000fc800078e0232 */
[----:B------:R-:W-:-:S04]  /*1c550*/  IMAD.WIDE R10, R3, 0x4, R58 ;  /* 0x00000004030a7825 */ /* 0x000fc800078e023a */
[----:B------:R-:W-:-:S04]  /*1c560*/  IMAD.WIDE R30, R3, 0x4, R44 ;  /* 0x00000004031e7825 */ /* 0x000fc800078e022c */
[C---:B------:R-:W-:Y:S02]  /*1c570*/  IMAD.WIDE R32, R3.reuse, 0x4, R42 ;  /* 0x0000000403207825 */ /* 0x040fe400078e022a */
[----:B------:R-:W2:Y:S04]  /*1c580*/  LDL.LU.64 R42, [R1+0x100] ;  /* 0x00010000012a7983 */ /* 0x000ea80000300a00 */
[----:B------:R-:W3:Y:S04]  /*1c590*/  LDL.LU.64 R44, [R1+0x108] ;  /* 0x00010800012c7983 */ /* 0x000ee80000300a00 */
[----:B------:R-:W4:Y:S04]  /*1c5a0*/  LDL.LU.64 R46, [R1+0x110] ;  /* 0x00011000012e7983 */ /* 0x000f280000300a00 */
[----:B------:R-:W2:Y:S04]  /*1c5b0*/  LDL.LU.64 R48, [R1+0x118] ;  /* 0x0001180001307983 */ /* 0x000ea80000300a00 */
        /* <DEDUP_REMOVED lines=17> */
[----:B------:R-:W2:Y:S01]  /*1c6d0*/  LDL.LU.64 R96, [R1+0x230] ;  /* 0x0002300001607983 */ /* 0x000ea20000300a00 */
[----:B------:R-:W-:-:S03]  /*1c6e0*/  IMAD.WIDE R6, R3, 0x4, R38 ;  /* 0x0000000403067825 */ /* 0x000fc600078e0226 */
[----:B------:R-:W2:Y:S01]  /*1c6f0*/  LDL.LU.64 R98, [R1+0x240] ;  /* 0x0002400001627983 */ /* 0x000ea20000300a00 */
[----:B------:R-:W-:-:S03]  /*1c700*/  IMAD.WIDE R38, R3, 0x4, R236 ;  /* 0x0000000403267825 */ /* 0x000fc600078e02ec */
[----:B------:R-:W2:Y:S04]  /*1c710*/  LDL.LU.64 R120, [R1+0x250] ;  /* 0x0002500001787983 */ /* 0x000ea80000300a00 */
[----:B------:R-:W2:Y:S04]  /*1c720*/  LDL.LU.64 R102, [R1+0x260] ;  /* 0x0002600001667983 */ /* 0x000ea80000300a00 */
[----:B------:R-:W2:Y:S04]  /*1c730*/  LDL.LU.64 R104, [R1+0x270] ;  /* 0x0002700001687983 */ /* 0x000ea80000300a00 */
[----:B------:R-:W2:Y:S04]  /*1c740*/  LDL.LU.64 R118, [R1+0x280] ;  /* 0x0002800001767983 */ /* 0x000ea80000300a00 */
[----:B------:R-:W2:Y:S04]  /*1c750*/  LDL.LU.64 R236, [R1+0x290] ;  /* 0x0002900001ec7983 */ /* 0x000ea80000300a00 */
[----:B------:R-:W3:Y:S04]  /*1c760*/  LDL.LU.64 R110, [R1+0x2a0] ;  /* 0x0002a000016e7983 */ /* 0x000ee80000300a00 */
[----:B------:R-:W3:Y:S01]  /*1c770*/  LDL.LU.64 R112, [R1+0x2b0] ;  /* 0x0002b00001707983 */ /* 0x000ee20000300a00 */
[----:B--2---:R-:W-:-:S03]  /*1c780*/  IMAD.WIDE R108, R3, 0x4, R236 ;  /* 0x00000004036c7825 */ /* 0x004fc600078e02ec */
[----:B------:R-:W2:Y:S01]  /*1c790*/  LDL.LU.64 R236, [R1+0x2c0] ;  /* 0x0002c00001ec7983 */ /* 0x000ea20000300a00 */
[----:B------:R-:W-:-:S03]  /*1c7a0*/  IMAD.WIDE R106, R3, 0x4, R118 ;  /* 0x00000004036a7825 */ /* 0x000fc600078e0276 */
[----:B------:R-:W3:Y:S01]  /*1c7b0*/  LDL.LU.64 R116, [R1+0x2d0] ;  /* 0x0002d00001747983 */ /* 0x000ee20000300a00 */
[----:B------:R-:W-:-:S03]  /*1c7c0*/  IMAD.WIDE R100, R3, 0x4, R120 ;  /* 0x0000000403647825 */ /* 0x000fc600078e0278 */
[----:B------:R-:W3:Y:S04]  /*1c7d0*/  LDL.LU.64 R118, [R1+0x2e0] ;  /* 0x0002e00001767983 */ /* 0x000ee80000300a00 */
        /* <DEDUP_REMOVED lines=26> */
[----:B------:R-:W4:Y:S01]  /*1c980*/  LDL.LU.64 R196, [R1+0x490] ;  /* 0x0004900001c47983 */ /* 0x000f220000300a00 */
[----:B--2---:R-:W-:-:S03]  /*1c990*/  IMAD.WIDE R114, R3, 0x4, R236 ;  /* 0x0000000403727825 */ /* 0x004fc600078e02ec */
[----:B------:R-:W2:Y:S04]  /*1c9a0*/  LDL.LU.64 R236, [R1+0x4a0] ;  /* 0x0004a00001ec7983 */ /* 0x000ea80000300a00 */
[----:B------:R-:W2:Y:S04]  /*1c9b0*/  LDL.LU.64 R176, [R1+0x4b0] ;  /* 0x0004b00001b07983 */ /* 0x000ea80000300a00 */
[----:B------:R-:W2:Y:S04]  /*1c9c0*/  LDL.LU.64 R178, [R1+0x4c0] ;  /* 0x0004c00001b27983 */ /* 0x000ea80000300a00 */
[----:B------:R-:W2:Y:S04]  /*1c9d0*/  LDL.LU.64 R180, [R1+0x4d0] ;  /* 0x0004d00001b47983 */ /* 0x000ea80000300a00 */
[----:B------:R-:W2:Y:S04]  /*1c9e0*/  LDL.LU.64 R182, [R1+0x4e0] ;  /* 0x0004e00001b67983 */ /* 0x000ea80000300a00 */
[----:B------:R-:W2:Y:S04]  /*1c9f0*/  LDL.LU.64 R184, [R1+0x4f0] ;  /* 0x0004f00001b87983 */ /* 0x000ea80000300a00 */
[----:B------:R-:W2:Y:S01]  /*1ca00*/  LDL.LU.64 R186, [R1+0x500] ;  /* 0x0005000001ba7983 */ /* 0x000ea20000300a00 */
[----:B------:R-:W-:-:S04]  /*1ca10*/  IMAD.WIDE R200, R3, 0x4, R214 ;  /* 0x0000000403c87825 */ /* 0x000fc800078e02d6 */
[----:B------:R-:W-:-:S04]  /*1ca20*/  IMAD.WIDE R198, R3, 0x4, R228 ;  /* 0x0000000403c67825 */ /* 0x000fc800078e02e4 */
[----:B------:R-:W-:-:S04]  /*1ca30*/  IMAD.WIDE R250, R3, 0x4, R230 ;  /* 0x0000000403fa7825 */ /* 0x000fc800078e02e6 */
[----:B------:R-:W-:-:S04]  /*1ca40*/  IMAD.WIDE R246, R3, 0x4, R232 ;  /* 0x0000000403f67825 */ /* 0x000fc800078e02e8 */
[----:B------:R-:W-:-:S04]  /*1ca50*/  IMAD.WIDE R242, R3, 0x4, R234 ;  /* 0x0000000403f27825 */ /* 0x000fc800078e02ea */
[----:B-1----:R-:W-:-:S04]  /*1ca60*/  IMAD.WIDE R4, R3, 0x4, R248 ;  /* 0x0000000403047825 */ /* 0x002fc800078e02f8 */
[----:B------:R-:W-:-:S04]  /*1ca70*/  IMAD.WIDE R238, R3, 0x4, R244 ;  /* 0x0000000403ee7825 */ /* 0x000fc800078e02f4 */
[C---:B---3--:R-:W-:Y:S02]  /*1ca80*/  IMAD.WIDE R170, R3.reuse, 0x4, R188 ;  /* 0x0000000403aa7825 */ /* 0x048fe400078e02bc */
[----:B------:R-:W3:Y:S02]  /*1ca90*/  LDL.LU.64 R188, [R1+0x508] ;  /* 0x0005080001bc7983 */ /* 0x000ee40000300a00 */
[C---:B----4-:R-:W-:Y:S02]  /*1caa0*/  IMAD.WIDE R172, R3.reuse, 0x4, R196 ;  /* 0x0000000403ac7825 */ /* 0x050fe400078e02c4 */
[----:B------:R-:W4:Y:S04]  /*1cab0*/  LDL.LU.64 R190, [R1+0x510] ;  /* 0x0005100001be7983 */ /* 0x000f280000300a00 */
        /* <DEDUP_REMOVED lines=19> */
[----:B------:R-:W3:Y:S01]  /*1cbf0*/  LDL.LU.64 R234, [R1+0x5b0] ;  /* 0x0005b00001ea7983 */ /* 0x000ee20000300a00 */
[----:B--2---:R-:W-:-:S03]  /*1cc00*/  IMAD.WIDE R174, R3, 0x4, R236 ;  /* 0x0000000403ae7825 */ /* 0x004fc600078e02ec */
[----:B------:R-:W2:Y:S04]  /*1cc10*/  LDL.LU.64 R236, [R1+0x5b8] ;  /* 0x0005b80001ec7983 */ /* 0x000ea80000300a00 */
[----:B------:R-:W2:Y:S04]  /*1cc20*/  LDL.64 R248, [R1+0xd8] ;  /* 0x0000d80001f87983 */ /* 0x000ea80000100a00 */
[----:B------:R-:W3:Y:S01]  /*1cc30*/  LDL.64 R244, [R1+0x58] ;  /* 0x0000580001f47983 */ /* 0x000ee20000100a00 */
[----:B------:R-:W-:-:S03]  /*1cc40*/  IMAD.WIDE R46, R3, 0x4, R46 ;  /* 0x00000004032e7825 */ /* 0x000fc600078e022e */
[----:B------:R-:W-:Y:S04]  /*1cc50*/  STL.64 [R1+0x11d8], R242 ;  /* 0x0011d8f201007387 */ /* 0x000fe80000100a00 */
[----:B------:R-:W-:Y:S04]  /*1cc60*/  STL.64 [R1+0x11e0], R14 ;  /* 0x0011e00e01007387 */ /* 0x000fe80000100a00 */
[----:B------:R1:W-:Y:S04]  /*1cc70*/  STL.64 [R1+0x11e8], R30 ;  /* 0x0011e81e01007387 */ /* 0x0003e80000100a00 */
[----:B--2---:R2:W-:Y:S04]  /*1cc80*/  LDGSTS.E [R91+-0x60000], desc[UR16][R248.64], P3 ;  /* 0xa0000000f85b7fae */ /* 0x0045e800099a1010 */
[----:B---3--:R3:W-:Y:S04]  /*1cc90*/  LDGSTS.E [R91+-0x5fc00], desc[UR16][R244.64], P3 ;  /* 0xa0400000f45b7fae */ /* 0x0087e800099a1010 */
[----:B------:R-:W-:Y:S04]  /*1cca0*/  LDGSTS.E [R91+-0x5f800], desc[UR16][R242.64], P3 ;  /* 0xa0800000f25b7fae */ /* 0x000fe800099a1010 */
[----:B------:R-:W-:Y:S01]  /*1ccb0*/  LDGSTS.E [R91+-0x5f400], desc[UR16][R14.64], P3 ;  /* 0xa0c000000e5b7fae */ /* 0x000fe200099a1010 */
[C---:B------:R-:W-:Y:S01]  /*1ccc0*/  IMAD.WIDE R62, R3.reuse, 0x4, R62 ;  /* 0x00000004033e7825 */ /* 0x040fe200078e023e */
[----:B--2---:R-:W2:Y:S02]  /*1ccd0*/  LDC R248, c[0x0][0x3a0] ;  /* 0x0000e800fff87b82 */ /* 0x004ea40000000800 */
[----:B------:R-:W-:Y:S04]  /*1cce0*/  LDGSTS.E [R91+-0x5f000], desc[UR16][R30.64], P3 ;  /* 0xa10000001e5b7fae */ /* 0x000fe800099a1010 */
[----:B------:R-:W-:Y:S01]  /*1ccf0*/  LDGSTS.E [R91+-0x5ec00], desc[UR16][R46.64], P3 ;  /* 0xa14000002e5b7fae */ /* 0x000fe200099a1010 */
[C---:B------:R-:W-:Y:S01]  /*1cd00*/  IMAD.WIDE R78, R3.reuse, 0x4, R78 ;  /* 0x00000004034e7825 */ /* 0x040fe200078e024e */
[----:B---3--:R-:W3:Y:S02]  /*1cd10*/  LDC R245, c[0x0][0x3a0] ;  /* 0x0000e800fff57b82 */ /* 0x008ee40000000800 */
[----:B------:R-:W-:Y:S04]  /*1cd20*/  LDGSTS.E [R91+-0x5e800], desc[UR16][R62.64], P3 ;  /* 0xa18000003e5b7fae */ /* 0x000fe800099a1010 */
[----:B-1----:R-:W2:Y:S01]  /*1cd30*/  LDL.LU.64 R30, [R1+0xb8] ;  /* 0x0000b800011e7983 */ /* 0x002ea20000300a00 */
[C---:B------:R-:W-:Y:S01]  /*1cd40*/  IMAD.WIDE R122, R3.reuse, 0x4, R122 ;  /* 0x00000004037a7825 */ /* 0x040fe200078e027a */
[----:B------:R-:W1:Y:S02]  /*1cd50*/  LDC R249, c[0x0][0x3a0] ;  /* 0x0000e800fff97b82 */ /* 0x000e640000000800 */
[----:B------:R4:W-:Y:S01]  /*1cd60*/  STL.64 [R1+0x11f0], R46 ;  /* 0x0011f02e01007387 */ /* 0x0009e20000100a00 */
[----:B------:R-:W-:-:S03]  /*1cd70*/  IMAD.WIDE R138, R3, 0x4, R138 ;  /* 0x00000004038a7825 */ /* 0x000fc600078e028a */
[----:B------:R-:W-:Y:S01]  /*1cd80*/  LDGSTS.E [R91+-0x5e400], desc[UR16][R78.64], P3 ;  /* 0xa1c000004e5b7fae */ /* 0x000fe200099a1010 */
[C---:B------:R-:W-:Y:S01]  /*1cd90*/  IMAD.WIDE R154, R3.reuse, 0x4, R154 ;  /* 0x00000004039a7825 */ /* 0x040fe200078e029a */
[----:B------:R-:W1:Y:S02]  /*1cda0*/  LDC R244, c[0x0][0x3a0] ;  /* 0x0000e800fff47b82 */ /* 0x000e640000000800 */
[----:B------:R-:W-:Y:S04]  /*1cdb0*/  LDGSTS.E [R91+-0x5e000], desc[UR16][R106.64], P3 ;  /* 0xa20000006a5b7fae */ /* 0x000fe800099a1010 */
[----:B----4-:R-:W4:Y:S01]  /*1cdc0*/  LDL.LU.64 R46, [R1+0xc8] ;  /* 0x0000c800012e7983 */ /* 0x010f220000300a00 */
[----:B------:R-:W-:-:S03]  /*1cdd0*/  IMAD.WIDE R186, R3, 0x4, R186 ;  /* 0x0000000403ba7825 */ /* 0x000fc600078e02ba */
[----:B------:R-:W-:Y:S01]  /*1cde0*/  LDGSTS.E [R91+-0x5dc00], desc[UR16][R122.64], P3 ;  /* 0xa24000007a5b7fae */ /* 0x000fe200099a1010 */
[----:B------:R-:W-:-:S03]  /*1cdf0*/  IMAD.WIDE R206, R3, 0x4, R206 ;  /* 0x0000000403ce7825 */ /* 0x000fc600078e02ce */
[----:B------:R-:W-:Y:S01]  /*1ce00*/  STL.64 [R1+0x11f8], R62 ;  /* 0x0011f83e01007387 */ /* 0x000fe20000100a00 */
[----:B------:R-:W-:-:S03]  /*1ce10*/  IMAD.WIDE R222, R3, 0x4, R222 ;  /* 0x0000000403de7825 */ /* 0x000fc600078e02de */
[----:B------:R-:W-:Y:S04]  /*1ce20*/  LDGSTS.E [R91+-0x5d800], desc[UR16][R138.64], P3 ;  /* 0xa28000008a5b7fae */ /* 0x000fe800099a1010 */
[----:B------:R-:W-:Y:S04]  /*1ce30*/  STL.64 [R1+0x1200], R78 ;  /* 0x0012004e01007387 */ /* 0x000fe80000100a00 */
        /* <DEDUP_REMOVED lines=10> */
[----:B------:R-:W-:Y:S04]  /*1cee0*/  STL.64 [R1+0x1230], R186 ;  /* 0x001230ba01007387 */ /* 0x000fe80000100a00 */
[----:B----4-:R-:W-:Y:S04]  /*1cef0*/  LDGSTS.E [R90+-0x5ff80], desc[UR16][R46.64], P3 ;  /* 0xa00800002e5a7fae */ /* 0x010fe800099a1010 */
[----:B------:R-:W-:Y:S04]  /*1cf00*/  LDGSTS.E [R90+-0x5fb80], desc[UR16][R88.64], P3 ;  /* 0xa0480000585a7fae */ /* 0x000fe800099a1010 */
[----:B------:R-:W2:Y:S04]  /*1cf10*/  LDL.LU.64 R88, [R1+0x1258] ;  /* 0x0012580001587983 */ /* 0x000ea80000300a00 */
[----:B------:R-:W4:Y:S01]  /*1cf20*/  LDL.LU.64 R14, [R1+0xa8] ;  /* 0x0000a800010e7983 */ /* 0x000f220000300a00 */
[----:B------:R-:W-:-:S04]  /*1cf30*/  IMAD.WIDE R240, R3, 0x4, R240 ;  /* 0x0000000403f07825 */ /* 0x000fc800078e02f0 */
[C---:B------:R-:W-:Y:S01]  /*1cf40*/  IMAD.WIDE R48, R3.reuse, 0x4, R48 ;  /* 0x0000000403307825 */ /* 0x040fe200078e0230 */
[----:B------:R-:W-:Y:S03]  /*1cf50*/  LDGSTS.E [R90+-0x5f780], desc[UR16][R240.64], P3 ;  /* 0xa0880000f05a7fae */ /* 0x000fe600099a1010 */
        /* <DEDUP_REMOVED lines=15> */
[----:B------:R-:W-:Y:S04]  /*1d050*/  LDGSTS.E [R90+-0x5d780], desc[UR16][R140.64], P3 ;  /* 0xa28800008c5a7fae */ /* 0x000fe800099a1010 */
[----:B------:R-:W-:Y:S01]  /*1d060*/  LDGSTS.E [R90+-0x5d380], desc[UR16][R156.64], P3 ;  /* 0xa2c800009c5a7fae */ /* 0x000fe200099a1010 */
[----:B------:R-:W-:-:S03]  /*1d070*/  IMAD.WIDE R34, R3, 0x4, R34 ;  /* 0x0000000403227825 */ /* 0x000fc600078e0222 */
[----:B------:R-:W-:Y:S01]  /*1d080*/  LDGSTS.E [R90+-0x5cf80], desc[UR16][R172.64], P3 ;  /* 0xa3080000ac5a7fae */ /* 0x000fe200099a1010 */
[----:B------:R-:W-:-:S03]  /*1d090*/  IMAD.WIDE R50, R3, 0x4, R50 ;  /* 0x0000000403327825 */ /* 0x000fc600078e0232 */
[----:B------:R-:W-:Y:S01]  /*1d0a0*/  LDGSTS.E [R90+-0x5cb80], desc[UR16][R188.64], P3 ;  /* 0xa3480000bc5a7fae */ /* 0x000fe200099a1010 */
[----:B------:R-:W-:-:S03]  /*1d0b0*/  IMAD.WIDE R66, R3, 0x4, R66 ;  /* 0x0000000403427825 */ /* 0x000fc600078e0242 */
[----:B------:R-:W-:Y:S01]  /*1d0c0*/  LDGSTS.E [R90+-0x5c780], desc[UR16][R208.64], P3 ;  /* 0xa3880000d05a7fae */ /* 0x000fe200099a1010 */
[----:B------:R-:W-:-:S03]  /*1d0d0*/  IMAD.WIDE R94, R3, 0x4, R94 ;  /* 0x00000004035e7825 */ /* 0x000fc600078e025e */
[----:B------:R-:W-:Y:S01]  /*1d0e0*/  LDGSTS.E [R90+-0x5c380], desc[UR16][R224.64], P3 ;  /* 0xa3c80000e05a7fae */ /* 0x000fe200099a1010 */
[----:B------:R-:W-:-:S04]  /*1d0f0*/  IMAD.WIDE R110, R3, 0x4, R110 ;  /* 0x00000004036e7825 */ /* 0x000fc800078e026e */
[----:B------:R-:W-:-:S04]  /*1d100*/  IMAD.WIDE R126, R3, 0x4, R126 ;  /* 0x00000004037e7825 */ /* 0x000fc800078e027e */
[----:B------:R-:W-:-:S04]  /*1d110*/  IMAD.WIDE R142, R3, 0x4, R142 ;  /* 0x00000004038e7825 */ /* 0x000fc800078e028e */
[----:B------:R-:W-:-:S04]  /*1d120*/  IMAD.WIDE R158, R3, 0x4, R158 ;  /* 0x00000004039e7825 */ /* 0x000fc800078e029e */
[----:B------:R-:W-:-:S04]  /*1d130*/  IMAD.WIDE R190, R3, 0x4, R190 ;  /* 0x0000000403be7825 */ /* 0x000fc800078e02be */
[----:B------:R-:W-:-:S04]  /*1d140*/  IMAD.WIDE R210, R3, 0x4, R210 ;  /* 0x0000000403d27825 */ /* 0x000fc800078e02d2 */
[C---:B------:R-:W-:Y:S01]  /*1d150*/  IMAD.WIDE R226, R3.reuse, 0x4, R226 ;  /* 0x0000000403e27825 */ /* 0x040fe200078e02e2 */
[----:B------:R1:W-:Y:S04]  /*1d160*/  STL.64 [R1+0x11a0], R90 ;  /* 0x0011a05a01007387 */ /* 0x0003e80000100a00 */
[----:B-1----:R-:W3:Y:S04]  /*1d170*/  LDL.LU.64 R90, [R1+0x18] ;  /* 0x00001800015a7983 */ /* 0x002ee80000300a00 */
[----:B--2---:R-:W-:Y:S04]  /*1d180*/  LDGSTS.E [R89+-0x5ff00], desc[UR16][R30.64], P3 ;  /* 0xa01000001e597fae */ /* 0x004fe800099a1010 */
[----:B------:R-:W-:Y:S04]  /*1d190*/  LDGSTS.E [R89+-0x5fb00], desc[UR16][R82.64], P3 ;  /* 0xa050000052597fae */ /* 0x000fe800099a1010 */
        /* <DEDUP_REMOVED lines=14> */
[----:B------:R-:W2:Y:S04]  /*1d280*/  LDL.LU.64 R82, [R1+0x1250] ;  /* 0x0012500001527983 */ /* 0x000ea80000300a00 */
[----:B----4-:R-:W-:Y:S04]  /*1d290*/  LDGSTS.E [R88+-0x5fe80], desc[UR16][R14.64], P3 ;  /* 0xa01800000e587fae */ /* 0x010fe800099a1010 */
[----:B------:R-:W4:Y:S04]  /*1d2a0*/  LDL.LU.64 R242, [R1+0x98] ;  /* 0x0000980001f27983 */ /* 0x000f280000300a00 */
[----:B------:R-:W-:Y:S01]  /*1d2b0*/  LDGSTS.E [R88+-0x5fa80], desc[UR16][R86.64], P3 ;  /* 0xa058000056587fae */ /* 0x000fe200099a1010 */
[----:B------:R-:W-:-:S03]  /*1d2c0*/  IMAD.WIDE R20, R3, 0x4, R20 ;  /* 0x0000000403147825 */ /* 0x000fc600078e0214 */
[----:B------:R-:W-:Y:S01]  /*1d2d0*/  LDGSTS.E [R88+-0x5f680], desc[UR16][R4.64], P3 ;  /* 0xa098000004587fae */ /* 0x000fe200099a1010 */
[----:B------:R-:W-:-:S03]  /*1d2e0*/  IMAD.WIDE R36, R3, 0x4, R36 ;  /* 0x0000000403247825 */ /* 0x000fc600078e0224 */
[----:B------:R-:W-:Y:S04]  /*1d2f0*/  LDGSTS.E [R88+-0x5f280], desc[UR16][R20.64], P3 ;  /* 0xa0d8000014587fae */ /* 0x000fe800099a1010 */
[----:B------:R-:W4:Y:S01]  /*1d300*/  LDL.LU.64 R86, [R1+0x1248] ;  /* 0x0012480001567983 */ /* 0x000f220000300a00 */
        /* <DEDUP_REMOVED lines=23> */
[----:B------:R1:W-:Y:S01]  /*1d480*/  LDGSTS.E [R88+-0x5c280], desc[UR16][R228.64], P3 ;  /* 0xa3d80000e4587fae */ /* 0x0003e200099a1010 */
        /* <DEDUP_REMOVED lines=11> */
[----:B----4-:R-:W-:Y:S04]  /*1d540*/  LDGSTS.E [R87+-0x5fe00], desc[UR16][R242.64], P3 ;  /* 0xa0200000f2577fae */ /* 0x010fe800099a1010 */
[----:B---3--:R-:W-:Y:S04]  /*1d550*/  LDGSTS.E [R87+-0x5fa00], desc[UR16][R90.64], P3 ;  /* 0xa06000005a577fae */ /* 0x008fe800099a1010 */
        /* <DEDUP_REMOVED lines=14> */
[----:B------:R-:W-:Y:S01]  /*1d640*/  LDGSTS.E [R86+-0x5fd80], desc[UR16][R84.64], P3 ;  /* 0xa028000054567fae */ /* 0x000fe200099a1010 */
[----:B------:R-:W-:-:S03]  /*1d650*/  IMAD.WIDE R24, R3, 0x4, R24 ;  /* 0x0000000403187825 */ /* 0x000fc600078e0218 */
[----:B------:R-:W-:Y:S01]  /*1d660*/  LDGSTS.E [R86+-0x5f980], desc[UR16][R198.64], P3 ;  /* 0xa0680000c6567fae */ /* 0x000fe200099a1010 */
[----:B------:R-:W-:-:S03]  /*1d670*/  IMAD.WIDE R40, R3, 0x4, R40 ;  /* 0x0000000403287825 */ /* 0x000fc600078e0228 */
[----:B------:R-:W-:Y:S04]  /*1d680*/  LDGSTS.E [R86+-0x5f580], desc[UR16][R8.64], P3 ;  /* 0xa0a8000008567fae */ /* 0x000fe800099a1010 */
[----:B------:R-:W3:Y:S01]  /*1d690*/  LDL.LU.64 R84, [R1+0x1240] ;  /* 0x0012400001547983 */ /* 0x000ee20000300a00 */
        /* <DEDUP_REMOVED lines=26> */
[----:B------:R-:W-:-:S03]  /*1d840*/  IMAD.WIDE R74, R3, 0x4, R74 ;  /* 0x00000004034a7825 */ /* 0x000fc600078e024a */
[----:B------:R-:W1:Y:S01]  /*1d850*/  LDL.LU.64 R186, [R1+0x5c0] ;  /* 0x0005c00001ba7983 */ /* 0x000e620000300a00 */
[----:B------:R-:W-:-:S03]  /*1d860*/  IMAD.WIDE R102, R3, 0x4, R102 ;  /* 0x0000000403667825 */ /* 0x000fc600078e0266 */
[----:B------:R-:W4:Y:S01]  /*1d870*/  LDL.LU.64 R170, [R1+0x5c8] ;  /* 0x0005c80001aa7983 */ /* 0x000f220000300a00 */
[----:B------:R-:W-:-:S03]  /*1d880*/  IMAD.WIDE R118, R3, 0x4, R118 ;  /* 0x0000000403767825 */ /* 0x000fc600078e0276 */
[----:B------:R-:W2:Y:S01]  /*1d890*/  LDL.LU.64 R154, [R1+0x5d0] ;  /* 0x0005d000019a7983 */ /* 0x000ea20000300a00 */
[----:B------:R-:W-:-:S03]  /*1d8a0*/  IMAD.WIDE R134, R3, 0x4, R134 ;  /* 0x0000000403867825 */ /* 0x000fc600078e0286 */
[----:B------:R-:W2:Y:S01]  /*1d8b0*/  LDL.LU.64 R138, [R1+0x5e0] ;  /* 0x0005e000018a7983 */ /* 0x000ea20000300a00 */
[----:B------:R-:W-:-:S04]  /*1d8c0*/  IMAD.WIDE R150, R3, 0x4, R150 ;  /* 0x0000000403967825 */ /* 0x000fc800078e0296 */
[----:B------:R-:W-:-:S04]  /*1d8d0*/  IMAD.WIDE R166, R3, 0x4, R166 ;  /* 0x0000000403a67825 */ /* 0x000fc800078e02a6 */
[----:B------:R-:W-:-:S04]  /*1d8e0*/  IMAD.WIDE R182, R3, 0x4, R182 ;  /* 0x0000000403b67825 */ /* 0x000fc800078e02b6 */
[----:B------:R-:W-:-:S04]  /*1d8f0*/  IMAD.WIDE R202, R3, 0x4, R202 ;  /* 0x0000000403ca7825 */ /* 0x000fc800078e02ca */
[----:B------:R-:W-:-:S04]  /*1d900*/  IMAD.WIDE R218, R3, 0x4, R218 ;  /* 0x0000000403da7825 */ /* 0x000fc800078e02da */
[C---:B------:R-:W-:Y:S01]  /*1d910*/  IMAD.WIDE R234, R3.reuse, 0x4, R234 ;  /* 0x0000000403ea7825 */ /* 0x040fe200078e02ea */
[----:B------:R4:W-:Y:S04]  /*1d920*/  STL.64 [R1+0x1180], R86 ;  /* 0x0011805601007387 */ /* 0x0009e80000100a00 */
        /* <DEDUP_REMOVED lines=15> */
[----:B------:R3:W-:Y:S04]  /*1da20*/  LDGSTS.E [R85+-0x5c100], desc[UR16][R234.64], P3 ;  /* 0xa3f00000ea557fae */ /* 0x0007e800099a1010 */
[----:B------:R3:W-:Y:S04]  /*1da30*/  STL.64 [R1+0x1168], R84 ;  /* 0x0011685401007387 */ /* 0x0007e80000100a00 */
[----:B--2---:R-:W-:Y:S01]  /*1da40*/  LDGSTS.E [R82+-0x5fc80], desc[UR16][R92.64], P3 ;  /* 0xa03800005c527fae */ /* 0x004fe200099a1010 */
[----:B------:R-:W-:-:S03]  /*1da50*/  IMAD.WIDE R28, R3, 0x4, R28 ;  /* 0x00000004031c7825 */ /* 0x000fc600078e021c */
[----:B------:R-:W-:Y:S01]  /*1da60*/  LDGSTS.E [R82+-0x5f880], desc[UR16][R246.64], P3 ;  /* 0xa0780000f6527fae */ /* 0x000fe200099a1010 */
[----:B------:R-:W-:-:S03]  /*1da70*/  IMAD.WIDE R44, R3, 0x4, R44 ;  /* 0x00000004032c7825 */ /* 0x000fc600078e022c */
[----:B------:R-:W-:Y:S04]  /*1da80*/  LDGSTS.E [R82+-0x5f480], desc[UR16][R12.64], P3 ;  /* 0xa0b800000c527fae */ /* 0x000fe800099a1010 */
[----:B------:R-:W2:Y:S04]  /*1da90*/  LDL.LU.64 R92, [R1+0x1238] ;  /* 0x00123800015c7983 */ /* 0x000ea80000300a00 */
[----:B------:R-:W2:Y:S04]  /*1daa0*/  LDL.LU.64 R122, [R1+0x5d8] ;  /* 0x0005d800017a7983 */ /* 0x000ea80000300a00 */
[----:B------:R-:W2:Y:S04]  /*1dab0*/  LDL.LU.64 R62, [R1+0x5f0] ;  /* 0x0005f000013e7983 */ /* 0x000ea80000300a00 */
[----:B------:R-:W2:Y:S04]  /*1dac0*/  LDL.LU.64 R106, [R1+0x5e8] ;  /* 0x0005e800016a7983 */ /* 0x000ea80000300a00 */
[----:B------:R-:W2:Y:S01]  /*1dad0*/  LDL.LU.64 R78, [R1+0x600] ;  /* 0x00060000014e7983 */ /* 0x000ea20000300a00 */
        /* <DEDUP_REMOVED lines=21> */
[----:B------:R-:W-:Y:S04]  /*1dc30*/  LDGSTS.E [R82+-0x5c880], desc[UR16][R204.64], P3 ;  /* 0xa3780000cc527fae */ /* 0x000fe800099a1010 */
[----:B------:R-:W-:Y:S04]  /*1dc40*/  LDGSTS.E [R82+-0x5c480], desc[UR16][R220.64], P3 ;  /* 0xa3b80000dc527fae */ /* 0x000fe800099a1010 */
[----:B------:R3:W-:Y:S04]  /*1dc50*/  LDGSTS.E [R82+-0x5c080], desc[UR16][R236.64], P3 ;  /* 0xa3f80000ec527fae */ /* 0x0007e800099a1010 */
[----:B------:R-:W0:Y:S01]  /*1dc60*/  LDGDEPBAR ;  /* 0x00000000000079af */ /* 0x000e220000000000 */
[C---:B-1----:R-:W-:Y:S01]  /*1dc70*/  IMAD.WIDE R88, R2.reuse, 0x4, R186 ;  /* 0x0000000402587825 */ /* 0x042fe200078e02ba */
[----:B------:R-:W-:Y:S06]  /*1dc80*/  BAR.SYNC.DEFER_BLOCKING 0x0 ;  /* 0x0000000000007b1d */ /* 0x000fec0000010000 */
[----:B------:R1:W-:Y:S04]  /*1dc90*/  STL.64 [R1+0x1170], R82 ;  /* 0x0011705201007387 */ /* 0x0003e80000100a00 */
[----:B------:R2:W-:Y:S01]  /*1dca0*/  STL.64 [R1+0x5a8], R88 ;  /* 0x0005a85801007387 */ /* 0x0005e20000100a00 */
[----:B----4-:R-:W-:-:S03]  /*1dcb0*/  IMAD.WIDE R86, R2, 0x4, R170 ;  /* 0x0000000402567825 */ /* 0x010fc600078e02aa */
[----:B------:R-:W4:Y:S01]  /*1dcc0*/  LDL.LU.64 R170, [R1+0x5f8] ;  /* 0x0005f80001aa7983 */ /* 0x000f220000300a00 */
[----:B---3--:R-:W-:-:S04]  /*1dcd0*/  IMAD.WIDE R84, R2, 0x4, R154 ;  /* 0x0000000402547825 */ /* 0x008fc800078e029a */
[----:B-1----:R-:W-:Y:S01]  /*1dce0*/  IMAD.WIDE R82, R2, 0x4, R138 ;  /* 0x0000000402527825 */ /* 0x002fe200078e028a */
[----:B------:R1:W-:Y:S04]  /*1dcf0*/  STL.64 [R1+0x5b0], R86 ;  /* 0x0005b05601007387 */ /* 0x0003e80000100a00 */
[----:B------:R-:W3:Y:S04]  /*1dd00*/  LDL.LU.64 R138, [R1+0x610] ;  /* 0x00061000018a7983 */ /* 0x000ee80000300a00 */
[----:B------:R1:W-:Y:S04]  /*1dd10*/  STL.64 [R1+0x5b8], R84 ;  /* 0x0005b85401007387 */ /* 0x0003e80000100a00 */
[----:B------:R1:W-:Y:S04]  /*1dd20*/  STL.64 [R1+0xfc0], R82 ;  /* 0x000fc05201007387 */ /* 0x0003e80000100a00 */
[----:B------:R-:W3:Y:S04]  /*1dd30*/  LDL.LU.64 R186, [R1+0x608] ;  /* 0x0006080001ba7983 */ /* 0x000ee80000300a00 */
[----:B------:R-:W3:Y:S04]  /*1dd40*/  LDL.LU.64 R154, [R1+0x620] ;  /* 0x00062000019a7983 */ /* 0x000ee80000300a00 */
[----:B------:R-:W-:Y:S01]  /*1dd50*/  @!PT LDS RZ, [RZ] ;  /* 0x00000000fffff984 */ /* 0x000fe20000000800 */
[----:B------:R-:W-:Y:S01]  /*1dd60*/  @!PT LDS RZ, [RZ] ;  /* 0x00000000fffff984 */ /* 0x000fe20000000800 */
[----:B------:R-:W-:Y:S01]  /*1dd70*/  @!PT LDS RZ, [RZ] ;  /* 0x00000000fffff984 */ /* 0x000fe20000000800 */
[----:B--2---:R2:W-:Y:S01]  /*1dd80*/  LDGSTS.E [R92+0x60000], desc[UR16][R88.64], !P5 ;  /* 0x60000000585c7fae */ /* 0x0045e2000e9a1010 */
[----:B------:R-:W-:-:S03]  /*1dd90*/  IADD3 R93, PT, PT, R93, -0x185, RZ ;  /* 0xfffffe7b5d5d7810 */ /* 0x000fc60007ffe0ff */
[----:B------:R1:W-:Y:S01]  /*1dda0*/  LDGSTS.E [R92+0x60200], desc[UR16][R86.64], !P5 ;  /* 0x60200000565c7fae */ /* 0x0003e2000e9a1010 */
[----:B--2---:R-:W2:Y:S01]  /*1ddb0*/  LDC R89, c[0x0][0x3a0] ;  /* 0x0000e800ff597b82 */ /* 0x004ea20000000800 */
[----:B------:R-:W-:Y:S01]  /*1ddc0*/  ISETP.GE.U32.AND P5, PT, R93, 0x7ffffdfc, PT ;  /* 0x7ffffdfc5d00780c */ /* 0x000fe20003fa6070 */
[C---:B------:R-:W-:Y:S01]  /*1ddd0*/  IMAD.WIDE R62, R2.reuse, 0x4, R62 ;  /* 0x00000004023e7825 */ /* 0x040fe200078e023e */
[----:B------:R1:W-:Y:S03]  /*1dde0*/  LDGSTS.E [R92+0x60400], desc[UR16][R84.64], !P1 ;  /* 0x60400000545c7fae */ /* 0x0003e6000c9a1010 */
[----:B-1----:R-:W-:Y:S01]  /*1ddf0*/  IMAD.WIDE R86, R2, 0x4, R106 ;  /* 0x0000000402567825 */ /* 0x002fe200078e026a */
[----:B------:R1:W-:Y:S01]  /*1de00*/  LDGSTS.E [R92+0x60600], desc[UR16][R82.64], !P1 ;  /* 0x60600000525c7fae */ /* 0x0003e2000c9a1010 */
[----:B------:R-:W-:Y:S01]  /*1de10*/  ISETP.GE.U32.AND P3, PT, R0, 0x7ffffdfd, PT ;  /* 0x7ffffdfd0000780c */ /* 0x000fe20003f66070 */
[----:B------:R-:W3:Y:S01]  /*1de20*/  LDC R84, c[0x0][0x3a0] ;  /* 0x0000e800ff547b82 */ /* 0x000ee20000000800 */
[----:B--2---:R-:W-:-:S02]  /*1de30*/  VIADD R93, R89, 0xfffffe79 ;  /* 0xfffffe79595d7836 */ /* 0x004fc40000000000 */
[----:B------:R-:W-:-:S04]  /*1de40*/  IMAD.WIDE R88, R2, 0x4, R122 ;  /* 0x0000000402587825 */ /* 0x000fc800078e027a */
[----:B-1----:R-:W-:Y:S01]  /*1de50*/  IMAD.WIDE R82, R2, 0x4, R78 ;  /* 0x0000000402527825 */ /* 0x002fe200078e024e */
[----:B------:R-:W-:Y:S04]  /*1de60*/  STL.64 [R1+0x5c0], R88 ;  /* 0x0005c05801007387 */ /* 0x000fe80000100a00 */
[----:B------:R1:W-:Y:S04]  /*1de70*/  STL.64 [R1+0xfb8], R62 ;  /* 0x000fb83e01007387 */ /* 0x0003e80000100a00 */
[----:B------:R-:W2:Y:S04]  /*1de80*/  LDL.LU.64 R122, [R1+0x618] ;  /* 0x00061800017a7983 */ /* 0x000ea80000300a00 */
[----:B------:R-:W2:Y:S04]  /*1de90*/  LDL.LU.64 R78, [R1+0x630] ;  /* 0x00063000014e7983 */ /* 0x000ea80000300a00 */
[----:B------:R1:W-:Y:S04]  /*1dea0*/  STL.64 [R1+0x5c8], R86 ;  /* 0x0005c85601007387 */ /* 0x0003e80000100a00 */
[----:B------:R1:W-:Y:S04]  /*1deb0*/  LDGSTS.E [R92+0x60800], desc[UR16][R88.64], !P6 ;  /* 0x60800000585c7fae */ /* 0x0003e8000f1a1010 */
[----:B------:R1:W-:Y:S04]  /*1dec0*/  STL.64 [R1+0xfb0], R82 ;  /* 0x000fb05201007387 */ /* 0x0003e80000100a00 */
[----:B------:R-:W2:Y:S04]  /*1ded0*/  LDL.LU.64 R106, [R1+0x628] ;  /* 0x00062800016a7983 */ /* 0x000ea80000300a00 */
[----:B------:R-:W-:Y:S01]  /*1dee0*/  LDGSTS.E [R92+0x60a00], desc[UR16][R62.64], !P6 ;  /* 0x60a000003e5c7fae */ /* 0x000fe2000f1a1010 */
[----:B------:R-:W-:-:S03]  /*1def0*/  VIADD R0, R245, 0xfffffe7a ;  /* 0xfffffe7af5007836 */ /* 0x000fc60000000000 */
[----:B-1----:R-:W2:Y:S02]  /*1df00*/  LDL.LU.64 R62, [R1+0xc38] ;  /* 0x000c3800013e7983 */ /* 0x002ea40000300a00 */
[----:B------:R-:W-:Y:S01]  /*1df10*/  ISETP.GE.U32.AND P1, PT, R0, 0x7ffffdfb, PT ;  /* 0x7ffffdfb0000780c */ /* 0x000fe20003f26070 */
[----:B------:R-:W1:Y:S01]  /*1df20*/  LDC R245, c[0x0][0x3a0] ;  /* 0x0000e800fff57b82 */ /* 0x000e620000000800 */
[----:B------:R3:W-:Y:S01]  /*1df30*/  LDGSTS.E [R92+0x60c00], desc[UR16][R86.64], !P3 ;  /* 0x60c00000565c7fae */ /* 0x0007e2000d9a1010 */
[----:B----4-:R-:W-:Y:S01]  /*1df40*/  IMAD.WIDE R170, R2, 0x4, R170 ;  /* 0x0000000402aa7825 */ /* 0x010fe200078e02aa */
[----:B------:R-:W-:Y:S02]  /*1df50*/  IADD3 R0, PT, PT, R248, -0x188, RZ ;  /* 0xfffffe78f8007810 */ /* 0x000fe40007ffe0ff */
[----:B------:R4:W-:Y:S01]  /*1df60*/  LDGSTS.E [R92+0x60e00], desc[UR16][R82.64], !P3 ;  /* 0x60e00000525c7fae */ /* 0x0009e2000d9a1010 */
[----:B---3--:R-:W-:-:S03]  /*1df70*/  IMAD.WIDE R138, R2, 0x4, R138 ;  /* 0x00000004028a7825 */ /* 0x008fc600078e028a */
[----:B------:R3:W-:Y:S01]  /*1df80*/  STL.64 [R1+0x5d0], R170 ;  /* 0x0005d0aa01007387 */ /* 0x0007e20000100a00 */
[----:B------:R-:W-:Y:S01]  /*1df90*/  ISETP.GE.U32.AND P6, PT, R93, 0x7ffffdfa, PT ;  /* 0x7ffffdfa5d00780c */ /* 0x000fe20003fc6070 */
[----:B------:R-:W1:Y:S02]  /*1dfa0*/  LDC R248, c[0x0][0x3a0] ;  /* 0x0000e800fff87b82 */ /* 0x000e640000000800 */
[----:B------:R1:W-:Y:S01]  /*1dfb0*/  STL.64 [R1+0xfa8], R138 ;  /* 0x000fa88a01007387 */ /* 0x0003e20000100a00 */
[----:B------:R-:W-:-:S03]  /*1dfc0*/  IMAD.WIDE R88, R2, 0x4, R186 ;  /* 0x0000000402587825 */ /* 0x000fc600078e02ba */
[----:B------:R-:W-:Y:S01]  /*1dfd0*/  LDGSTS.E [R92+0x61000], desc[UR16][R170.64], !P5 ;  /* 0x61000000aa5c7fae */ /* 0x000fe2000e9a1010 */
[----:B------:R-:W-:Y:S01]  /*1dfe0*/  IMAD.WIDE R86, R2, 0x4, R154 ;  /* 0x0000000402567825 */ /* 0x000fe200078e029a */
[----:B------:R-:W-:Y:S02]  /*1dff0*/  ISETP.GE.U32.AND P3, PT, R0, 0x7ffffdf9, PT ;  /* 0x7ffffdf90000780c */ /* 0x000fe40003f66070 */
[----:B------:R-:W2:Y:S01]  /*1e000*/  LDL.LU.64 R154, [R1+0xc30] ;  /* 0x000c3000019a7983 */ /* 0x000ea20000300a00 */
[----:B----4-:R-:W4:Y:S03]  /*1e010*/  LDC R83, c[0x0][0x3a0] ;  /* 0x0000e800ff537b82 */ /* 0x010f260000000800 */
[----:B------:R-:W4:Y:S01]  /*1e020*/  LDL.LU.64 R186, [R1+0xc40] ;  /* 0x000c400001ba7983 */ /* 0x000f220000300a00 */
[----:B------:R-:W-:-:S03]  /*1e030*/  VIADD R0, R249, 0xfffffe76 ;  /* 0xfffffe76f9007836 */ /* 0x000fc60000000000 */
[----:B------:R1:W-:Y:S01]  /*1e040*/  STL.64 [R1+0x5d8], R88 ;  /* 0x0005d85801007387 */ /* 0x0003e20000100a00 */
[----:B--2---:R-:W-:-:S03]  /*1e050*/  IMAD.WIDE R78, R2, 0x4, R78 ;  /* 0x00000004024e7825 */ /* 0x004fc600078e024e */
[----:B------:R2:W-:Y:S01]  /*1e060*/  STL.64 [R1+0xfa0], R86 ;  /* 0x000fa05601007387 */ /* 0x0005e20000100a00 */
[----:B------:R-:W2:Y:S03]  /*1e070*/  LDC R82, c[0x0][0x3a0] ;  /* 0x0000e800ff527b82 */ /* 0x000ea60000000800 */
[----:B---3--:R-:W3:Y:S04]  /*1e080*/  LDL.LU.64 R170, [R1+0xc28] ;  /* 0x000c280001aa7983 */ /* 0x008ee80000300a00 */
[----:B------:R-:W-:Y:S01]  /*1e090*/  LDGSTS.E [R92+0x61200], desc[UR16][R138.64], !P5 ;  /* 0x612000008a5c7fae */ /* 0x000fe2000e9a1010 */
[----:B------:R-:W-:Y:S01]  /*1e0a0*/  VIADD R93, R244, 0xfffffe77 ;  /* 0xfffffe77f45d7836 */ /* 0x000fe20000000000 */
[----:B------:R-:W3:Y:S02]  /*1e0b0*/  LDC R249, c[0x0][0x3a0] ;  /* 0x0000e800fff97b82 */ /* 0x000ee40000000800 */
[----:B------:R1:W-:Y:S04]  /*1e0c0*/  LDGSTS.E [R92+0x61400], desc[UR16][R88.64], !P1 ;  /* 0x61400000585c7fae */ /* 0x0003e8000c9a1010 */
[----:B------:R2:W-:Y:S04]  /*1e0d0*/  LDGSTS.E [R92+0x61600], desc[UR16][R86.64], !P1 ;  /* 0x61600000565c7fae */ /* 0x0005e8000c9a1010 */
[----:B-1----:R-:W3:Y:S01]  /*1e0e0*/  LDL.LU.64 R138, [R1+0xc20] ;  /* 0x000c2000018a7983 */ /* 0x002ee20000300a00 */
[----:B------:R-:W-:Y:S01]  /*1e0f0*/  ISETP.GE.U32.AND P1, PT, R0, 0x7ffffdf7, PT ;  /* 0x7ffffdf70000780c */ /* 0x000fe20003f26070 */
[----:B------:R-:W1:Y:S01]  /*1e100*/  LDC R244, c[0x0][0x3a0] ;  /* 0x0000e800fff47b82 */ /* 0x000e620000000800 */
[----:B------:R-:W-:-:S04]  /*1e110*/  IMAD.WIDE R88, R2, 0x4, R122 ;  /* 0x0000000402587825 */ /* 0x000fc800078e027a */
[----:B------:R-:W-:Y:S01]  /*1e120*/  VIADD R0, R84, 0xfffffe74 ;  /* 0xfffffe7454007836 */ /* 0x000fe20000000000 */
[----:B------:R-:W-:Y:S01]  /*1e130*/  STL.64 [R1+0x5e0], R88 ;  /* 0x0005e05801007387 */ /* 0x000fe20000100a00 */
[----:B--2---:R-:W-:-:S03]  /*1e140*/  IMAD.WIDE R86, R2, 0x4, R106 ;  /* 0x0000000402567825 */ /* 0x004fc600078e026a */
[----:B------:R2:W-:Y:S01]  /*1e150*/  STL.64 [R1+0xf98], R78 ;  /* 0x000f984e01007387 */ /* 0x0005e20000100a00 */
[----:B------:R-:W-:-:S03]  /*1e160*/  IMAD.WIDE R84, R2, 0x4, R62 ;  /* 0x0000000402547825 */ /* 0x000fc600078e023e */
[----:B------:R-:W3:Y:S04]  /*1e170*/  LDL.LU.64 R122, [R1+0xc18] ;  /* 0x000c1800017a7983 */ /* 0x000ee80000300a00 */
[----:B------:R-:W3:Y:S04]  /*1e180*/  LDL.LU.64 R62, [R1+0xc10] ;  /* 0x000c1000013e7983 */ /* 0x000ee80000300a00 */
[----:B------:R3:W-:Y:S04]  /*1e190*/  STL.64 [R1+0x5e8], R86 ;  /* 0x0005e85601007387 */ /* 0x0007e80000100a00 */
[----:B------:R4:W-:Y:S04]  /*1e1a0*/  LDGSTS.E [R92+0x61800], desc[UR16][R88.64], !P6 ;  /* 0x61800000585c7fae */ /* 0x0009e8000f1a1010 */
[----:B------:R1:W-:Y:S04]  /*1e1b0*/  STL.64 [R1+0xf78], R84 ;  /* 0x000f785401007387 */ /* 0x0003e80000100a00 */
[----:B------:R-:W3:Y:S04]  /*1e1c0*/  LDL.LU.64 R106, [R1+0xc08] ;  /* 0x000c0800016a7983 */ /* 0x000ee80000300a00 */
[----:B------:R-:W-:Y:S01]  /*1e1d0*/  LDGSTS.E [R92+0x61a00], desc[UR16][R78.64], !P6 ;  /* 0x61a000004e5c7fae */ /* 0x000fe2000f1a1010 */
[----:B------:R-:W-:Y:S01]  /*1e1e0*/  ISETP.GE.U32.AND P5, PT, R93, 0x7ffffdf8, PT ;  /* 0x7ffffdf85d00780c */ /* 0x000fe20003fa6070 */
[----:B------:R-:W-:-:S02]  /*1e1f0*/  IMAD.WIDE R154, R2, 0x4, R154 ;  /* 0x00000004029a7825 */ /* 0x000fc400078e029a */
[----:B------:R3:W-:Y:S04]  /*1e200*/  LDGSTS.E [R92+0x61c00], desc[UR16][R86.64], !P3 ;  /* 0x61c00000565c7fae */ /* 0x0007e8000d9a1010 */
[----:B--2---:R-:W2:Y:S01]  /*1e210*/  LDL.LU.64 R78, [R1+0xc00] ;  /* 0x000c0000014e7983 */ /* 0x004ea20000300a00 */
[----:B----4-:R-:W-:-:S03]  /*1e220*/  IMAD.WIDE R88, R2, 0x4, R186 ;  /* 0x0000000402587825 */ /* 0x010fc600078e02ba */
[----:B------:R1:W-:Y:S01]  /*1e230*/  LDGSTS.E [R92+0x61e00], desc[UR16][R84.64], !P3 ;  /* 0x61e00000545c7fae */ /* 0x0003e2000d9a1010 */
[----:B------:R-:W-:-:S03]  /*1e240*/  IADD3 R93, PT, PT, R245, -0x18b, RZ ;  /* 0xfffffe75f55d7810 */ /* 0x000fc60007ffe0ff */
[----:B------:R-:W-:Y:S01]  /*1e250*/  STL.64 [R1+0x5f0], R154 ;  /* 0x0005f09a01007387 */ /* 0x000fe20000100a00 */
[----:B---3--:R-:W-:-:S03]  /*1e260*/  IMAD.WIDE R86, R2, 0x4, R170 ;  /* 0x0000000402567825 */ /* 0x008fc600078e02aa */
[----:B------:R3:W-:Y:S01]  /*1e270*/  STL.64 [R1+0xf68], R88 ;  /* 0x000f685801007387 */ /* 0x0007e20000100a00 */
[----:B------:R-:W-:Y:S01]  /*1e280*/  ISETP.GE.U32.AND P6, PT, R93, 0x7ffffdf6, PT ;  /* 0x7ffffdf65d00780c */ /* 0x000fe20003fc6070 */
[----:B------:R-:W4:Y:S02]  /*1e290*/  LDC R245, c[0x0][0x3a0] ;  /* 0x0000e800fff57b82 */ /* 0x000f240000000800 */
[----:B------:R-:W-:Y:S04]  /*1e2a0*/  LDGSTS.E [R92+0x62000], desc[UR16][R154.64], !P5 ;  /* 0x620000009a5c7fae */ /* 0x000fe8000e9a1010 */
[----:B------:R3:W-:Y:S04]  /*1e2b0*/  LDGSTS.E [R92+0x62200], desc[UR16][R88.64], !P5 ;  /* 0x62200000585c7fae */ /* 0x0007e8000e9a1010 */
[----:B------:R3:W-:Y:S01]  /*1e2c0*/  LDGSTS.E [R92+0x62400], desc[UR16][R86.64], !P1 ;  /* 0x62400000565c7fae */ /* 0x0007e2000c9a1010 */
[----:B-1----:R-:W-:-:S03]  /*1e2d0*/  IMAD.WIDE R84, R2, 0x4, R138 ;  /* 0x0000000402547825 */ /* 0x002fc600078e028a */
[----:B------:R-:W4:Y:S04]  /*1e2e0*/  LDL.LU.64 R138, [R1+0xbf8] ;  /* 0x000bf800018a7983 */ /* 0x000f280000300a00 */
[----:B------:R-:W4:Y:S04]  /*1e2f0*/  LDL.LU.64 R186, [R1+0xbf0] ;  /* 0x000bf00001ba7983 */ /* 0x000f280000300a00 */
[----:B------:R1:W-:Y:S04]  /*1e300*/  STL.64 [R1+0x5f8], R86 ;  /* 0x0005f85601007387 */ /* 0x0003e80000100a00 */
[----:B------:R2:W-:Y:S04]  /*1e310*/  STL.64 [R1+0xf48], R84 ;  /* 0x000f485401007387 */ /* 0x0005e80000100a00 */
[----:B------:R-:W4:Y:S01]  /*1e320*/  LDL.LU.64 R170, [R1+0xbe8] ;  /* 0x000be80001aa7983 */ /* 0x000f220000300a00 */
[----:B---3--:R-:W-:-:S03]  /*1e330*/  IMAD.WIDE R88, R2, 0x4, R122 ;  /* 0x0000000402587825 */ /* 0x008fc600078e027a */
[----:B------:R-:W3:Y:S01]  /*1e340*/  LDL.LU.64 R154, [R1+0xbe0] ;  /* 0x000be000019a7983 */ /* 0x000ee20000300a00 */
[----:B------:R-:W-:-:S03]  /*1e350*/  IMAD.WIDE R62, R2, 0x4, R62 ;  /* 0x00000004023e7825 */ /* 0x000fc600078e023e */
[----:B------:R2:W-:Y:S04]  /*1e360*/  LDGSTS.E [R92+0x62600], desc[UR16][R84.64], !P1 ;  /* 0x62600000545c7fae */ /* 0x0005e8000c9a1010 */
[----:B------:R-:W-:Y:S04]  /*1e370*/  STL.64 [R1+0x600], R88 ;  /* 0x0006005801007387 */ /* 0x000fe80000100a00 */
[----:B------:R2:W-:Y:S01]  /*1e380*/  STL.64 [R1+0xf38], R62 ;  /* 0x000f383e01007387 */ /* 0x0005e20000100a00 */
[----:B-1----:R-:W-:-:S03]  /*1e390*/  IMAD.WIDE R86, R2, 0x4, R106 ;  /* 0x0000000402567825 */ /* 0x002fc600078e026a */
[----:B------:R-:W3:Y:S04]  /*1e3a0*/  LDL.LU.64 R122, [R1+0xbd8] ;  /* 0x000bd800017a7983 */ /* 0x000ee80000300a00 */
[----:B------:R1:W-:Y:S04]  /*1e3b0*/  LDGSTS.E [R92+0x62800], desc[UR16][R88.64], !P6 ;  /* 0x62800000585c7fae */ /* 0x0003e8000f1a1010 */
[----:B------:R-:W-:Y:S01]  /*1e3c0*/  LDGSTS.E [R92+0x62a00], desc[UR16][R62.64], !P6 ;  /* 0x62a000003e5c7fae */ /* 0x000fe2000f1a1010 */
[----:B--2---:R-:W-:-:S03]  /*1e3d0*/  IMAD.WIDE R84, R2, 0x4, R78 ;  /* 0x0000000402547825 */ /* 0x004fc600078e024e */
[----:B------:R-:W2:Y:S04]  /*1e3e0*/  LDL.LU.64 R78, [R1+0xbd0] ;  /* 0x000bd000014e7983 */ /* 0x000ea80000300a00 */
[----:B------:R1:W-:Y:S04]  /*1e3f0*/  STL.64 [R1+0x608], R86 ;  /* 0x0006085601007387 */ /* 0x0003e80000100a00 */
[----:B------:R3:W-:Y:S04]  /*1e400*/  STL.64 [R1+0xf30], R84 ;  /* 0x000f305401007387 */ /* 0x0007e80000100a00 */
[----:B------:R-:W3:Y:S04]  /*1e410*/  LDL.LU.64 R106, [R1+0xbc8] ;  /* 0x000bc800016a7983 */ /* 0x000ee80000300a00 */
[----:B------:R-:W3:Y:S01]  /*1e420*/  LDL.LU.64 R62, [R1+0xbc0] ;  /* 0x000bc000013e7983 */ /* 0x000ee20000300a00 */
[----:B------:R-:W-:Y:S01]  /*1e430*/  ISETP.GE.U32.AND P3, PT, R0, 0x7ffffdf5, PT ;  /* 0x7ffffdf50000780c */ /* 0x000fe20003f66070 */
[----:B------:R-:W-:Y:S01]  /*1e440*/  VIADD R93, R248, 0xfffffe73 ;  /* 0xfffffe73f85d7836 */ /* 0x000fe20000000000 */
[----:B------:R-:W-:Y:S01]  /*1e450*/  IADD3 R0, PT, PT, R83, -0x18e, RZ ;  /* 0xfffffe7253007810 */ /* 0x000fe20007ffe0ff */
[----:B------:R-:W1:Y:S03]  /*1e460*/  LDC R248, c[0x0][0x3a0] ;  /* 0x0000e800fff87b82 */ /* 0x000e660000000800 */
[----:B------:R-:W-:-:S02]  /*1e470*/  ISETP.GE.U32.AND P5, PT, R93, 0x7ffffdf4, PT ;  /* 0x7ffffdf45d00780c */ /* 0x000fc40003fa6070 */
[----:B------:R-:W-:Y:S01]  /*1e480*/  ISETP.GE.U32.AND P1, PT, R0, 0x7ffffdf3, PT ;  /* 0x7ffffdf30000780c */ /* 0x000fe20003f26070 */
[----:B------:R-:W-:-:S04]  /*1e490*/  VIADD R93, R244, 0xfffffe71 ;  /* 0xfffffe71f45d7836 */ /* 0x000fc80000000000 */
[----:B------:R1:W-:Y:S01]  /*1e4a0*/  LDGSTS.E [R92+0x62c00], desc[UR16][R86.64], !P3 ;  /* 0x62c00000565c7fae */ /* 0x0003e2000d9a1010 */
[----:B----4-:R-:W-:-:S03]  /*1e4b0*/  IMAD.WIDE R138, R2, 0x4, R138 ;  /* 0x00000004028a7825 */ /* 0x010fc600078e028a */
[----:B------:R3:W-:Y:S01]  /*1e4c0*/  LDGSTS.E [R92+0x62e00], desc[UR16][R84.64], !P3 ;  /* 0x62e00000545c7fae */ /* 0x0007e2000d9a1010 */
[----:B------:R-:W4:Y:S01]  /*1e4d0*/  LDC R83, c[0x0][0x3a0] ;  /* 0x0000e800ff537b82 */ /* 0x000f220000000800 */
[C---:B-1----:R-:W-:Y:S02]  /*1e4e0*/  IMAD.WIDE R88, R2.reuse, 0x4, R186 ;  /* 0x0000000402587825 */ /* 0x042fe400078e02ba */
[----:B------:R-:W-:Y:S04]  /*1e4f0*/  STL.64 [R1+0x610], R138 ;  /* 0x0006108a01007387 */ /* 0x000fe80000100a00 */
[----:B------:R1:W-:Y:S01]  /*1e500*/  STL.64 [R1+0xf28], R88 ;  /* 0x000f285801007387 */ /* 0x0003e20000100a00 */
[----:B------:R-:W-:Y:S01]  /*1e510*/  ISETP.GE.U32.AND P6, PT, R93, 0x7ffffdf2, PT ;  /* 0x7ffffdf25d00780c */ /* 0x000fe20003fc6070 */
[----:B--2---:R-:W-:-:S02]  /*1e520*/  IMAD.WIDE R78, R2, 0x4, R78 ;  /* 0x00000004024e7825 */ /* 0x004fc400078e024e */
[----:B------:R-:W-:Y:S01]  /*1e530*/  LDGSTS.E [R92+0x63000], desc[UR16][R138.64], !P5 ;  /* 0x630000008a5c7fae */ /* 0x000fe2000e9a1010 */
[----:B------:R-:W2:Y:S01]  /*1e540*/  LDC R244, c[0x0][0x3a0] ;  /* 0x0000e800fff47b82 */ /* 0x000ea20000000800 */
[C---:B------:R-:W-:Y:S02]  /*1e550*/  IMAD.WIDE R86, R2.reuse, 0x4, R170 ;  /* 0x0000000402567825 */ /* 0x040fe400078e02aa */
[----:B------:R1:W-:Y:S02]  /*1e560*/  LDGSTS.E [R92+0x63200], desc[UR16][R88.64], !P5 ;  /* 0x63200000585c7fae */ /* 0x0003e4000e9a1010 */
[C---:B---3--:R-:W-:Y:S02]  /*1e570*/  IMAD.WIDE R84, R2.reuse, 0x4, R154 ;  /* 0x0000000402547825 */ /* 0x048fe400078e029a */
[----:B------:R3:W-:Y:S04]  /*1e580*/  LDGSTS.E [R92+0x63400], desc[UR16][R86.64], !P1 ;  /* 0x63400000565c7fae */ /* 0x0007e8000c9a1010 */
[----:B------:R-:W2:Y:S04]  /*1e590*/  LDL.LU.64 R154, [R1+0xbb8] ;  /* 0x000bb800019a7983 */ /* 0x000ea80000300a00 */
[----:B------:R-:W4:Y:S04]  /*1e5a0*/  LDL.LU.64 R186, [R1+0xbb0] ;  /* 0x000bb00001ba7983 */ /* 0x000f280000300a00 */
[----:B------:R3:W-:Y:S04]  /*1e5b0*/  STL.64 [R1+0x618], R86 ;  /* 0x0006185601007387 */ /* 0x0007e80000100a00 */
[----:B------:R3:W-:Y:S01]  /*1e5c0*/  STL.64 [R1+0xf20], R84 ;  /* 0x000f205401007387 */ /* 0x0007e20000100a00 */
[----:B-1----:R-:W-:-:S03]  /*1e5d0*/  IMAD.WIDE R88, R2, 0x4, R122 ;  /* 0x0000000402587825 */ /* 0x002fc600078e027a */
[----:B------:R-:W4:Y:S04]  /*1e5e0*/  LDL.LU.64 R170, [R1+0x638] ;  /* 0x0006380001aa7983 */ /* 0x000f280000300a00 */
[----:B------:R-:W4:Y:S01]  /*1e5f0*/  LDL.LU.64 R138, [R1+0xba0] ;  /* 0x000ba000018a7983 */ /* 0x000f220000300a00 */
[----:B---3--:R-:W-:-:S03]  /*1e600*/  IMAD.WIDE R86, R2, 0x4, R106 ;  /* 0x0000000402567825 */ /* 0x008fc600078e026a */
[----:B------:R1:W-:Y:S04]  /*1e610*/  LDGSTS.E [R92+0x63600], desc[UR16][R84.64], !P1 ;  /* 0x63600000545c7fae */ /* 0x0003e8000c9a1010 */
[----:B------:R-:W-:Y:S04]  /*1e620*/  STL.64 [R1+0x620], R88 ;  /* 0x0006205801007387 */ /* 0x000fe80000100a00 */
[----:B------:R3:W-:Y:S01]  /*1e630*/  STL.64 [R1+0xf18], R78 ;  /* 0x000f184e01007387 */ /* 0x0007e20000100a00 */
[----:B-1----:R-:W-:-:S03]  /*1e640*/  IMAD.WIDE R84, R2, 0x4, R62 ;  /* 0x0000000402547825 */ /* 0x002fc600078e023e */
[----:B------:R-:W4:Y:S04]  /*1e650*/  LDL.LU.64 R122, [R1+0x640] ;  /* 0x00064000017a7983 */ /* 0x000f280000300a00 */
[----:B------:R-:W4:Y:S04]  /*1e660*/  LDL.LU.64 R62, [R1+0xb90] ;  /* 0x000b9000013e7983 */ /* 0x000f280000300a00 */
[----:B------:R1:W-:Y:S04]  /*1e670*/  STL.64 [R1+0x628], R86 ;  /* 0x0006285601007387 */ /* 0x0003e80000100a00 */
[----:B------:R4:W-:Y:S04]  /*1e680*/  LDGSTS.E [R92+0x63800], desc[UR16][R88.64], !P6 ;  /* 0x63800000585c7fae */ /* 0x0009e8000f1a1010 */
[----:B------:R1:W-:Y:S04]  /*1e690*/  STL.64 [R1+0xf08], R84 ;  /* 0x000f085401007387 */ /* 0x0003e80000100a00 */
[----:B------:R-:W4:Y:S04]  /*1e6a0*/  LDL.LU.64 R106, [R1+0x648] ;  /* 0x00064800016a7983 */ /* 0x000f280000300a00 */
[----:B------:R-:W-:Y:S04]  /*1e6b0*/  LDGSTS.E [R92+0x63a00], desc[UR16][R78.64], !P6 ;  /* 0x63a000004e5c7fae */ /* 0x000fe8000f1a1010 */
[----:B---3--:R-:W3:Y:S01]  /*1e6c0*/  LDL.LU.64 R78, [R1+0xb80] ;  /* 0x000b8000014e7983 */ /* 0x008ee20000300a00 */
[----:B------:R-:W-:Y:S01]  /*1e6d0*/  VIADD R0, R82, 0xfffffe70 ;  /* 0xfffffe7052007836 */ /* 0x000fe20000000000 */
[----:B------:R-:W-:Y:S01]  /*1e6e0*/  IADD3 R93, PT, PT, R245, -0x191, RZ ;  /* 0xfffffe6ff55d7810 */ /* 0x000fe20007ffe0ff */
[----:B------:R-:W1:Y:S03]  /*1e6f0*/  LDC R82, c[0x0][0x3a0] ;  /* 0x0000e800ff527b82 */ /* 0x000e660000000800 */
[----:B------:R-:W-:Y:S01]  /*1e700*/  ISETP.GE.U32.AND P3, PT, R0, 0x7ffffdf1, PT ;  /* 0x7ffffdf10000780c */ /* 0x000fe20003f66070 */
[----:B------:R-:W-:Y:S01]  /*1e710*/  VIADD R0, R249, 0xfffffe6e ;  /* 0xfffffe6ef9007836 */ /* 0x000fe20000000000 */
[----:B------:R-:W-:Y:S01]  /*1e720*/  ISETP.GE.U32.AND P5, PT, R93, 0x7ffffdf0, PT ;  /* 0x7ffffdf05d00780c */ /* 0x000fe20003fa6070 */
[----:B------:R-:W-:-:S02]  /*1e730*/  VIADD R93, R248, 0xfffffe6d ;  /* 0xfffffe6df85d7836 */ /* 0x000fc40000000000 */
[----:B------:R-:W1:Y:S01]  /*1e740*/  LDC R245, c[0x0][0x3a0] ;  /* 0x0000e800fff57b82 */ /* 0x000e620000000800 */
[----:B------:R-:W-:-:S07]  /*1e750*/  ISETP.GE.U32.AND P1, PT, R0, 0x7ffffdef, PT ;  /* 0x7ffffdef0000780c */ /* 0x000fce0003f26070 */
[----:B------:R1:W-:Y:S01]  /*1e760*/  LDGSTS.E [R92+0x63c00], desc[UR16][R86.64], !P3 ;  /* 0x63c00000565c7fae */ /* 0x0003e2000d9a1010 */
[----:B------:R-:W1:Y:S03]  /*1e770*/  LDC R249, c[0x0][0x3a0] ;  /* 0x0000e800fff97b82 */ /* 0x000e660000000800 */
[----:B------:R1:W-:Y:S01]  /*1e780*/  LDGSTS.E [R92+0x63e00], desc[UR16][R84.64], !P3 ;  /* 0x63e00000545c7fae */ /* 0x0003e2000d9a1010 */
[----:B------:R-:W-:-:S04]  /*1e790*/  ISETP.GE.U32.AND P6, PT, R93, 0x7ffffdee, PT ;  /* 0x7ffffdee5d00780c */ /* 0x000fc80003fc6070 */
[----:B------:R-:W1:Y:S01]  /*1e7a0*/  LDC R248, c[0x0][0x3a0] ;  /* 0x0000e800fff87b82 */ /* 0x000e620000000800 */
[----:B--2---:R-:W-:-:S04]  /*1e7b0*/  IMAD.WIDE R154, R2, 0x4, R154 ;  /* 0x00000004029a7825 */ /* 0x004fc800078e029a */
[C---:B----4-:R-:W-:Y:S01]  /*1e7c0*/  IMAD.WIDE R88, R2.reuse, 0x4, R186 ;  /* 0x0000000402587825 */ /* 0x050fe200078e02ba */
[----:B------:R-:W-:Y:S04]  /*1e7d0*/  STL.64 [R1+0x630], R154 ;  /* 0x0006309a01007387 */ /* 0x000fe80000100a00 */
[----:B------:R2:W-:Y:S04]  /*1e7e0*/  STL.64 [R1+0xee8], R88 ;  /* 0x000ee85801007387 */ /* 0x0005e80000100a00 */
[----:B------:R-:W-:Y:S01]  /*1e7f0*/  LDGSTS.E [R92+0x64000], desc[UR16][R154.64], !P5 ;  /* 0x640000009a5c7fae */ /* 0x000fe2000e9a1010 */
[----:B-1----:R-:W-:-:S03]  /*1e800*/  IMAD.WIDE R86, R2, 0x4, R170 ;  /* 0x0000000402567825 */ /* 0x002fc600078e02aa */
[----:B------:R2:W-:Y:S01]  /*1e810*/  LDGSTS.E [R92+0x64200], desc[UR16][R88.64], !P5 ;  /* 0x64200000585c7fae */ /* 0x0005e2000e9a1010 */
[----:B------:R-:W-:-:S03]  /*1e820*/  IMAD.WIDE R84, R2, 0x4, R138 ;  /* 0x0000000402547825 */ /* 0x000fc600078e028a */
[----:B------:R1:W-:Y:S04]  /*1e830*/  LDGSTS.E [R92+0x64400], desc[UR16][R86.64], !P1 ;  /* 0x64400000565c7fae */ /* 0x0003e8000c9a1010 */
[----:B------:R-:W4:Y:S04]  /*1e840*/  LDL.LU.64 R138, [R1+0x650] ;  /* 0x00065000018a7983 */ /* 0x000f280000300a00 */
[----:B------:R-:W4:Y:S04]  /*1e850*/  LDL.LU.64 R186, [R1+0xb70] ;  /* 0x000b700001ba7983 */ /* 0x000f280000300a00 */
[----:B------:R1:W-:Y:S04]  /*1e860*/  STL.64 [R1+0x638], R86 ;  /* 0x0006385601007387 */ /* 0x0003e80000100a00 */
[----:B------:R3:W-:Y:S01]  /*1e870*/  STL.64 [R1+0xed8], R84 ;  /* 0x000ed85401007387 */ /* 0x0007e20000100a00 */
[----:B--2---:R-:W-:-:S03]  /*1e880*/  IMAD.WIDE R88, R2, 0x4, R122 ;  /* 0x0000000402587825 */ /* 0x004fc600078e027a */
[----:B------:R-:W2:Y:S01]  /*1e890*/  LDL.LU.64 R170, [R1+0x658] ;  /* 0x0006580001aa7983 */ /* 0x000ea20000300a00 */
[----:B------:R-:W-:-:S03]  /*1e8a0*/  IMAD.WIDE R62, R2, 0x4, R62 ;  /* 0x00000004023e7825 */ /* 0x000fc600078e023e */
[----:B------:R-:W2:Y:S04]  /*1e8b0*/  LDL.LU.64 R154, [R1+0xb60] ;  /* 0x000b6000019a7983 */ /* 0x000ea80000300a00 */
[----:B------:R3:W-:Y:S04]  /*1e8c0*/  LDGSTS.E [R92+0x64600], desc[UR16][R84.64], !P1 ;  /* 0x64600000545c7fae */ /* 0x0007e8000c9a1010 */
[----:B------:R-:W-:Y:S01]  /*1e8d0*/  STL.64 [R1+0x640], R88 ;  /* 0x0006405801007387 */ /* 0x000fe20000100a00 */
[----:B-1----:R-:W-:-:S03]  /*1e8e0*/  IMAD.WIDE R86, R2, 0x4, R106 ;  /* 0x0000000402567825 */ /* 0x002fc600078e026a */
[----:B------:R1:W-:Y:S04]  /*1e8f0*/  STL.64 [R1+0xeb8], R62 ;  /* 0x000eb83e01007387 */ /* 0x0003e80000100a00 */
[----:B------:R-:W2:Y:S04]  /*1e900*/  LDL.LU.64 R122, [R1+0x660] ;  /* 0x00066000017a7983 */ /* 0x000ea80000300a00 */
[----:B------:R1:W-:Y:S04]  /*1e910*/  LDGSTS.E [R92+0x64800], desc[UR16][R88.64], !P6 ;  /* 0x64800000585c7fae */ /* 0x0003e8000f1a1010 */
[----:B------:R-:W-:Y:S01]  /*1e920*/  LDGSTS.E [R92+0x64a00], desc[UR16][R62.64], !P6 ;  /* 0x64a000003e5c7fae */ /* 0x000fe2000f1a1010 */
[----:B---3--:R-:W-:-:S03]  /*1e930*/  IMAD.WIDE R84, R2, 0x4, R78 ;  /* 0x0000000402547825 */ /* 0x008fc600078e024e */
[----:B------:R-:W3:Y:S04]  /*1e940*/  LDL.LU.64 R78, [R1+0xb50] ;  /* 0x000b5000014e7983 */ /* 0x000ee80000300a00 */
[----:B------:R2:W-:Y:S04]  /*1e950*/  STL.64 [R1+0x648], R86 ;  /* 0x0006485601007387 */ /* 0x0005e80000100a00 */
[----:B------:R2:W-:Y:S04]  /*1e960*/  STL.64 [R1+0xeb0], R84 ;  /* 0x000eb05401007387 */ /* 0x0005e80000100a00 */
[----:B------:R-:W2:Y:S04]  /*1e970*/  LDL.LU.64 R106, [R1+0x668] ;  /* 0x00066800016a7983 */ /* 0x000ea80000300a00 */
[----:B-1----:R-:W2:Y:S01]  /*1e980*/  LDL.LU.64 R62, [R1+0xb40] ;  /* 0x000b4000013e7983 */ /* 0x002ea20000300a00 */
[----:B------:R-:W-:Y:S01]  /*1e990*/  IADD3 R0, PT, PT, R83, -0x194, RZ ;  /* 0xfffffe6c53007810 */ /* 0x000fe20007ffe0ff */
[----:B------:R-:W-:Y:S01]  /*1e9a0*/  VIADD R93, R244, 0xfffffe6b ;  /* 0xfffffe6bf45d7836 */ /* 0x000fe20000000000 */
[----:B------:R-:W1:Y:S02]  /*1e9b0*/  LDC R83, c[0x0][0x3a0] ;  /* 0x0000e800ff537b82 */ /* 0x000e640000000800 */
[----:B------:R-:W-:Y:S01]  /*1e9c0*/  ISETP.GE.U32.AND P3, PT, R0, 0x7ffffded, PT ;  /* 0x7ffffded0000780c */ /* 0x000fe20003f66070 */
[----:B------:R-:W-:Y:S01]  /*1e9d0*/  VIADD R0, R82, 0xfffffe6a ;  /* 0xfffffe6a52007836 */ /* 0x000fe20000000000 */
[----:B------:R-:W-:-:S04]  /*1e9e0*/  ISETP.GE.U32.AND P5, PT, R93, 0x7ffffdec, PT ;  /* 0x7ffffdec5d00780c */ /* 0x000fc80003fa6070 */
[----:B------:R-:W-:Y:S01]  /*1e9f0*/  ISETP.GE.U32.AND P1, PT, R0, 0x7ffffdeb, PT ;  /* 0x7ffffdeb0000780c */ /* 0x000fe20003f26070 */
[----:B------:R-:W1:Y:S01]  /*1ea00*/  LDC R244, c[0x0][0x3a0] ;  /* 0x0000e800fff47b82 */ /* 0x000e620000000800 */
[----:B------:R-:W-:-:S05]  /*1ea10*/  IADD3 R93, PT, PT, R245, -0x197, RZ ;  /* 0xfffffe69f55d7810 */ /* 0x000fca0007ffe0ff */
[----:B------:R2:W-:Y:S01]  /*1ea20*/  LDGSTS.E [R92+0x64c00], desc[UR16][R86.64], !P3 ;  /* 0x64c00000565c7fae */ /* 0x0005e2000d9a1010 */
[----:B----4-:R-:W-:-:S03]  /*1ea30*/  IMAD.WIDE R138, R2, 0x4, R138 ;  /* 0x00000004028a7825 */ /* 0x010fc600078e028a */
[----:B------:R4:W-:Y:S01]  /*1ea40*/  LDGSTS.E [R92+0x64e00], desc[UR16][R84.64], !P3 ;  /* 0x64e00000545c7fae */ /* 0x0009e2000d9a1010 */
[----:B------:R-:W1:Y:S01]  /*1ea50*/  LDC R82, c[0x0][0x3a0] ;  /* 0x0000e800ff527b82 */ /* 0x000e620000000800 */
[C---:B------:R-:W-:Y:S02]  /*1ea60*/  IMAD.WIDE R88, R2.reuse, 0x4, R186 ;  /* 0x0000000402587825 */ /* 0x040fe400078e02ba */
[----:B------:R-:W-:Y:S04]  /*1ea70*/  STL.64 [R1+0x650], R138 ;  /* 0x0006508a01007387 */ /* 0x000fe80000100a00 */
[----:B------:R1:W-:Y:S01]  /*1ea80*/  STL.64 [R1+0xea8], R88 ;  /* 0x000ea85801007387 */ /* 0x0003e20000100a00 */
[----:B------:R-:W-:Y:S01]  /*1ea90*/  ISETP.GE.U32.AND P6, PT, R93, 0x7ffffdea, PT ;  /* 0x7ffffdea5d00780c */ /* 0x000fe20003fc6070 */
[----:B---3--:R-:W-:-:S02]  /*1eaa0*/  IMAD.WIDE R78, R2, 0x4, R78 ;  /* 0x00000004024e7825 */ /* 0x008fc400078e024e */
[----:B------:R-:W-:Y:S01]  /*1eab0*/  LDGSTS.E [R92+0x65000], desc[UR16][R138.64], !P5 ;  /* 0x650000008a5c7fae */ /* 0x000fe2000e9a1010 */
[----:B------:R-:W3:Y:S01]  /*1eac0*/  LDC R245, c[0x0][0x3a0] ;  /* 0x0000e800fff57b82 */ /* 0x000ee20000000800 */
[C---:B--2---:R-:W-:Y:S02]  /*1ead0*/  IMAD.WIDE R86, R2.reuse, 0x4, R170 ;  /* 0x0000000402567825 */ /* 0x044fe400078e02aa */
[----:B------:R1:W-:Y:S02]  /*1eae0*/  LDGSTS.E [R92+0x65200], desc[UR16][R88.64], !P5 ;  /* 0x65200000585c7fae */ /* 0x0003e4000e9a1010 */
[C---:B----4-:R-:W-:Y:S02]  /*1eaf0*/  IMAD.WIDE R84, R2.reuse, 0x4, R154 ;  /* 0x0000000402547825 */ /* 0x050fe400078e029a */
[----:B------:R2:W-:Y:S04]  /*1eb00*/  LDGSTS.E [R92+0x65400], desc[UR16][R86.64], !P1 ;  /* 0x65400000565c7fae */ /* 0x0005e8000c9a1010 */
[----:B------:R-:W4:Y:S04]  /*1eb10*/  LDL.LU.64 R154, [R1+0x670] ;  /* 0x00067000019a7983 */ /* 0x000f280000300a00 */
[----:B------:R-:W3:Y:S04]  /*1eb20*/  LDL.LU.64 R186, [R1+0xb30] ;  /* 0x000b300001ba7983 */ /* 0x000ee80000300a00 */
[----:B------:R2:W-:Y:S04]  /*1eb30*/  STL.64 [R1+0x658], R86 ;  /* 0x0006585601007387 */ /* 0x0005e80000100a00 */
[----:B------:R2:W-:Y:S01]  /*1eb40*/  STL.64 [R1+0xea0], R84 ;  /* 0x000ea05401007387 */ /* 0x0005e20000100a00 */
[----:B-1----:R-:W-:-:S03]  /*1eb50*/  IMAD.WIDE R88, R2, 0x4, R122 ;  /* 0x0000000402587825 */ /* 0x002fc600078e027a */
[----:B------:R-:W3:Y:S04]  /*1eb60*/  LDL.LU.64 R170, [R1+0x678] ;  /* 0x0006780001aa7983 */ /* 0x000ee80000300a00 */
[----:B------:R-:W3:Y:S01]  /*1eb70*/  LDL.LU.64 R138, [R1+0xb20] ;  /* 0x000b2000018a7983 */ /* 0x000ee20000300a00 */
[----:B--2---:R-:W-:-:S03]  /*1eb80*/  IMAD.WIDE R86, R2, 0x4, R106 ;  /* 0x0000000402567825 */ /* 0x004fc600078e026a */
[----:B------:R1:W-:Y:S04]  /*1eb90*/  LDGSTS.E [R92+0x65600], desc[UR16][R84.64], !P1 ;  /* 0x65600000545c7fae */ /* 0x0003e8000c9a1010 */
[----:B------:R-:W-:Y:S04]  /*1eba0*/  STL.64 [R1+0x660], R88 ;  /* 0x0006605801007387 */ /* 0x000fe80000100a00 */
[----:B------:R2:W-:Y:S01]  /*1ebb0*/  STL.64 [R1+0xe98], R78 ;  /* 0x000e984e01007387 */ /* 0x0005e20000100a00 */
[----:B-1----:R-:W-:-:S03]  /*1ebc0*/  IMAD.WIDE R84, R2, 0x4, R62 ;  /* 0x0000000402547825 */ /* 0x002fc600078e023e */
[----:B------:R-:W3:Y:S04]  /*1ebd0*/  LDL.LU.64 R122, [R1+0x680] ;  /* 0x00068000017a7983 */ /* 0x000ee80000300a00 */
[----:B------:R-:W3:Y:S04]  /*1ebe0*/  LDL.LU.64 R62, [R1+0xb10] ;  /* 0x000b1000013e7983 */ /* 0x000ee80000300a00 */
[----:B------:R1:W-:Y:S04]  /*1ebf0*/  STL.64 [R1+0x668], R86 ;  /* 0x0006685601007387 */ /* 0x0003e80000100a00 */
[----:B------:R3:W-:Y:S04]  /*1ec00*/  LDGSTS.E [R92+0x65800], desc[UR16][R88.64], !P6 ;  /* 0x65800000585c7fae */ /* 0x0007e8000f1a1010 */
[----:B------:R1:W-:Y:S04]  /*1ec10*/  STL.64 [R1+0xe90], R84 ;  /* 0x000e905401007387 */ /* 0x0003e80000100a00 */
[----:B------:R-:W3:Y:S04]  /*1ec20*/  LDL.LU.64 R106, [R1+0x688] ;  /* 0x00068800016a7983 */ /* 0x000ee80000300a00 */
[----:B------:R-:W-:Y:S04]  /*1ec30*/  LDGSTS.E [R92+0x65a00], desc[UR16][R78.64], !P6 ;  /* 0x65a000004e5c7fae */ /* 0x000fe8000f1a1010 */
[----:B--2---:R-:W2:Y:S01]  /*1ec40*/  LDL.LU.64 R78, [R1+0xb00] ;  /* 0x000b0000014e7983 */ /* 0x004ea20000300a00 */
[----:B------:R-:W-:-:S02]  /*1ec50*/  VIADD R0, R249, 0xfffffe68 ;  /* 0xfffffe68f9007836 */ /* 0x000fc40000000000 */
[----:B------:R-:W-:Y:S01]  /*1ec60*/  VIADD R93, R248, 0xfffffe67 ;  /* 0xfffffe67f85d7836 */ /* 0x000fe20000000000 */
[----:B------:R-:W1:Y:S02]  /*1ec70*/  LDC R249, c[0x0][0x3a0] ;  /* 0x0000e800fff97b82 */ /* 0x000e640000000800 */
[----:B------:R-:W-:Y:S02]  /*1ec80*/  ISETP.GE.U32.AND P3, PT, R0, 0x7ffffde9, PT ;  /* 0x7ffffde90000780c */ /* 0x000fe40003f66070 */
[----:B------:R-:W-:Y:S02]  /*1ec90*/  ISETP.GE.U32.AND P5, PT, R93, 0x7ffffde8, PT ;  /* 0x7ffffde85d00780c */ /* 0x000fe40003fa6070 */
[----:B------:R-:W-:Y:S01]  /*1eca0*/  IADD3 R0, PT, PT, R83, -0x19a, RZ ;  /* 0xfffffe6653007810 */ /* 0x000fe20007ffe0ff */
[----:B------:R-:W-:Y:S01]  /*1ecb0*/  VIADD R93, R244, 0xfffffe65 ;  /* 0xfffffe65f45d7836 */ /* 0x000fe20000000000 */
[----:B------:R-:W1:Y:S02]  /*1ecc0*/  LDC R248, c[0x0][0x3a0] ;  /* 0x0000e800fff87b82 */ /* 0x000e640000000800 */
[----:B------:R-:W-:-:S05]  /*1ecd0*/  ISETP.GE.U32.AND P1, PT, R0, 0x7ffffde7, PT ;  /* 0x7ffffde70000780c */ /* 0x000fca0003f26070 */
[----:B------:R1:W-:Y:S01]  /*1ece0*/  LDGSTS.E [R92+0x65c00], desc[UR16][R86.64], !P3 ;  /* 0x65c00000565c7fae */ /* 0x0003e2000d9a1010 */
[----:B------:R-:W1:Y:S03]  /*1ecf0*/  LDC R83, c[0x0][0x3a0] ;  /* 0x0000e800ff537b82 */ /* 0x000e660000000800 */
[----:B------:R1:W-:Y:S01]  /*1ed00*/  LDGSTS.E [R92+0x65e00], desc[UR16][R84.64], !P3 ;  /* 0x65e00000545c7fae */ /* 0x0003e2000d9a1010 */
[----:B------:R-:W-:-:S04]  /*1ed10*/  ISETP.GE.U32.AND P6, PT, R93, 0x7ffffde6, PT ;  /* 0x7ffffde65d00780c */ /* 0x000fc80003fc6070 */
[----:B------:R-:W1:Y:S01]  /*1ed20*/  LDC R244, c[0x0][0x3a0] ;  /* 0x0000e800fff47b82 */ /* 0x000e620000000800 */
[----:B----4-:R-:W-:-:S04]  /*1ed30*/  IMAD.WIDE R154, R2, 0x4, R154 ;  /* 0x00000004029a7825 */ /* 0x010fc800078e029a */
[C---:B---3--:R-:W-:Y:S01]  /*1ed40*/  IMAD.WIDE R88, R2.reuse, 0x4, R186 ;  /* 0x0000000402587825 */ /* 0x048fe200078e02ba */
        /* <DEDUP_REMOVED lines=11> */
[----:B---3--:R-:W-:-:S03]  /*1ee00*/  IMAD.WIDE R88, R2, 0x4, R122 ;  /* 0x0000000402587825 */ /* 0x008fc600078e027a */
[----:B------:R-:W3:Y:S01]  /*1ee10*/  LDL.LU.64 R170, [R1+0x698] ;  /* 0x0006980001aa7983 */ /* 0x000ee20000300a00 */
[----:B------:R-:W-:-:S03]  /*1ee20*/  IMAD.WIDE R62, R2, 0x4, R62 ;  /* 0x00000004023e7825 */ /* 0x000fc600078e023e */
[----:B------:R-:W3:Y:S04]  /*1ee30*/  LDL.LU.64 R154, [R1+0xae0] ;  /* 0x000ae000019a7983 */ /* 0x000ee80000300a00 */
[----:B------:R2:W-:Y:S04]  /*1ee40*/  LDGSTS.E [R92+0x66600], desc[UR16][R84.64], !P1 ;  /* 0x66600000545c7fae */ /* 0x0005e8000c9a1010 */
[----:B------:R-:W-:Y:S01]  /*1ee50*/  STL.64 [R1+0x680], R88 ;  /* 0x0006805801007387 */ /* 0x000fe20000100a00 */
[----:B-1----:R-:W-:-:S03]  /*1ee60*/  IMAD.WIDE R86, R2, 0x4, R106 ;  /* 0x0000000402567825 */ /* 0x002fc600078e026a */
[----:B------:R1:W-:Y:S04]  /*1ee70*/  STL.64 [R1+0xe48], R62 ;  /* 0x000e483e01007387 */ /* 0x0003e80000100a00 */
[----:B------:R-:W3:Y:S04]  /*1ee80*/  LDL.LU.64 R122, [R1+0x6a0] ;  /* 0x0006a000017a7983 */ /* 0x000ee80000300a00 */
[----:B------:R1:W-:Y:S04]  /*1ee90*/  LDGSTS.E [R92+0x66800], desc[UR16][R88.64], !P6 ;  /* 0x66800000585c7fae */ /* 0x0003e8000f1a1010 */
[----:B------:R-:W-:Y:S01]  /*1eea0*/  LDGSTS.E [R92+0x66a00], desc[UR16][R62.64], !P6 ;  /* 0x66a000003e5c7fae */ /* 0x000fe2000f1a1010 */
[----:B--2---:R-:W-:-:S03]  /*1eeb0*/  IMAD.WIDE R84, R2, 0x4, R78 ;  /* 0x0000000402547825 */ /* 0x004fc600078e024e */
[----:B------:R-:W2:Y:S04]  /*1eec0*/  LDL.LU.64 R78, [R1+0xad0] ;  /* 0x000ad000014e7983 */ /* 0x000ea80000300a00 */
[----:B------:R3:W-:Y:S04]  /*1eed0*/  STL.64 [R1+0x688], R86 ;  /* 0x0006885601007387 */ /* 0x0007e80000100a00 */
[----:B------:R3:W-:Y:S04]  /*1eee0*/  STL.64 [R1+0xe30], R84 ;  /* 0x000e305401007387 */ /* 0x0007e80000100a00 */
[----:B------:R-:W2:Y:S04]  /*1eef0*/  LDL.LU.64 R106, [R1+0x6b0] ;  /* 0x0006b000016a7983 */ /* 0x000ea80000300a00 */
[----:B-1----:R-:W2:Y:S01]  /*1ef00*/  LDL.LU.64 R62, [R1+0xac0] ;  /* 0x000ac000013e7983 */ /* 0x002ea20000300a00 */
        /* <DEDUP_REMOVED lines=14> */
[----:B----4-:R-:W-:-:S04]  /*1eff0*/  IMAD.WIDE R138, R2, 0x4, R138 ;  /* 0x00000004028a7825 */ /* 0x010fc800078e028a */
[C---:B------:R-:W-:Y:S01]  /*1f000*/  IMAD.WIDE R88, R2.reuse, 0x4, R186 ;  /* 0x0000000402587825 */ /* 0x040fe200078e02ba */
[----:B------:R-:W-:Y:S04]  /*1f010*/  STL.64 [R1+0x690], R138 ;  /* 0x0006908a01007387 */ /* 0x000fe80000100a00 */
[----:B------:R4:W-:Y:S04]  /*1f020*/  STL.64 [R1+0xe28], R88 ;  /* 0x000e285801007387 */ /* 0x0009e80000100a00 */
[----:B------:R-:W-:Y:S01]  /*1f030*/  LDGSTS.E [R92+0x67000], desc[UR16][R138.64], !P5 ;  /* 0x670000008a5c7fae */ /* 0x000fe2000e9a1010 */
[----:B---3--:R-:W-:-:S03]  /*1f040*/  IMAD.WIDE R86, R2, 0x4, R170 ;  /* 0x0000000402567825 */ /* 0x008fc600078e02aa */
[----:B------:R4:W-:Y:S01]  /*1f050*/  LDGSTS.E [R92+0x67200], desc[UR16][R88.64], !P5 ;  /* 0x67200000585c7fae */ /* 0x0009e2000e9a1010 */
[----:B-1----:R-:W-:-:S03]  /*1f060*/  IMAD.WIDE R84, R2, 0x4, R154 ;  /* 0x0000000402547825 */ /* 0x002fc600078e029a */
[----:B------:R1:W-:Y:S04]  /*1f070*/  LDGSTS.E [R92+0x67400], desc[UR16][R86.64], !P1 ;  /* 0x67400000565c7fae */ /* 0x0003e8000c9a1010 */
[----:B------:R-:W3:Y:S04]  /*1f080*/  LDL.LU.64 R154, [R1+0x6b8] ;  /* 0x0006b800019a7983 */ /* 0x000ee80000300a00 */
[----:B------:R-:W3:Y:S04]  /*1f090*/  LDL.LU.64 R186, [R1+0xab0] ;  /* 0x000ab00001ba7983 */ /* 0x000ee80000300a00 */
[----:B------:R1:W-:Y:S04]  /*1f0a0*/  STL.64 [R1+0x698], R86 ;  /* 0x0006985601007387 */ /* 0x0003e80000100a00 */
[----:B------:R1:W-:Y:S01]  /*1f0b0*/  STL.64 [R1+0xe20], R84 ;  /* 0x000e205401007387 */ /* 0x0003e20000100a00 */
[----:B----4-:R-:W-:-:S03]  /*1f0c0*/  IMAD.WIDE R88, R2, 0x4, R122 ;  /* 0x0000000402587825 */ /* 0x010fc600078e027a */
[----:B------:R-:W4:Y:S04]  /*1f0d0*/  LDL.LU.64 R170, [R1+0x6c8] ;  /* 0x0006c80001aa7983 */ /* 0x000f280000300a00 */
[----:B------:R-:W4:Y:S04]  /*1f0e0*/  LDL.LU.64 R138, [R1+0xaa0] ;  /* 0x000aa000018a7983 */ /* 0x000f280000300a00 */
[----:B------:R1:W-:Y:S01]  /*1f0f0*/  LDGSTS.E [R92+0x67600], desc[UR16][R84.64], !P1 ;  /* 0x67600000545c7fae */ /* 0x0003e2000c9a1010 */
[----:B--2---:R-:W-:-:S03]  /*1f100*/  IMAD.WIDE R78, R2, 0x4, R78 ;  /* 0x00000004024e7825 */ /* 0x004fc600078e024e */
[----:B------:R-:W-:Y:S04]  /*1f110*/  STL.64 [R1+0x6a0], R88 ;  /* 0x0006a05801007387 */ /* 0x000fe80000100a00 */
[----:B------:R2:W-:Y:S04]  /*1f120*/  STL.64 [R1+0xe18], R78 ;  /* 0x000e184e01007387 */ /* 0x0005e80000100a00 */
[----:B------:R-:W4:Y:S01]  /*1f130*/  LDL.LU.64 R122, [R1+0x6d0] ;  /* 0x0006d000017a7983 */ /* 0x000f220000300a00 */
[----:B-1----:R-:W-:-:S03]  /*1f140*/  IMAD.WIDE R86, R2, 0x4, R106 ;  /* 0x0000000402567825 */ /* 0x002fc600078e026a */
[----:B------:R1:W-:Y:S01]  /*1f150*/  LDGSTS.E [R92+0x67800], desc[UR16][R88.64], !P6 ;  /* 0x67800000585c7fae */ /* 0x0003e2000f1a1010 */
[----:B------:R-:W-:-:S03]  /*1f160*/  IMAD.WIDE R84, R2, 0x4, R62 ;  /* 0x0000000402547825 */ /* 0x000fc600078e023e */
[----:B------:R-:W4:Y:S04]  /*1f170*/  LDL.LU.64 R62, [R1+0xa90] ;  /* 0x000a9000013e7983 */ /* 0x000f280000300a00 */
[----:B------:R1:W-:Y:S04]  /*1f180*/  STL.64 [R1+0x6b0], R86 ;  /* 0x0006b05601007387 */ /* 0x0003e80000100a00 */
[----:B------:R1:W-:Y:S04]  /*1f190*/  STL.64 [R1+0xe10], R84 ;  /* 0x000e105401007387 */ /* 0x0003e80000100a00 */
[----:B------:R-:W4:Y:S04]  /*1f1a0*/  LDL.LU.64 R106, [R1+0x6e0] ;  /* 0x0006e000016a7983 */ /* 0x000f280000300a00 */
[----:B------:R-:W-:Y:S04]  /*1f1b0*/  LDGSTS.E [R92+0x67a00], desc[UR16][R78.64], !P6 ;  /* 0x67a000004e5c7fae */ /* 0x000fe8000f1a1010 */
[----:B--2---:R-:W2:Y:S01]  /*1f1c0*/  LDL.LU.64 R78, [R1+0xa80] ;  /* 0x000a8000014e7983 */ /* 0x004ea20000300a00 */
        /* <DEDUP_REMOVED lines=10> */
[----:B---3--:R-:W-:-:S03]  /*1f270*/  IMAD.WIDE R154, R2, 0x4, R154 ;  /* 0x00000004029a7825 */ /* 0x008fc600078e029a */
[----:B------:R3:W-:Y:S01]  /*1f280*/  LDGSTS.E [R92+0x67e00], desc[UR16][R84.64], !P3 ;  /* 0x67e00000545c7fae */ /* 0x0007e2000d9a1010 */
[----:B------:R-:W2:Y:S01]  /*1f290*/  LDC R82, c[0x0][0x3a0] ;  /* 0x0000e800ff527b82 */ /* 0x000ea20000000800 */
[C---:B-1----:R-:W-:Y:S02]  /*1f2a0*/  IMAD.WIDE R88, R2.reuse, 0x4, R186 ;  /* 0x0000000402587825 */ /* 0x042fe400078e02ba */
[----:B------:R-:W-:Y:S04]  /*1f2b0*/  STL.64 [R1+0x6b8], R154 ;  /* 0x0006b89a01007387 */ /* 0x000fe80000100a00 */
[----:B------:R1:W-:Y:S01]  /*1f2c0*/  STL.64 [R1+0xe00], R88 ;  /* 0x000e005801007387 */ /* 0x0003e20000100a00 */
[----:B------:R-:W-:Y:S01]  /*1f2d0*/  ISETP.GE.U32.AND P6, PT, R93, 0x7ffffdde, PT ;  /* 0x7ffffdde5d00780c */ /* 0x000fe20003fc6070 */
[----:B----4-:R-:W-:-:S02]  /*1f2e0*/  IMAD.WIDE R62, R2, 0x4, R62 ;  /* 0x00000004023e7825 */ /* 0x010fc400078e023e */
[----:B------:R-:W-:Y:S01]  /*1f2f0*/  LDGSTS.E [R92+0x68000], desc[UR16][R154.64], !P5 ;  /* 0x680000009a5c7fae */ /* 0x000fe2000e9a1010 */
[----:B------:R-:W4:Y:S01]  /*1f300*/  LDC R245, c[0x0][0x3a0] ;  /* 0x0000e800fff57b82 */ /* 0x000f220000000800 */
[C---:B------:R-:W-:Y:S02]  /*1f310*/  IMAD.WIDE R86, R2.reuse, 0x4, R170 ;  /* 0x0000000402567825 */ /* 0x040fe400078e02aa */
[----:B------:R1:W-:Y:S02]  /*1f320*/  LDGSTS.E [R92+0x68200], desc[UR16][R88.64], !P5 ;  /* 0x68200000585c7fae */ /* 0x0003e4000e9a1010 */
[C---:B---3--:R-:W-:Y:S02]  /*1f330*/  IMAD.WIDE R84, R2.reuse, 0x4, R138 ;  /* 0x0000000402547825 */ /* 0x048fe400078e028a */
[----:B------:R3:W-:Y:S04]  /*1f340*/  LDGSTS.E [R92+0x68400], desc[UR16][R86.64], !P1 ;  /* 0x68400000565c7fae */ /* 0x0007e8000c9a1010 */
[----:B------:R-:W4:Y:S04]  /*1f350*/  LDL.LU.64 R138, [R1+0x6e8] ;  /* 0x0006e800018a7983 */ /* 0x000f280000300a00 */
        /* <DEDUP_REMOVED lines=10> */
[----:B--2---:R-:W-:-:S03]  /*1f400*/  IMAD.WIDE R84, R2, 0x4, R78 ;  /* 0x0000000402547825 */ /* 0x004fc600078e024e */
[----:B------:R-:W2:Y:S04]  /*1f410*/  LDL.LU.64 R122, [R1+0x700] ;  /* 0x00070000017a7983 */ /* 0x000ea80000300a00 */
[----:B------:R-:W3:Y:S04]  /*1f420*/  LDL.LU.64 R78, [R1+0xa68] ;  /* 0x000a6800014e7983 */ /* 0x000ee80000300a00 */
[----:B------:R1:W-:Y:S04]  /*1f430*/  STL.64 [R1+0x6e0], R86 ;  /* 0x0006e05601007387 */ /* 0x0003e80000100a00 */
[----:B------:R1:W-:Y:S04]  /*1f440*/  LDGSTS.E [R92+0x68800], desc[UR16][R88.64], !P6 ;  /* 0x68800000585c7fae */ /* 0x0003e8000f1a1010 */
[----:B------:R1:W-:Y:S04]  /*1f450*/  STL.64 [R1+0xdc0], R84 ;  /* 0x000dc05401007387 */ /* 0x0003e80000100a00 */
[----:B------:R-:W3:Y:S04]  /*1f460*/  LDL.LU.64 R106, [R1+0x718] ;  /* 0x00071800016a7983 */ /* 0x000ee80000300a00 */
[----:B------:R-:W-:Y:S04]  /*1f470*/  LDGSTS.E [R92+0x68a00], desc[UR16][R62.64], !P6 ;  /* 0x68a000003e5c7fae */ /* 0x000fe8000f1a1010 */
[----:B-1----:R-:W3:Y:S01]  /*1f480*/  LDL.LU.64 R62, [R1+0xa60] ;  /* 0x000a6000013e7983 */ /* 0x002ee20000300a00 */
        /* <DEDUP_REMOVED lines=29> */
[----:B---3--:R-:W-:-:S03]  /*1f660*/  IMAD.WIDE R78, R2, 0x4, R78 ;  /* 0x00000004024e7825 */ /* 0x008fc600078e024e */
        /* <DEDUP_REMOVED lines=8> */
[----:B------:R-:W-:-:S03]  /*1f6f0*/  IMAD.WIDE R84, R2, 0x4, R62 ;  /* 0x0000000402547825 */ /* 0x000fc600078e023e */
[----:B------:R-:W3:Y:S04]  /*1f700*/  LDL.LU.64 R62, [R1+0xa48] ;  /* 0x000a4800013e7983 */ /* 0x000ee80000300a00 */
[----:B------:R2:W-:Y:S04]  /*1f710*/  STL.64 [R1+0x718], R86 ;  /* 0x0007185601007387 */ /* 0x0005e80000100a00 */
[----:B------:R3:W-:Y:S04]  /*1f720*/  STL.64 [R1+0xd90], R84 ;  /* 0x000d905401007387 */ /* 0x0007e80000100a00 */
[----:B------:R-:W3:Y:S04]  /*1f730*/  LDL.LU.64 R106, [R1+0x748] ;  /* 0x00074800016a7983 */ /* 0x000ee80000300a00 */
[----:B-1----:R-:W3:Y:S01]  /*1f740*/  LDL.LU.64 R78, [R1+0xa40] ;  /* 0x000a4000014e7983 */ /* 0x002ee20000300a00 */
        /* <DEDUP_REMOVED lines=19> */
[----:B--2---:R-:W-:-:S03]  /*1f880*/  IMAD.WIDE R86, R2, 0x4, R170 ;  /* 0x0000000402567825 */ /* 0x004fc600078e02aa */
[----:B------:R4:W-:Y:S01]  /*1f890*/  LDGSTS.E [R92+0x6a200], desc[UR16][R88.64], !P5 ;  /* 0x6a200000585c7fae */ /* 0x0009e2000e9a1010 */
[----:B---3--:R-:W-:-:S03]  /*1f8a0*/  IMAD.WIDE R84, R2, 0x4, R138 ;  /* 0x0000000402547825 */ /* 0x008fc600078e028a */
        /* <DEDUP_REMOVED lines=9> */
[----:B------:R-:W-:-:S03]  /*1f940*/  IMAD.WIDE R62, R2, 0x4, R62 ;  /* 0x00000004023e7825 */ /* 0x000fc600078e023e */
[----:B------:R-:W-:Y:S04]  /*1f950*/  STL.64 [R1+0x738], R88 ;  /* 0x0007385801007387 */ /* 0x000fe80000100a00 */
[----:B------:R1:W-:Y:S04]  /*1f960*/  STL.64 [R1+0xd60], R62 ;  /* 0x000d603e01007387 */ /* 0x0003e80000100a00 */
[----:B------:R-:W4:Y:S01]  /*1f970*/  LDL.LU.64 R122, [R1+0x770] ;  /* 0x00077000017a7983 */ /* 0x000f220000300a00 */
[----:B--2---:R-:W-:-:S03]  /*1f980*/  IMAD.WIDE R86, R2, 0x4, R106 ;  /* 0x0000000402567825 */ /* 0x004fc600078e026a */
[----:B------:R2:W-:Y:S01]  /*1f990*/  LDGSTS.E [R92+0x6a800], desc[UR16][R88.64], !P6 ;  /* 0x6a800000585c7fae */ /* 0x0005e2000f1a1010 */
[----:B-1----:R-:W-:-:S03]  /*1f9a0*/  IMAD.WIDE R84, R2, 0x4, R78 ;  /* 0x0000000402547825 */ /* 0x002fc600078e024e */
[----:B------:R-:W4:Y:S04]  /*1f9b0*/  LDL.LU.64 R78, [R1+0xa28] ;  /* 0x000a2800014e7983 */ /* 0x000f280000300a00 */
[----:B------:R1:W-:Y:S04]  /*1f9c0*/  STL.64 [R1+0x748], R86 ;  /* 0x0007485601007387 */ /* 0x0003e80000100a00 */
[----:B------:R1:W-:Y:S04]  /*1f9d0*/  STL.64 [R1+0xd40], R84 ;  /* 0x000d405401007387 */ /* 0x0003e80000100a00 */
[----:B------:R-:W4:Y:S04]  /*1f9e0*/  LDL.LU.64 R106, [R1+0x780] ;  /* 0x00078000016a7983 */ /* 0x000f280000300a00 */
[----:B------:R-:W-:Y:S04]  /*1f9f0*/  LDGSTS.E [R92+0x6aa00], desc[UR16][R62.64], !P6 ;  /* 0x6aa000003e5c7fae */ /* 0x000fe8000f1a1010 */
[----:B------:R-:W4:Y:S01]  /*1fa00*/  LDL.LU.64 R62, [R1+0xa20] ;  /* 0x000a2000013e7983 */ /* 0x000f220000300a00 */
        /* <DEDUP_REMOVED lines=12> */
[----:B------:R-:W3:Y:S01]  /*1fad0*/  LDC R82, c[0x0][0x3a0] ;  /* 0x0000e800ff527b82 */ /* 0x000ee20000000800 */
[C---:B--2---:R-:W-:Y:S02]  /*1fae0*/  IMAD.WIDE R88, R2.reuse, 0x4, R186 ;  /* 0x0000000402587825 */ /* 0x044fe400078e02ba */
[----:B------:R-:W-:Y:S04]  /*1faf0*/  STL.64 [R1+0x750], R138 ;  /* 0x0007508a01007387 */ /* 0x000fe80000100a00 */
[----:B------:R2:W-:Y:S01]  /*1fb00*/  STL.64 [R1+0xd30], R88 ;  /* 0x000d305801007387 */ /* 0x0005e20000100a00 */
[----:B------:R-:W-:Y:S01]  /*1fb10*/  ISETP.GE.U32.AND P6, PT, R93, 0x7ffffdd2, PT ;  /* 0x7ffffdd25d00780c */ /* 0x000fe20003fc6070 */
[----:B----4-:R-:W-:-:S02]  /*1fb20*/  IMAD.WIDE R78, R2, 0x4, R78 ;  /* 0x00000004024e7825 */ /* 0x010fc400078e024e */
[----:B------:R-:W-:Y:S01]  /*1fb30*/  LDGSTS.E [R92+0x6b000], desc[UR16][R138.64], !P5 ;  /* 0x6b0000008a5c7fae */ /* 0x000fe2000e9a1010 */
[----:B------:R-:W4:Y:S01]  /*1fb40*/  LDC R245, c[0x0][0x3a0] ;  /* 0x0000e800fff57b82 */ /* 0x000f220000000800 */
[C---:B-1----:R-:W-:Y:S02]  /*1fb50*/  IMAD.WIDE R86, R2.reuse, 0x4, R170 ;  /* 0x0000000402567825 */ /* 0x042fe400078e02aa */
[----:B------:R2:W-:Y:S02]  /*1fb60*/  LDGSTS.E [R92+0x6b200], desc[UR16][R88.64], !P5 ;  /* 0x6b200000585c7fae */ /* 0x0005e4000e9a1010 */
[C---:B---3--:R-:W-:Y:S02]  /*1fb70*/  IMAD.WIDE R84, R2.reuse, 0x4, R154 ;  /* 0x0000000402547825 */ /* 0x048fe400078e029a */
[----:B------:R1:W-:Y:S04]  /*1fb80*/  LDGSTS.E [R92+0x6b400], desc[UR16][R86.64], !P1 ;  /* 0x6b400000565c7fae */ /* 0x0003e8000c9a1010 */
[----:B------:R-:W3:Y:S04]  /*1fb90*/  LDL.LU.64 R154, [R1+0x790] ;  /* 0x00079000019a7983 */ /* 0x000ee80000300a00 */
[----:B------:R-:W4:Y:S04]  /*1fba0*/  LDL.LU.64 R186, [R1+0xa18] ;  /* 0x000a180001ba7983 */ /* 0x000f280000300a00 */
[----:B------:R1:W-:Y:S04]  /*1fbb0*/  STL.64 [R1+0x768], R86 ;  /* 0x0007685601007387 */ /* 0x0003e80000100a00 */
[----:B------:R1:W-:Y:S01]  /*1fbc0*/  STL.64 [R1+0xd20], R84 ;  /* 0x000d205401007387 */ /* 0x0003e20000100a00 */
[----:B--2---:R-:W-:-:S03]  /*1fbd0*/  IMAD.WIDE R88, R2, 0x4, R122 ;  /* 0x0000000402587825 */ /* 0x004fc600078e027a */
[----:B------:R-:W2:Y:S04]  /*1fbe0*/  LDL.LU.64 R170, [R1+0x7a0] ;  /* 0x0007a00001aa7983 */ /* 0x000ea80000300a00 */
[----:B------:R-:W2:Y:S01]  /*1fbf0*/  LDL.LU.64 R138, [R1+0xa10] ;  /* 0x000a1000018a7983 */ /* 0x000ea20000300a00 */
[----:B-1----:R-:W-:-:S03]  /*1fc00*/  IMAD.WIDE R86, R2, 0x4, R106 ;  /* 0x0000000402567825 */ /* 0x002fc600078e026a */
[----:B------:R1:W-:Y:S04]  /*1fc10*/  LDGSTS.E [R92+0x6b600], desc[UR16][R84.64], !P1 ;  /* 0x6b600000545c7fae */ /* 0x0003e8000c9a1010 */
[----:B------:R-:W-:Y:S04]  /*1fc20*/  STL.64 [R1+0x770], R88 ;  /* 0x0007705801007387 */ /* 0x000fe80000100a00 */
[----:B------:R1:W-:Y:S02]  /*1fc30*/  STL.64 [R1+0xd18], R78 ;  /* 0x000d184e01007387 */ /* 0x0003e40000100a00 */
[----:B-1----:R-:W-:-:S02]  /*1fc40*/  IMAD.WIDE R84, R2, 0x4, R62 ;  /* 0x0000000402547825 */ /* 0x002fc400078e023e */
[----:B------:R-:W2:Y:S04]  /*1fc50*/  LDL.LU.64 R122, [R1+0x7a8] ;  /* 0x0007a800017a7983 */ /* 0x000ea80000300a00 */
[----:B------:R-:W2:Y:S04]  /*1fc60*/  LDL.LU.64 R62, [R1+0xa08] ;  /* 0x000a0800013e7983 */ /* 0x000ea80000300a00 */
[----:B------:R2:W-:Y:S04]  /*1fc70*/  STL.64 [R1+0x780], R86 ;  /* 0x0007805601007387 */ /* 0x0005e80000100a00 */
[----:B------:R4:W-:Y:S04]  /*1fc80*/  LDGSTS.E [R92+0x6b800], desc[UR16][R88.64], !P6 ;  /* 0x6b800000585c7fae */ /* 0x0009e8000f1a1010 */
[----:B------:R1:W-:Y:S04]  /*1fc90*/  STL.64 [R1+0xd10], R84 ;  /* 0x000d105401007387 */ /* 0x0003e80000100a00 */
[----:B------:R-:W2:Y:S04]  /*1fca0*/  LDL.LU.64 R106, [R1+0x7c0] ;  /* 0x0007c000016a7983 */ /* 0x000ea80000300a00 */
[----:B------:R-:W-:Y:S04]  /*1fcb0*/  LDGSTS.E [R92+0x6ba00], desc[UR16][R78.64], !P6 ;  /* 0x6ba000004e5c7fae */ /* 0x000fe8000f1a1010 */
[----:B------:R-:W2:Y:S01]  /*1fcc0*/  LDL.LU.64 R78, [R1+0xa00] ;  /* 0x000a0000014e7983 */ /* 0x000ea20000300a00 */
        /* <DEDUP_REMOVED lines=14> */
[----:B---3--:R-:W-:-:S04]  /*1fdb0*/  IMAD.WIDE R154, R2, 0x4, R154 ;  /* 0x00000004029a7825 */ /* 0x008fc800078e029a */
[C---:B----4-:R-:W-:Y:S01]  /*1fdc0*/  IMAD.WIDE R88, R2.reuse, 0x4, R186 ;  /* 0x0000000402587825 */ /* 0x050fe200078e02ba */
[----:B------:R-:W-:Y:S04]  /*1fdd0*/  STL.64 [R1+0x790], R154 ;  /* 0x0007909a01007387 */ /* 0x000fe80000100a00 */
[----:B------:R3:W-:Y:S04]  /*1fde0*/  STL.64 [R1+0xd08], R88 ;  /* 0x000d085801007387 */ /* 0x0007e80000100a00 */
[----:B------:R-:W-:Y:S01]  /*1fdf0*/  LDGSTS.E [R92+0x6c000], desc[UR16][R154.64], !P5 ;  /* 0x6c0000009a5c7fae */ /* 0x000fe2000e9a1010 */
[----:B--2---:R-:W-:-:S03]  /*1fe00*/  IMAD.WIDE R86, R2, 0x4, R170 ;  /* 0x0000000402567825 */ /* 0x004fc600078e02aa */
[----:B------:R3:W-:Y:S01]  /*1fe10*/  LDGSTS.E [R92+0x6c200], desc[UR16][R88.64], !P5 ;  /* 0x6c200000585c7fae */ /* 0x0007e2000e9a1010 */
[----:B-1----:R-:W-:-:S03]  /*1fe20*/  IMAD.WIDE R84, R2, 0x4, R138 ;  /* 0x0000000402547825 */ /* 0x002fc600078e028a */
[----:B------:R1:W-:Y:S04]  /*1fe30*/  LDGSTS.E [R92+0x6c400], desc[UR16][R86.64], !P1 ;  /* 0x6c400000565c7fae */ /* 0x0003e8000c9a1010 */
[----:B------:R-:W2:Y:S04]  /*1fe40*/  LDL.LU.64 R138, [R1+0x7c8] ;  /* 0x0007c800018a7983 */ /* 0x000ea80000300a00 */
        /* <DEDUP_REMOVED lines=44> */
[----:B------:R-:W4:Y:S04]  /*20110*/  LDL.LU.64 R186, [R1+0x9d8] ;  /* 0x0009d80001ba7983 */ /* 0x000f280000300a00 */
[----:B------:R1:W-:Y:S04]  /*20120*/  STL.64 [R1+0x7d8], R86 ;  /* 0x0007d85601007387 */ /* 0x0003e80000100a00 */
[----:B------:R1:W-:Y:S01]  /*20130*/  STL.64 [R1+0xca0], R84 ;  /* 0x000ca05401007387 */ /* 0x0003e20000100a00 */
[----:B--2---:R-:W-:-:S03]  /*20140*/  IMAD.WIDE R88, R2, 0x4, R122 ;  /* 0x0000000402587825 */ /* 0x004fc600078e027a */
[----:B------:R-:W2:Y:S04]  /*20150*/  LDL.LU.64 R170, [R1+0x838] ;  /* 0x0008380001aa7983 */ /* 0x000ea80000300a00 */
[----:B------:R-:W2:Y:S04]  /*20160*/  LDL.LU.64 R138, [R1+0x9d0] ;  /* 0x0009d000018a7983 */ /* 0x000ea80000300a00 */
[----:B------:R1:W-:Y:S01]  /*20170*/  LDGSTS.E [R92+0x6d600], desc[UR16][R84.64], !P1 ;  /* 0x6d600000545c7fae */ /* 0x0003e2000c9a1010 */
[----:B------:R-:W-:-:S03]  /*20180*/  IMAD.WIDE R78, R2, 0x4, R78 ;  /* 0x00000004024e7825 */ /* 0x000fc600078e024e */
[----:B------:R-:W-:Y:S04]  /*20190*/  STL.64 [R1+0x7e0], R88 ;  /* 0x0007e05801007387 */ /* 0x000fe80000100a00 */
[----:B------:R1:W-:Y:S04]  /*201a0*/  STL.64 [R1+0xc98], R78 ;  /* 0x000c984e01007387 */ /* 0x0003e80000100a00 */
[----:B------:R-:W2:Y:S01]  /*201b0*/  LDL.LU.64 R122, [R1+0x848] ;  /* 0x00084800017a7983 */ /* 0x000ea20000300a00 */
[----:B-1----:R-:W-:-:S03]  /*201c0*/  IMAD.WIDE R86, R2, 0x4, R106 ;  /* 0x0000000402567825 */ /* 0x002fc600078e026a */
[----:B------:R4:W-:Y:S01]  /*201d0*/  LDGSTS.E [R92+0x6d800], desc[UR16][R88.64], !P6 ;  /* 0x6d800000585c7fae */ /* 0x0009e2000f1a1010 */
[----:B------:R-:W-:-:S03]  /*201e0*/  IMAD.WIDE R84, R2, 0x4, R62 ;  /* 0x0000000402547825 */ /* 0x000fc600078e023e */
[----:B------:R-:W2:Y:S04]  /*201f0*/  LDL.LU.64 R62, [R1+0x9c8] ;  /* 0x0009c800013e7983 */ /* 0x000ea80000300a00 */
[----:B------:R1:W-:Y:S04]  /*20200*/  STL.64 [R1+0x800], R86 ;  /* 0x0008005601007387 */ /* 0x0003e80000100a00 */
[----:B------:R1:W-:Y:S04]  /*20210*/  STL.64 [R1+0xc90], R84 ;  /* 0x000c905401007387 */ /* 0x0003e80000100a00 */
[----:B------:R-:W2:Y:S04]  /*20220*/  LDL.LU.64 R106, [R1+0x9c0] ;  /* 0x0009c000016a7983 */ /* 0x000ea80000300a00 */
[----:B------:R-:W-:Y:S04]  /*20230*/  LDGSTS.E [R92+0x6da00], desc[UR16][R78.64], !P6 ;  /* 0x6da000004e5c7fae */ /* 0x000fe8000f1a1010 */
[----:B------:R-:W2:Y:S01]  /*20240*/  LDL.LU.64 R78, [R1+0x9b8] ;  /* 0x0009b800014e7983 */ /* 0x000ea20000300a00 */
        /* <DEDUP_REMOVED lines=13> */
[C---:B----4-:R-:W-:Y:S02]  /*20320*/  IMAD.WIDE R88, R2.reuse, 0x4, R186 ;  /* 0x0000000402587825 */ /* 0x050fe400078e02ba */
[----:B------:R-:W-:Y:S04]  /*20330*/  STL.64 [R1+0x810], R154 ;  /* 0x0008109a01007387 */ /* 0x000fe80000100a00 */
[----:B------:R4:W-:Y:S01]  /*20340*/  STL.64 [R1+0xc88], R88 ;  /* 0x000c885801007387 */ /* 0x0009e20000100a00 */
[----:B------:R-:W-:Y:S01]  /*20350*/  ISETP.GE.U32.AND P6, PT, R93, 0x7ffffdc6, PT ;  /* 0x7ffffdc65d00780c */ /* 0x000fe20003fc6070 */
[----:B--2---:R-:W-:-:S02]  /*20360*/  IMAD.WIDE R62, R2, 0x4, R62 ;  /* 0x00000004023e7825 */ /* 0x004fc400078e023e */
[----:B------:R-:W-:Y:S01]  /*20370*/  LDGSTS.E [R92+0x6e000], desc[UR16][R154.64], !P5 ;  /* 0x6e0000009a5c7fae */ /* 0x000fe2000e9a1010 */
[----:B------:R-:W2:Y:S01]  /*20380*/  LDC R245, c[0x0][0x3a0] ;  /* 0x0000e800fff57b82 */ /* 0x000ea20000000800 */
[C---:B-1----:R-:W-:Y:S02]  /*20390*/  IMAD.WIDE R86, R2.reuse, 0x4, R170 ;  /* 0x0000000402567825 */ /* 0x042fe400078e02aa */
[----:B------:R4:W-:Y:S02]  /*203a0*/  LDGSTS.E [R92+0x6e200], desc[UR16][R88.64], !P5 ;  /* 0x6e200000585c7fae */ /* 0x0009e4000e9a1010 */
[C---:B---3--:R-:W-:Y:S02]  /*203b0*/  IMAD.WIDE R84, R2.reuse, 0x4, R138 ;  /* 0x0000000402547825 */ /* 0x048fe400078e028a */
[----:B------:R1:W-:Y:S04]  /*203c0*/  LDGSTS.E [R92+0x6e400], desc[UR16][R86.64], !P1 ;  /* 0x6e400000565c7fae */ /* 0x0003e8000c9a1010 */
[----:B------:R-:W3:Y:S04]  /*203d0*/  LDL.LU.64 R138, [R1+0x9b0] ;  /* 0x0009b000018a7983 */ /* 0x000ee80000300a00 */
[----:B------:R-:W2:Y:S04]  /*203e0*/  LDL.LU.64 R186, [R1+0x9a8] ;  /* 0x0009a80001ba7983 */ /* 0x000ea80000300a00 */
[----:B------:R1:W-:Y:S04]  /*203f0*/  STL.64 [R1+0x838], R86 ;  /* 0x0008385601007387 */ /* 0x0003e80000100a00 */
[----:B------:R1:W-:Y:S01]  /*20400*/  STL.64 [R1+0xc80], R84 ;  /* 0x000c805401007387 */ /* 0x0003e20000100a00 */
[----:B----4-:R-:W-:-:S03]  /*20410*/  IMAD.WIDE R88, R2, 0x4, R122 ;  /* 0x0000000402587825 */ /* 0x010fc600078e027a */
[----:B------:R-:W4:Y:S04]  /*20420*/  LDL.LU.64 R170, [R1+0x9a0] ;  /* 0x0009a00001aa7983 */ /* 0x000f280000300a00 */
[----:B------:R-:W4:Y:S01]  /*20430*/  LDL.LU.64 R154, [R1+0x998] ;  /* 0x00099800019a7983 */ /* 0x000f220000300a00 */
[----:B-1----:R-:W-:-:S03]  /*20440*/  IMAD.WIDE R86, R2, 0x4, R106 ;  /* 0x0000000402567825 */ /* 0x002fc600078e026a */
[----:B------:R1:W-:Y:S04]  /*20450*/  LDGSTS.E [R92+0x6e600], desc[UR16][R84.64], !P1 ;  /* 0x6e600000545c7fae */ /* 0x0003e8000c9a1010 */
[----:B------:R-:W-:Y:S04]  /*20460*/  STL.64 [R1+0x848], R88 ;  /* 0x0008485801007387 */ /* 0x000fe80000100a00 */
[----:B------:R1:W-:Y:S02]  /*20470*/  STL.64 [R1+0xc78], R62 ;  /* 0x000c783e01007387 */ /* 0x0003e40000100a00 */
[----:B-1----:R-:W-:-:S02]  /*20480*/  IMAD.WIDE R84, R2, 0x4, R78 ;  /* 0x0000000402547825 */ /* 0x002fc400078e024e */
[----:B------:R-:W4:Y:S04]  /*20490*/  LDL.LU.64 R122, [R1+0x990] ;  /* 0x00099000017a7983 */ /* 0x000f280000300a00 */
[----:B------:R-:W4:Y:S04]  /*204a0*/  LDL.LU.64 R78, [R1+0x988] ;  /* 0x00098800014e7983 */ /* 0x000f280000300a00 */
[----:B------:R4:W-:Y:S04]  /*204b0*/  STL.64 [R1+0x870], R86 ;  /* 0x0008705601007387 */ /* 0x0009e80000100a00 */
[----:B------:R2:W-:Y:S04]  /*204c0*/  LDGSTS.E [R92+0x6e800], desc[UR16][R88.64], !P6 ;  /* 0x6e800000585c7fae */ /* 0x0005e8000f1a1010 */
[----:B------:R1:W-:Y:S04]  /*204d0*/  STL.64 [R1+0xc58], R84 ;  /* 0x000c585401007387 */ /* 0x0003e80000100a00 */
[----:B------:R-:W4:Y:S04]  /*204e0*/  LDL.LU.64 R106, [R1+0x8f0] ;  /* 0x0008f000016a7983 */ /* 0x000f280000300a00 */
[----:B------:R-:W-:Y:S04]  /*204f0*/  LDGSTS.E [R92+0x6ea00], desc[UR16][R62.64], !P6 ;  /* 0x6ea000003e5c7fae */ /* 0x000fe8000f1a1010 */
[----:B------:R-:W4:Y:S01]  /*20500*/  LDL.LU.64 R62, [R1+0x980] ;  /* 0x00098000013e7983 */ /* 0x000f220000300a00 */
        /* <DEDUP_REMOVED lines=15> */
[C---:B--2---:R-:W-:Y:S01]  /*20600*/  IMAD.WIDE R88, R2.reuse, 0x4, R186 ;  /* 0x0000000402587825 */ /* 0x044fe200078e02ba */
[----:B------:R-:W-:Y:S04]  /*20610*/  STL.64 [R1+0x880], R138 ;  /* 0x0008808a01007387 */ /* 0x000fe80000100a00 */
[----:B------:R2:W-:Y:S04]  /*20620*/  STL.64 [R1+0xc48], R88 ;  /* 0x000c485801007387 */ /* 0x0005e80000100a00 */
[----:B------:R-:W-:Y:S01]  /*20630*/  LDGSTS.E [R92+0x6f000], desc[UR16][R138.64], !P5 ;  /* 0x6f0000008a5c7fae */ /* 0x000fe2000e9a1010 */
[----:B----4-:R-:W-:-:S03]  /*20640*/  IMAD.WIDE R86, R2, 0x4, R170 ;  /* 0x0000000402567825 */ /* 0x010fc600078e02aa */
        /* <DEDUP_REMOVED lines=18> */
[----:B------:R-:W-:-:S03]  /*20770*/  IMAD.WIDE R84, R2, 0x4, R62 ;  /* 0x0000000402547825 */ /* 0x000fc600078e023e */
        /* <DEDUP_REMOVED lines=33> */
[----:B------:R-:W3:Y:S04]  /*20990*/  LDL.LU.64 R170, [R1+0x930] ;  /* 0x0009300001aa7983 */ /* 0x000ee80000300a00 */
[----:B------:R-:W3:Y:S04]  /*209a0*/  LDL.LU.64 R154, [R1+0x928] ;  /* 0x00092800019a7983 */ /* 0x000ee80000300a00 */
[----:B------:R1:W-:Y:S01]  /*209b0*/  LDGSTS.E [R92+0x70600], desc[UR16][R84.64], !P1 ;  /* 0x70600000545c7fae */ /* 0x0003e2000c9a1010 */
[----:B------:R-:W-:-:S03]  /*209c0*/  IMAD.WIDE R62, R2, 0x4, R62 ;  /* 0x00000004023e7825 */ /* 0x000fc600078e023e */
[----:B------:R-:W-:Y:S04]  /*209d0*/  STL.64 [R1+0x950], R88 ;  /* 0x0009505801007387 */ /* 0x000fe80000100a00 */
[----:B------:R1:W-:Y:S04]  /*209e0*/  STL.64 [R1+0xba8], R62 ;  /* 0x000ba83e01007387 */ /* 0x0003e80000100a00 */
[----:B------:R-:W3:Y:S01]  /*209f0*/  LDL.LU.64 R122, [R1+0x920] ;  /* 0x00092000017a7983 */ /* 0x000ee20000300a00 */
[----:B-1----:R-:W-:-:S03]  /*20a00*/  IMAD.WIDE R86, R2, 0x4, R106 ;  /* 0x0000000402567825 */ /* 0x002fc600078e026a */
[----:B------:R4:W-:Y:S01]  /*20a10*/  LDGSTS.E [R92+0x70800], desc[UR16][R88.64], !P6 ;  /* 0x70800000585c7fae */ /* 0x0009e2000f1a1010 */
[----:B------:R-:W-:-:S03]  /*20a20*/  IMAD.WIDE R84, R2, 0x4, R78 ;  /* 0x0000000402547825 */ /* 0x000fc600078e024e */
[----:B------:R-:W3:Y:S04]  /*20a30*/  LDL.LU.64 R78, [R1+0x918] ;  /* 0x00091800014e7983 */ /* 0x000ee80000300a00 */
[----:B------:R1:W-:Y:S04]  /*20a40*/  STL.64 [R1+0x980], R86 ;  /* 0x0009805601007387 */ /* 0x0003e80000100a00 */
[----:B------:R1:W-:Y:S04]  /*20a50*/  STL.64 [R1+0xb68], R84 ;  /* 0x000b685401007387 */ /* 0x0003e80000100a00 */
[----:B------:R-:W3:Y:S04]  /*20a60*/  LDL.LU.64 R106, [R1+0x910] ;  /* 0x00091000016a7983 */ /* 0x000ee80000300a00 */
[----:B------:R-:W-:Y:S04]  /*20a70*/  LDGSTS.E [R92+0x70a00], desc[UR16][R62.64], !P6 ;  /* 0x70a000003e5c7fae */ /* 0x000fe8000f1a1010 */
[----:B------:R-:W3:Y:S01]  /*20a80*/  LDL.LU.64 R62, [R1+0x900] ;  /* 0x00090000013e7983 */ /* 0x000ee20000300a00 */
        /* <DEDUP_REMOVED lines=10> */
[----:B--2---:R-:W-:-:S03]  /*20b30*/  IMAD.WIDE R138, R2, 0x4, R138 ;  /* 0x00000004028a7825 */ /* 0x004fc600078e028a */
[----:B------:R2:W-:Y:S01]  /*20b40*/  LDGSTS.E [R92+0x70e00], desc[UR16][R84.64], !P3 ;  /* 0x70e00000545c7fae */ /* 0x0005e2000d9a1010 */
[----:B------:R-:W2:Y:S01]  /*20b50*/  LDC R82, c[0x0][0x3a0] ;  /* 0x0000e800ff527b82 */ /* 0x000ea20000000800 */
[C---:B----4-:R-:W-:Y:S02]  /*20b60*/  IMAD.WIDE R88, R2.reuse, 0x4, R186 ;  /* 0x0000000402587825 */ /* 0x050fe400078e02ba */
[----:B------:R-:W-:Y:S04]  /*20b70*/  STL.64 [R1+0x988], R138 ;  /* 0x0009888a01007387 */ /* 0x000fe80000100a00 */
[----:B------:R4:W-:Y:S01]  /*20b80*/  STL.64 [R1+0xb60], R88 ;  /* 0x000b605801007387 */ /* 0x0009e20000100a00 */
[----:B------:R-:W-:Y:S01]  /*20b90*/  ISETP.GE.U32.AND P6, PT, R93, 0x7ffffdba, PT ;  /* 0x7ffffdba5d00780c */ /* 0x000fe20003fc6070 */
[----:B---3--:R-:W-:-:S02]  /*20ba0*/  IMAD.WIDE R78, R2, 0x4, R78 ;  /* 0x00000004024e7825 */ /* 0x008fc400078e024e */
[----:B------:R-:W-:Y:S01]  /*20bb0*/  LDGSTS.E [R92+0x71000], desc[UR16][R138.64], !P5 ;  /* 0x710000008a5c7fae */ /* 0x000fe2000e9a1010 */
[----:B------:R-:W3:Y:S01]  /*20bc0*/  LDC R245, c[0x0][0x3a0] ;  /* 0x0000e800fff57b82 */ /* 0x000ee20000000800 */
[C---:B-1----:R-:W-:Y:S02]  /*20bd0*/  IMAD.WIDE R86, R2.reuse, 0x4, R170 ;  /* 0x0000000402567825 */ /* 0x042fe400078e02aa */
[----:B------:R4:W-:Y:S02]  /*20be0*/  LDGSTS.E [R92+0x71200], desc[UR16][R88.64], !P5 ;  /* 0x71200000585c7fae */ /* 0x0009e4000e9a1010 */
[C---:B--2---:R-:W-:Y:S02]  /*20bf0*/  IMAD.WIDE R84, R2.reuse, 0x4, R154 ;  /* 0x0000000402547825 */ /* 0x044fe400078e029a */
[----:B------:R1:W-:Y:S04]  /*20c00*/  LDGSTS.E [R92+0x71400], desc[UR16][R86.64], !P1 ;  /* 0x71400000565c7fae */ /* 0x0003e8000c9a1010 */
[----:B------:R-:W2:Y:S04]  /*20c10*/  LDL.LU.64 R154, [R1+0x8f8] ;  /* 0x0008f800019a7983 */ /* 0x000ea80000300a00 */
[----:B------:R-:W3:Y:S04]  /*20c20*/  LDL.LU.64 R186, [R1+0x8e8] ;  /* 0x0008e80001ba7983 */ /* 0x000ee80000300a00 */
        /* <DEDUP_REMOVED lines=32> */
[----:B--2---:R-:W-:-:S04]  /*20e30*/  IMAD.WIDE R154, R2, 0x4, R154 ;  /* 0x00000004029a7825 */ /* 0x004fc800078e029a */
[C---:B---3--:R-:W-:Y:S01]  /*20e40*/  IMAD.WIDE R88, R2.reuse, 0x4, R186 ;  /* 0x0000000402587825 */ /* 0x048fe200078e02ba */
        /* <DEDUP_REMOVED lines=204> */
[----:B------:R-:W-:-:S02]  /*21b10*/  IADD3 R0, PT, PT, R83, -0x1dc, RZ ;  /* 0xfffffe2453007810 */ /* 0x000fc40007ffe0ff */
[----:B------:R-:W1:Y:S02]  /*21b20*/  LDC R83, c[0x0][0x3a0] ;  /* 0x0000e800ff537b82 */ /* 0x000e640000000800 */
[----:B------:R-:W-:Y:S01]  /*21b30*/  ISETP.GE.U32.AND P3, PT, R0, 0x7ffffda5, PT ;  /* 0x7ffffda50000780c */ /* 0x000fe20003f66070 */
[----:B------:R-:W-:Y:S02]  /*21b40*/  VIADD R93, R244, 0xfffffe23 ;  /* 0xfffffe23f45d7836 */ /* 0x000fe40000000000 */
[----:B------:R-:W-:-:S03]  /*21b50*/  VIADD R0, R82, 0xfffffe22 ;  /* 0xfffffe2252007836 */ /* 0x000fc60000000000 */
[----:B------:R-:W2:Y:S01]  /*21b60*/  LDC R82, c[0x0][0x3a0] ;  /* 0x0000e800ff527b82 */ /* 0x000ea20000000800 */
[----:B------:R-:W-:Y:S02]  /*21b70*/  ISETP.GE.U32.AND P5, PT, R93, 0x7ffffda4, PT ;  /* 0x7ffffda45d00780c */ /* 0x000fe40003fa6070 */
[----:B------:R-:W-:-:S04]  /*21b80*/  ISETP.GE.U32.AND P1, PT, R0, 0x7ffffda3, PT ;  /* 0x7ffffda30000780c */ /* 0x000fc80003f26070 */
[----:B------:R3:W-:Y:S01]  /*21b90*/  LDGSTS.E [R92+0x76c00], desc[UR16][R86.64], !P3 ;  /* 0x76c00000565c7fae */ /* 0x0007e2000d9a1010 */
[----:B------:R-:W-:Y:S01]  /*21ba0*/  IADD3 R93, PT, PT, R245, -0x1df, RZ ;  /* 0xfffffe21f55d7810 */ /* 0x000fe20007ffe0ff */
[----:B------:R-:W-:Y:S01]  /*21bb0*/  VIADD R0, R249, 0xfffffe20 ;  /* 0xfffffe20f9007836 */ /* 0x000fe20000000000 */
[----:B------:R-:W2:Y:S01]  /*21bc0*/  LDC R244, c[0x0][0x3a0] ;  /* 0x0000e800fff47b82 */ /* 0x000ea20000000800 */
[----:B------:R1:W-:Y:S01]  /*21bd0*/  LDGSTS.E [R92+0x76e00], desc[UR16][R84.64], !P3 ;  /* 0x76e00000545c7fae */ /* 0x0003e2000d9a1010 */
[----:B------:R-:W-:Y:S02]  /*21be0*/  ISETP.GE.U32.AND P6, PT, R93, 0x7ffffda2, PT ;  /* 0x7ffffda25d00780c */ /* 0x000fe40003fc6070 */
[----:B------:R-:W-:Y:S02]  /*21bf0*/  ISETP.GE.U32.AND P3, PT, R0, 0x7ffffda1, PT ;  /* 0x7ffffda10000780c */ /* 0x000fe40003f66070 */
[----:B-1----:R-:W-:Y:S02]  /*21c00*/  IADD3 R0, PT, PT, R83, -0x1e2, RZ ;  /* 0xfffffe1e53007810 */ /* 0x002fe40007ffe0ff */
[----:B------:R-:W1:Y:S08]  /*21c10*/  LDC R249, c[0x0][0x3a0] ;  /* 0x0000e800fff97b82 */ /* 0x000e700000000800 */
[----:B------:R-:W1:Y:S01]  /*21c20*/  LDC R245, c[0x0][0x3a0] ;  /* 0x0000e800fff57b82 */ /* 0x000e620000000800 */
[----:B--2---:R-:W-:-:S04]  /*21c30*/  IMAD.WIDE R138, R2, 0x4, R138 ;  /* 0x00000004028a7825 */ /* 0x004fc800078e028a */
[C---:B----4-:R-:W-:Y:S01]  /*21c40*/  IMAD.WIDE R88, R2.reuse, 0x4, R186 ;  /* 0x0000000402587825 */ /* 0x050fe200078e02ba */
[----:B------:R2:W-:Y:S04]  /*21c50*/  STL.64 [R1+0x890], R138 ;  /* 0x0008908a01007387 */ /* 0x0005e80000100a00 */
[----:B------:R4:W-:Y:S04]  /*21c60*/  STL.64 [R1+0xaa0], R88 ;  /* 0x000aa05801007387 */ /* 0x0009e80000100a00 */
[----:B------:R-:W3:Y:S02]  /*21c70*/  LDL.LU.64 R186, [R1+0x498] ;  /* 0x0004980001ba7983 */ /* 0x000ee40000300a00 */
[----:B---3--:R-:W-:-:S02]  /*21c80*/  IMAD.WIDE R86, R2, 0x4, R170 ;  /* 0x0000000402567825 */ /* 0x008fc400078e02aa */
[----:B------:R-:W-:Y:S02]  /*21c90*/  LDGSTS.E [R92+0x77000], desc[UR16][R138.64], !P5 ;  /* 0x770000008a5c7fae */ /* 0x000fe4000e9a1010 */
[C---:B------:R-:W-:Y:S02]  /*21ca0*/  IMAD.WIDE R84, R2.reuse, 0x4, R154 ;  /* 0x0000000402547825 */ /* 0x040fe400078e029a */
[----:B------:R-:W3:Y:S04]  /*21cb0*/  LDL.LU.64 R170, [R1+0x488] ;  /* 0x0004880001aa7983 */ /* 0x000ee80000300a00 */
[----:B------:R1:W-:Y:S04]  /*21cc0*/  STL.64 [R1+0x888], R86 ;  /* 0x0008885601007387 */ /* 0x0003e80000100a00 */
[----:B------:R1:W-:Y:S04]  /*21cd0*/  STL.64 [R1+0xa98], R84 ;  /* 0x000a985401007387 */ /* 0x0003e80000100a00 */
[----:B------:R-:W3:Y:S04]  /*21ce0*/  LDL.LU.64 R154, [R1+0x478] ;  /* 0x00047800019a7983 */ /* 0x000ee80000300a00 */
[----:B--2---:R-:W2:Y:S04]  /*21cf0*/  LDL.LU.64 R138, [R1+0x468] ;  /* 0x00046800018a7983 */ /* 0x004ea80000300a00 */
[----:B------:R4:W-:Y:S01]  /*21d00*/  LDGSTS.E [R92+0x77200], desc[UR16][R88.64], !P5 ;  /* 0x77200000585c7fae */ /* 0x0009e2000e9a1010 */
[----:B------:R-:W-:-:S03]  /*21d10*/  IMAD.WIDE R78, R2, 0x4, R78 ;  /* 0x00000004024e7825 */ /* 0x000fc600078e024e */
[----:B------:R1:W-:Y:S04]  /*21d20*/  LDGSTS.E [R92+0x77400], desc[UR16][R86.64], !P1 ;  /* 0x77400000565c7fae */ /* 0x0003e8000c9a1010 */
[----:B------:R1:W-:Y:S01]  /*21d30*/  LDGSTS.E [R92+0x77600], desc[UR16][R84.64], !P1 ;  /* 0x77600000545c7fae */ /* 0x0003e2000c9a1010 */
[----:B------:R-:W-:Y:S01]  /*21d40*/  ISETP.GE.U32.AND P1, PT, R0, 0x7ffffd9f, PT ;  /* 0x7ffffd9f0000780c */ /* 0x000fe20003f26070 */
[----:B----4-:R-:W-:-:S04]  /*21d50*/  IMAD.WIDE R88, R2, 0x4, R122 ;  /* 0x0000000402587825 */ /* 0x010fc800078e027a */
[----:B------:R-:W-:Y:S01]  /*21d60*/  VIADD R0, R82, 0xfffffe1c ;  /* 0xfffffe1c52007836 */ /* 0x000fe20000000000 */
[----:B------:R-:W-:Y:S01]  /*21d70*/  STL.64 [R1+0x878], R88 ;  /* 0x0008785801007387 */ /* 0x000fe20000100a00 */
[C---:B-1----:R-:W-:Y:S01]  /*21d80*/  IMAD.WIDE R86, R2.reuse, 0x4, R106 ;  /* 0x0000000402567825 */ /* 0x042fe200078e026a */
[----:B------:R-:W1:Y:S02]  /*21d90*/  LDC R84, c[0x0][0x3a0] ;  /* 0x0000e800ff547b82 */ /* 0x000e640000000800 */
[----:B------:R4:W-:Y:S04]  /*21da0*/  STL.64 [R1+0xa90], R78 ;  /* 0x000a904e01007387 */ /* 0x0009e80000100a00 */
[----:B------:R-:W2:Y:S04]  /*21db0*/  LDL.LU.64 R122, [R1+0x458] ;  /* 0x00045800017a7983 */ /* 0x000ea80000300a00 */
[----:B------:R-:W-:Y:S01]  /*21dc0*/  LDGSTS.E [R92+0x77800], desc[UR16][R88.64], !P6 ;  /* 0x77800000585c7fae */ /* 0x000fe2000f1a1010 */
[----:B------:R-:W-:-:S03]  /*21dd0*/  IMAD.WIDE R82, R2, 0x4, R62 ;  /* 0x0000000402527825 */ /* 0x000fc600078e023e */
[----:B------:R-:W2:Y:S04]  /*21de0*/  LDL.LU.64 R62, [R1+0x448] ;  /* 0x00044800013e7983 */ /* 0x000ea80000300a00 */
[----:B------:R-:W-:Y:S04]  /*21df0*/  STL.64 [R1+0x868], R86 ;  /* 0x0008685601007387 */ /* 0x000fe80000100a00 */
[----:B------:R1:W-:Y:S04]  /*21e00*/  STL.64 [R1+0xa88], R82 ;  /* 0x000a885201007387 */ /* 0x0003e80000100a00 */
[----:B------:R-:W2:Y:S04]  /*21e10*/  LDL.LU.64 R106, [R1+0x438] ;  /* 0x00043800016a7983 */ /* 0x000ea80000300a00 */
[----:B------:R-:W-:Y:S01]  /*21e20*/  LDGSTS.E [R92+0x77a00], desc[UR16][R78.64], !P6 ;  /* 0x77a000004e5c7fae */ /* 0x000fe2000f1a1010 */
[----:B------:R-:W-:-:S02]  /*21e30*/  VIADD R93, R248, 0xfffffe1f ;  /* 0xfffffe1ff85d7836 */ /* 0x000fc40000000000 */
[----:B------:R-:W1:Y:S01]  /*21e40*/  LDC R248, c[0x0][0x3a0] ;  /* 0x0000e800fff87b82 */ /* 0x000e620000000800 */
[----:B------:R-:W-:Y:S04]  /*21e50*/  LDGSTS.E [R92+0x77c00], desc[UR16][R86.64], !P3 ;  /* 0x77c00000565c7fae */ /* 0x000fe8000d9a1010 */
[----:B----4-:R-:W4:Y:S01]  /*21e60*/  LDL.LU.64 R78, [R1+0x428] ;  /* 0x00042800014e7983 */ /* 0x010f220000300a00 */
[----:B------:R-:W-:Y:S01]  /*21e70*/  ISETP.GE.U32.AND P5, PT, R93, 0x7ffffda0, PT ;  /* 0x7ffffda05d00780c */ /* 0x000fe20003fa6070 */
[----:B------:R-:W-:Y:S02]  /*21e80*/  VIADD R93, R244, 0xfffffe1d ;  /* 0xfffffe1df45d7836 */ /* 0x000fe40000000000 */
[----:B------:R1:W-:Y:S01]  /*21e90*/  LDGSTS.E [R92+0x77e00], desc[UR16][R82.64], !P3 ;  /* 0x77e00000525c7fae */ /* 0x0003e2000d9a1010 */
[----:B------:R-:W-:Y:S01]  /*21ea0*/  ISETP.GE.U32.AND P3, PT, R0, 0x7ffffd9d, PT ;  /* 0x7ffffd9d0000780c */ /* 0x000fe20003f66070 */
[----:B------:R-:W-:Y:S01]  /*21eb0*/  VIADD R0, R249, 0xfffffe1a ;  /* 0xfffffe1af9007836 */ /* 0x000fe20000000000 */
[----:B------:R-:W-:Y:S01]  /*21ec0*/  ISETP.GE.U32.AND P6, PT, R93, 0x7ffffd9e, PT ;  /* 0x7ffffd9e5d00780c */ /* 0x000fe20003fc6070 */
[----:B------:R-:W1:Y:S01]  /*21ed0*/  LDC R244, c[0x0][0x3a0] ;  /* 0x0000e800fff47b82 */ /* 0x000e620000000800 */
[----:B------:R-:W-:-:S07]  /*21ee0*/  IMAD.WIDE R186, R2, 0x4, R186 ;  /* 0x0000000402ba7825 */ /* 0x000fce00078e02ba */
[----:B-1----:R-:W1:Y:S01]  /*21ef0*/  LDC R83, c[0x0][0x3a0] ;  /* 0x0000e800ff537b82 */ /* 0x002e620000000800 */
[C---:B---3--:R-:W-:Y:S01]  /*21f00*/  IMAD.WIDE R170, R2.reuse, 0x4, R170 ;  /* 0x0000000402aa7825 */ /* 0x048fe200078e02aa */
[----:B------:R3:W-:Y:S06]  /*21f10*/  STL.64 [R1+0x860], R186 ;  /* 0x000860ba01007387 */ /* 0x0007ec0000100a00 */
[----:B------:R-:W1:Y:S01]  /*21f20*/  LDC R82, c[0x0][0x3a0] ;  /* 0x0000e800ff527b82 */ /* 0x000e620000000800 */
[----:B------:R2:W-:Y:S04]  /*21f30*/  STL.64 [R1+0xa80], R170 ;  /* 0x000a80aa01007387 */ /* 0x0005e80000100a00 */
[----:B------:R-:W-:Y:S03]  /*21f40*/  LDGSTS.E [R92+0x78000], desc[UR16][R186.64], !P5 ;  /* 0x78000000ba5c7fae */ /* 0x000fe6000e9a1010 */
[----:B------:R-:W1:Y:S01]  /*21f50*/  LDC R249, c[0x0][0x3a0] ;  /* 0x0000e800fff97b82 */ /* 0x000e620000000800 */
[C---:B------:R-:W-:Y:S01]  /*21f60*/  IMAD.WIDE R88, R2.reuse, 0x4, R154 ;  /* 0x0000000402587825 */ /* 0x040fe200078e029a */
[----:B------:R-:W-:Y:S03]  /*21f70*/  LDGSTS.E [R92+0x78200], desc[UR16][R170.64], !P5 ;  /* 0x78200000aa5c7fae */ /* 0x000fe6000e9a1010 */
[----:B--2---:R-:W-:Y:S01]  /*21f80*/  IMAD.WIDE R86, R2, 0x4, R138 ;  /* 0x0000000402567825 */ /* 0x004fe200078e028a */
[----:B------:R-:W2:Y:S04]  /*21f90*/  LDL.LU.64 R154, [R1+0x418] ;  /* 0x00041800019a7983 */ /* 0x000ea80000300a00 */
[----:B------:R-:W2:Y:S04]  /*21fa0*/  LDL.LU.64 R138, [R1+0x408] ;  /* 0x00040800018a7983 */ /* 0x000ea80000300a00 */
[----:B------:R3:W-:Y:S04]  /*21fb0*/  STL.64 [R1+0x858], R88 ;  /* 0x0008585801007387 */ /* 0x0007e80000100a00 */
[----:B------:R1:W-:Y:S04]  /*21fc0*/  STL.64 [R1+0xa78], R86 ;  /* 0x000a785601007387 */ /* 0x0003e80000100a00 */
[----:B---3--:R-:W3:Y:S04]  /*21fd0*/  LDL.LU.64 R186, [R1+0x3f8] ;  /* 0x0003f80001ba7983 */ /* 0x008ee80000300a00 */
[----:B------:R-:W3:Y:S04]  /*21fe0*/  LDL.LU.64 R170, [R1+0x3e8] ;  /* 0x0003e80001aa7983 */ /* 0x000ee80000300a00 */
[----:B------:R1:W-:Y:S04]  /*21ff0*/  LDGSTS.E [R92+0x78400], desc[UR16][R88.64], !P1 ;  /* 0x78400000585c7fae */ /* 0x0003e8000c9a1010 */
[----:B------:R1:W-:Y:S01]  /*22000*/  LDGSTS.E [R92+0x78600], desc[UR16][R86.64], !P1 ;  /* 0x78600000565c7fae */ /* 0x0003e2000c9a1010 */
[----:B------:R-:W-:-:S02]  /*22010*/  ISETP.GE.U32.AND P1, PT, R0, 0x7ffffd9b, PT ;  /* 0x7ffffd9b0000780c */ /* 0x000fc40003f26070 */
[----:B------:R-:W-:Y:S01]  /*22020*/  IADD3 R0, PT, PT, R84, -0x1e8, RZ ;  /* 0xfffffe1854007810 */ /* 0x000fe20007ffe0ff */
[----:B-1----:R-:W-:-:S04]  /*22030*/  IMAD.WIDE R88, R2, 0x4, R122 ;  /* 0x0000000402587825 */ /* 0x002fc800078e027a */
[C---:B------:R-:W-:Y:S01]  /*22040*/  IMAD.WIDE R62, R2.reuse, 0x4, R62 ;  /* 0x00000004023e7825 */ /* 0x040fe200078e023e */
[----:B------:R-:W-:Y:S04]  /*22050*/  STL.64 [R1+0x850], R88 ;  /* 0x0008505801007387 */ /* 0x000fe80000100a00 */
[----:B------:R1:W-:Y:S01]  /*22060*/  STL.64 [R1+0xa70], R62 ;  /* 0x000a703e01007387 */ /* 0x0003e20000100a00 */
[----:B------:R-:W-:-:S03]  /*22070*/  IMAD.WIDE R86, R2, 0x4, R106 ;  /* 0x0000000402567825 */ /* 0x000fc600078e026a */
[----:B------:R-:W3:Y:S04]  /*22080*/  LDL.LU.64 R122, [R1+0x3d8] ;  /* 0x0003d800017a7983 */ /* 0x000ee80000300a00 */
[----:B------:R-:W-:Y:S04]  /*22090*/  LDGSTS.E [R92+0x78800], desc[UR16][R88.64], !P6 ;  /* 0x78800000585c7fae */ /* 0x000fe8000f1a1010 */
[----:B------:R-:W-:Y:S01]  /*220a0*/  LDGSTS.E [R92+0x78a00], desc[UR16][R62.64], !P6 ;  /* 0x78a000003e5c7fae */ /* 0x000fe2000f1a1010 */
[----:B------:R-:W-:Y:S02]  /*220b0*/  IADD3 R93, PT, PT, R245, -0x1e5, RZ ;  /* 0xfffffe1bf55d7810 */ /* 0x000fe40007ffe0ff */
[----:B------:R-:W2:Y:S01]  /*220c0*/  LDC R245, c[0x0][0x3a0] ;  /* 0x0000e800fff57b82 */ /* 0x000ea20000000800 */
[----:B------:R-:W-:Y:S01]  /*220d0*/  LDGSTS.E [R92+0x78c00], desc[UR16][R86.64], !P3 ;  /* 0x78c00000565c7fae */ /* 0x000fe2000d9a1010 */
[----:B----4-:R-:W-:-:S03]  /*220e0*/  IMAD.WIDE R84, R2, 0x4, R78 ;  /* 0x0000000402547825 */ /* 0x010fc600078e024e */
[----:B------:R-:W4:Y:S04]  /*220f0*/  LDL.LU.64 R78, [R1+0x3c8] ;  /* 0x0003c800014e7983 */ /* 0x000f280000300a00 */
[----:B------:R-:W-:Y:S04]  /*22100*/  STL.64 [R1+0x840], R86 ;  /* 0x0008405601007387 */ /* 0x000fe80000100a00 */
[----:B------:R2:W-:Y:S04]  /*22110*/  STL.64 [R1+0xa68], R84 ;  /* 0x000a685401007387 */ /* 0x0005e80000100a00 */
[----:B------:R-:W4:Y:S04]  /*22120*/  LDL.LU.64 R106, [R1+0x3b8] ;  /* 0x0003b800016a7983 */ /* 0x000f280000300a00 */
[----:B-1----:R-:W4:Y:S01]  /*22130*/  LDL.LU.64 R62, [R1+0x3a8] ;  /* 0x0003a800013e7983 */ /* 0x002f220000300a00 */
[----:B------:R-:W-:Y:S01]  /*22140*/  ISETP.GE.U32.AND P5, PT, R93, 0x7ffffd9c, PT ;  /* 0x7ffffd9c5d00780c */ /* 0x000fe20003fa6070 */
[----:B------:R-:W-:-:S02]  /*22150*/  VIADD R93, R248, 0xfffffe19 ;  /* 0xfffffe19f85d7836 */ /* 0x000fc40000000000 */
[----:B------:R1:W-:Y:S01]  /*22160*/  LDGSTS.E [R92+0x78e00], desc[UR16][R84.64], !P3 ;  /* 0x78e00000545c7fae */ /* 0x0003e2000d9a1010 */
[----:B------:R-:W1:Y:S02]  /*22170*/  LDC R248, c[0x0][0x3a0] ;  /* 0x0000e800fff87b82 */ /* 0x000e640000000800 */
[----:B------:R-:W-:Y:S01]  /*22180*/  ISETP.GE.U32.AND P6, PT, R93, 0x7ffffd9a, PT ;  /* 0x7ffffd9a5d00780c */ /* 0x000fe20003fc6070 */
[----:B--2---:R-:W-:-:S05]  /*22190*/  IMAD.WIDE R154, R2, 0x4, R154 ;  /* 0x00000004029a7825 */ /* 0x004fca00078e029a */
[----:B-1----:R-:W1:Y:S01]  /*221a0*/  LDC R84, c[0x0][0x3a0] ;  /* 0x0000e800ff547b82 */ /* 0x002e620000000800 */
[C---:B------:R-:W-:Y:S01]  /*221b0*/  IMAD.WIDE R138, R2.reuse, 0x4, R138 ;  /* 0x00000004028a7825 */ /* 0x040fe200078e028a */
[----:B------:R2:W-:Y:S04]  /*221c0*/  STL.64 [R1+0x830], R154 ;  /* 0x0008309a01007387 */ /* 0x0005e80000100a00 */
[----:B------:R2:W-:Y:S04]  /*221d0*/  STL.64 [R1+0xa60], R138 ;  /* 0x000a608a01007387 */ /* 0x0005e80000100a00 */
[----:B------:R-:W-:Y:S01]  /*221e0*/  LDGSTS.E [R92+0x79000], desc[UR16][R154.64], !P5 ;  /* 0x790000009a5c7fae */ /* 0x000fe2000e9a1010 */
[----:B---3--:R-:W-:-:S03]  /*221f0*/  IMAD.WIDE R88, R2, 0x4, R186 ;  /* 0x0000000402587825 */ /* 0x008fc600078e02ba */
[----:B------:R-:W-:Y:S01]  /*22200*/  LDGSTS.E [R92+0x79200], desc[UR16][R138.64], !P5 ;  /* 0x792000008a5c7fae */ /* 0x000fe2000e9a1010 */
[----:B------:R-:W-:-:S03]  /*22210*/  IMAD.WIDE R86, R2, 0x4, R170 ;  /* 0x0000000402567825 */ /* 0x000fc600078e02aa */
[----:B------:R3:W-:Y:S04]  /*22220*/  LDGSTS.E [R92+0x79400], desc[UR16][R88.64], !P1 ;  /* 0x79400000585c7fae */ /* 0x0007e8000c9a1010 */
[----:B------:R-:W4:Y:S04]  /*22230*/  LDL.LU.64 R170, [R1+0x398] ;  /* 0x0003980001aa7983 */ /* 0x000f280000300a00 */
[----:B------:R-:W4:Y:S04]  /*22240*/  LDL.LU.64 R186, [R1+0x388] ;  /* 0x0003880001ba7983 */ /* 0x000f280000300a00 */
[----:B------:R3:W-:Y:S04]  /*22250*/  STL.64 [R1+0x828], R88 ;  /* 0x0008285801007387 */ /* 0x0007e80000100a00 */
[----:B------:R1:W-:Y:S04]  /*22260*/  STL.64 [R1+0xa58], R86 ;  /* 0x000a585601007387 */ /* 0x0003e80000100a00 */
[----:B--2---:R-:W2:Y:S04]  /*22270*/  LDL.LU.64 R154, [R1+0x378] ;  /* 0x00037800019a7983 */ /* 0x004ea80000300a00 */
[----:B------:R-:W2:Y:S01]  /*22280*/  LDL.LU.64 R138, [R1+0x368] ;  /* 0x00036800018a7983 */ /* 0x000ea20000300a00 */
[----:B------:R-:W-:-:S03]  /*22290*/  IMAD.WIDE R122, R2, 0x4, R122 ;  /* 0x00000004027a7825 */ /* 0x000fc600078e027a */
[----:B------:R1:W-:Y:S04]  /*222a0*/  LDGSTS.E [R92+0x79600], desc[UR16][R86.64], !P1 ;  /* 0x79600000565c7fae */ /* 0x0003e8000c9a1010 */
[----:B------:R1:W-:Y:S04]  /*222b0*/  STL.64 [R1+0x820], R122 ;  /* 0x0008207a01007387 */ /* 0x0003e80000100a00 */
[----:B------:R-:W-:Y:S01]  /*222c0*/  LDGSTS.E [R92+0x79800], desc[UR16][R122.64], !P6 ;  /* 0x798000007a5c7fae */ /* 0x000fe2000f1a1010 */
[----:B----4-:R-:W-:-:S05]  /*222d0*/  IMAD.WIDE R78, R2, 0x4, R78 ;  /* 0x00000004024e7825 */ /* 0x010fca00078e024e */
[----:B------:R4:W-:Y:S04]  /*222e0*/  STL.64 [R1+0xa50], R78 ;  /* 0x000a504e01007387 */ /* 0x0009e80000100a00 */
[----:B------:R-:W-:Y:S01]  /*222f0*/  LDGSTS.E [R92+0x79a00], desc[UR16][R78.64], !P6 ;  /* 0x79a000004e5c7fae */ /* 0x000fe2000f1a1010 */
[----:B---3--:R-:W-:-:S03]  /*22300*/  IMAD.WIDE R88, R2, 0x4, R106 ;  /* 0x0000000402587825 */ /* 0x008fc600078e026a */
[----:B------:R-:W3:Y:S01]  /*22310*/  LDL.LU.64 R106, [R1+0x358] ;  /* 0x00035800016a7983 */ /* 0x000ee20000300a00 */
[----:B-1----:R-:W-:-:S03]  /*22320*/  IMAD.WIDE R86, R2, 0x4, R62 ;  /* 0x0000000402567825 */ /* 0x002fc600078e023e */
[----:B------:R-:W3:Y:S04]  /*22330*/  LDL.LU.64 R62, [R1+0x348] ;  /* 0x00034800013e7983 */ /* 0x000ee80000300a00 */
[----:B------:R1:W-:Y:S04]  /*22340*/  STL.64 [R1+0x818], R88 ;  /* 0x0008185801007387 */ /* 0x0003e80000100a00 */
[----:B------:R2:W-:Y:S04]  /*22350*/  STL.64 [R1+0xa48], R86 ;  /* 0x000a485601007387 */ /* 0x0005e80000100a00 */
[----:B------:R-:W3:Y:S04]  /*22360*/  LDL.LU.64 R122, [R1+0x338] ;  /* 0x00033800017a7983 */ /* 0x000ee80000300a00 */
[----:B----4-:R-:W4:Y:S01]  /*22370*/  LDL.LU.64 R78, [R1+0x328] ;  /* 0x00032800014e7983 */ /* 0x010f220000300a00 */
[----:B------:R-:W-:Y:S01]  /*22380*/  ISETP.GE.U32.AND P3, PT, R0, 0x7ffffd99, PT ;  /* 0x7ffffd990000780c */ /* 0x000fe20003f66070 */
[----:B------:R-:W-:-:S02]  /*22390*/  VIADD R0, R83, 0xfffffe16 ;  /* 0xfffffe1653007836 */ /* 0x000fc40000000000 */
[----:B------:R-:W-:Y:S01]  /*223a0*/  VIADD R93, R244, 0xfffffe17 ;  /* 0xfffffe17f45d7836 */ /* 0x000fe20000000000 */
[----:B------:R-:W1:Y:S02]  /*223b0*/  LDC R83, c[0x0][0x3a0] ;  /* 0x0000e800ff537b82 */ /* 0x000e640000000800 */
[----:B------:R-:W-:Y:S01]  /*223c0*/  ISETP.GE.U32.AND P1, PT, R0, 0x7ffffd97, PT ;  /* 0x7ffffd970000780c */ /* 0x000fe20003f26070 */
[----:B------:R-:W-:Y:S01]  /*223d0*/  VIADD R0, R82, 0xfffffe14 ;  /* 0xfffffe1452007836 */ /* 0x000fe20000000000 */
[----:B------:R-:W-:-:S05]  /*223e0*/  ISETP.GE.U32.AND P5, PT, R93, 0x7ffffd98, PT ;  /* 0x7ffffd985d00780c */ /* 0x000fca0003fa6070 */
[----:B------:R1:W-:Y:S01]  /*223f0*/  LDGSTS.E [R92+0x79c00], desc[UR16][R88.64], !P3 ;  /* 0x79c00000585c7fae */ /* 0x0003e2000d9a1010 */
[----:B------:R-:W1:Y:S03]  /*22400*/  LDC R244, c[0x0][0x3a0] ;  /* 0x0000e800fff47b82 */ /* 0x000e660000000800 */
[----:B------:R2:W-:Y:S01]  /*22410*/  LDGSTS.E [R92+0x79e00], desc[UR16][R86.64], !P3 ;  /* 0x79e00000565c7fae */ /* 0x0005e2000d9a1010 */
[----:B------:R-:W-:Y:S02]  /*22420*/  ISETP.GE.U32.AND P3, PT, R0, 0x7ffffd95, PT ;  /* 0x7ffffd950000780c */ /* 0x000fe40003f66070 */
[----:B------:R-:W-:Y:S02]  /*22430*/  IADD3 R0, PT, PT, R84, -0x1ee, RZ ;  /* 0xfffffe1254007810 */ /* 0x000fe40007ffe0ff */
[----:B------:R-:W-:Y:S01]  /*22440*/  IADD3 R93, PT, PT, R245, -0x1eb, RZ ;  /* 0xfffffe15f55d7810 */ /* 0x000fe20007ffe0ff */
[----:B------:R-:W1:Y:S03]  /*22450*/  LDC R82, c[0x0][0x3a0] ;  /* 0x0000e800ff527b82 */ /* 0x000e660000000800 */
[----:B------:R-:W-:Y:S01]  /*22460*/  ISETP.GE.U32.AND P6, PT, R93, 0x7ffffd96, PT ;  /* 0x7ffffd965d00780c */ /* 0x000fe20003fc6070 */
[----:B------:R-:W-:-:S04]  /*22470*/  IMAD.WIDE R170, R2, 0x4, R170 ;  /* 0x0000000402aa7825 */ /* 0x000fc800078e02aa */
[----:B------:R-:W3:Y:S01]  /*22480*/  LDC R245, c[0x0][0x3a0] ;  /* 0x0000e800fff57b82 */ /* 0x000ee20000000800 */
[C---:B-1----:R-:W-:Y:S01]  /*22490*/  IMAD.WIDE R88, R2.reuse, 0x4, R186 ;  /* 0x0000000402587825 */ /* 0x042fe200078e02ba */
[----:B------:R1:W-:Y:S04]  /*224a0*/  STL.64 [R1+0x808], R170 ;  /* 0x000808aa01007387 */ /* 0x0003e80000100a00 */
[----:B------:R-:W-:Y:S04]  /*224b0*/  STL.64 [R1+0xa40], R88 ;  /* 0x000a405801007387 */ /* 0x000fe80000100a00 */
[----:B------:R-:W-:Y:S01]  /*224c0*/  LDGSTS.E [R92+0x7a000], desc[UR16][R170.64], !P5 ;  /* 0x7a000000aa5c7fae */ /* 0x000fe2000e9a1010 */
[----:B--2---:R-:W-:-:S03]  /*224d0*/  IMAD.WIDE R86, R2, 0x4, R154 ;  /* 0x0000000402567825 */ /* 0x004fc600078e029a */
[----:B------:R-:W-:Y:S01]  /*224e0*/  LDGSTS.E [R92+0x7a200], desc[UR16][R88.64], !P5 ;  /* 0x7a200000585c7fae */ /* 0x000fe2000e9a1010 */
[----:B------:R-:W-:-:S03]  /*224f0*/  IMAD.WIDE R84, R2, 0x4, R138 ;  /* 0x0000000402547825 */ /* 0x000fc600078e028a */
[----:B------:R-:W-:Y:S04]  /*22500*/  LDGSTS.E [R92+0x7a400], desc[UR16][R86.64], !P1 ;  /* 0x7a400000565c7fae */ /* 0x000fe8000c9a1010 */
[----:B------:R-:W2:Y:S04]  /*22510*/  LDL.LU.64 R138, [R1+0x318] ;  /* 0x00031800018a7983 */ /* 0x000ea80000300a00 */
[----:B------:R-:W2:Y:S04]  /*22520*/  LDL.LU.64 R154, [R1+0x308] ;  /* 0x00030800019a7983 */ /* 0x000ea80000300a00 */
[----:B------:R-:W-:Y:S04]  /*22530*/  STL.64 [R1+0x7f8], R86 ;  /* 0x0007f85601007387 */ /* 0x000fe80000100a00 */
[----:B------:R3:W-:Y:S04]  /*22540*/  STL.64 [R1+0xa30], R84 ;  /* 0x000a305401007387 */ /* 0x0007e80000100a00 */
[----:B------:R-:W2:Y:S04]  /*22550*/  LDL.LU.64 R186, [R1+0x2f8] ;  /* 0x0002f80001ba7983 */ /* 0x000ea80000300a00 */
[----:B-1----:R-:W2:Y:S04]  /*22560*/  LDL.LU.64 R170, [R1+0x2e8] ;  /* 0x0002e80001aa7983 */ /* 0x002ea80000300a00 */
[----:B------:R1:W-:Y:S01]  /*22570*/  LDGSTS.E [R92+0x7a600], desc[UR16][R84.64], !P1 ;  /* 0x7a600000545c7fae */ /* 0x0003e2000c9a1010 */
[----:B---3--:R-:W-:-:S04]  /*22580*/  IMAD.WIDE R106, R2, 0x4, R106 ;  /* 0x00000004026a7825 */ /* 0x008fc800078e026a */
[C---:B------:R-:W-:Y:S01]  /*22590*/  IMAD.WIDE R62, R2.reuse, 0x4, R62 ;  /* 0x00000004023e7825 */ /* 0x040fe200078e023e */
[----:B------:R3:W-:Y:S01]  /*225a0*/  STL.64 [R1+0x7f0], R106 ;  /* 0x0007f06a01007387 */ /* 0x0007e20000100a00 */
[----:B-1----:R-:W1:Y:S03]  /*225b0*/  LDC R84, c[0x0][0x3a0] ;  /* 0x0000e800ff547b82 */ /* 0x002e660000000800 */
[----:B------:R3:W-:Y:S04]  /*225c0*/  STL.64 [R1+0xa20], R62 ;  /* 0x000a203e01007387 */ /* 0x0007e80000100a00 */
[----:B------:R-:W-:Y:S01]  /*225d0*/  LDGSTS.E [R92+0x7a800], desc[UR16][R106.64], !P6 ;  /* 0x7a8000006a5c7fae */ /* 0x000fe2000f1a1010 */
[----:B------:R-:W-:-:S03]  /*225e0*/  IMAD.WIDE R88, R2, 0x4, R122 ;  /* 0x0000000402587825 */ /* 0x000fc600078e027a */
[----:B------:R-:W-:Y:S01]  /*225f0*/  LDGSTS.E [R92+0x7aa00], desc[UR16][R62.64], !P6 ;  /* 0x7aa000003e5c7fae */ /* 0x000fe2000f1a1010 */
[----:B----4-:R-:W-:-:S03]  /*22600*/  IMAD.WIDE R86, R2, 0x4, R78 ;  /* 0x0000000402567825 */ /* 0x010fc600078e024e */
[----:B------:R-:W4:Y:S04]  /*22610*/  LDL.LU.64 R122, [R1+0x2d8] ;  /* 0x0002d800017a7983 */ /* 0x000f280000300a00 */
[----:B------:R-:W4:Y:S04]  /*22620*/  LDL.LU.64 R78, [R1+0x2c8] ;  /* 0x0002c800014e7983 */ /* 0x000f280000300a00 */
[----:B------:R1:W-:Y:S04]  /*22630*/  STL.64 [R1+0x7e8], R88 ;  /* 0x0007e85801007387 */ /* 0x0003e80000100a00 */
[----:B------:R1:W-:Y:S04]  /*22640*/  STL.64 [R1+0xa18], R86 ;  /* 0x000a185601007387 */ /* 0x0003e80000100a00 */
[----:B---3--:R-:W3:Y:S04]  /*22650*/  LDL.LU.64 R106, [R1+0x2b8] ;  /* 0x0002b800016a7983 */ /* 0x008ee80000300a00 */
[----:B------:R-:W3:Y:S01]  /*22660*/  LDL.LU.64 R62, [R1+0x2a8] ;  /* 0x0002a800013e7983 */ /* 0x000ee20000300a00 */
[----:B------:R-:W-:Y:S01]  /*22670*/  VIADD R93, R249, 0xfffffe13 ;  /* 0xfffffe13f95d7836 */ /* 0x000fe20000000000 */
[----:B------:R-:W-:Y:S01]  /*22680*/  ISETP.GE.U32.AND P1, PT, R0, 0x7ffffd93, PT ;  /* 0x7ffffd930000780c */ /* 0x000fe20003f26070 */
[----:B------:R-:W1:Y:S01]  /*22690*/  LDC R249, c[0x0][0x3a0] ;  /* 0x0000e800fff97b82 */ /* 0x000e620000000800 */
[----:B------:R1:W-:Y:S02]  /*226a0*/  LDGSTS.E [R92+0x7ac00], desc[UR16][R88.64], !P3 ;  /* 0x7ac00000585c7fae */ /* 0x0003e4000d9a1010 */
[----:B------:R-:W-:-:S02]  /*226b0*/  ISETP.GE.U32.AND P5, PT, R93, 0x7ffffd94, PT ;  /* 0x7ffffd945d00780c */ /* 0x000fc40003fa6070 */
[----:B------:R1:W-:Y:S01]  /*226c0*/  LDGSTS.E [R92+0x7ae00], desc[UR16][R86.64], !P3 ;  /* 0x7ae00000565c7fae */ /* 0x0003e2000d9a1010 */
[----:B------:R-:W-:Y:S02]  /*226d0*/  VIADD R93, R244, 0xfffffe11 ;  /* 0xfffffe11f45d7836 */ /* 0x000fe40000000000 */
[----:B------:R-:W-:Y:S01]  /*226e0*/  VIADD R0, R83, 0xfffffe10 ;  /* 0xfffffe1053007836 */ /* 0x000fe20000000000 */
[----:B------:R-:W1:Y:S02]  /*226f0*/  LDC R244, c[0x0][0x3a0] ;  /* 0x0000e800fff47b82 */ /* 0x000e640000000800 */
[----:B------:R-:W-:Y:S02]  /*22700*/  ISETP.GE.U32.AND P6, PT, R93, 0x7ffffd92, PT ;  /* 0x7ffffd925d00780c */ /* 0x000fe40003fc6070 */
[----:B------:R-:W-:Y:S01]  /*22710*/  ISETP.GE.U32.AND P3, PT, R0, 0x7ffffd91, PT ;  /* 0x7ffffd910000780c */ /* 0x000fe20003f66070 */
[----:B------:R-:W-:Y:S02]  /*22720*/  VIADD R0, R82, 0xfffffe0e ;  /* 0xfffffe0e52007836 */ /* 0x000fe40000000000 */
[----:B--2---:R-:W-:-:S04]  /*22730*/  IMAD.WIDE R138, R2, 0x4, R138 ;  /* 0x00000004028a7825 */ /* 0x004fc800078e028a */
[C---:B------:R-:W-:Y:S01]  /*22740*/  IMAD.WIDE R154, R2.reuse, 0x4, R154 ;  /* 0x00000004029a7825 */ /* 0x040fe200078e029a */
[----:B------:R2:W-:Y:S03]  /*22750*/  STL.64 [R1+0x7d0], R138 ;  /* 0x0007d08a01007387 */ /* 0x0005e60000100a00 */
[C---:B-1----:R-:W-:Y:S01]  /*22760*/  IMAD.WIDE R88, R2.reuse, 0x4, R186 ;  /* 0x0000000402587825 */ /* 0x042fe200078e02ba */
[----:B------:R1:W-:Y:S03]  /*22770*/  STL.64 [R1+0xa10], R154 ;  /* 0x000a109a01007387 */ /* 0x0003e60000100a00 */
[C---:B------:R-:W-:Y:S01]  /*22780*/  IMAD.WIDE R86, R2.reuse, 0x4, R170 ;  /* 0x0000000402567825 */ /* 0x040fe200078e02aa */
[----:B------:R-:W3:Y:S03]  /*22790*/  LDL.LU.64 R186, [R1+0x298] ;  /* 0x0002980001ba7983 */ /* 0x000ee60000300a00 */
[----:B----4-:R-:W-:Y:S01]  /*227a0*/  IMAD.WIDE R78, R2, 0x4, R78 ;  /* 0x00000004024e7825 */ /* 0x010fe200078e024e */
[----:B------:R-:W4:Y:S01]  /*227b0*/  LDL.LU.64 R170, [R1+0x288] ;  /* 0x0002880001aa7983 */ /* 0x000f220000300a00 */
[----:B------:R-:W-:Y:S01]  /*227c0*/  IADD3 R93, PT, PT, R248, -0x1f1, RZ ;  /* 0xfffffe0ff85d7810 */ /* 0x000fe20007ffe0ff */
[----:B------:R-:W3:Y:S02]  /*227d0*/  LDC R83, c[0x0][0x3a0] ;  /* 0x0000e800ff537b82 */ /* 0x000ee40000000800 */
[----:B------:R1:W-:Y:S04]  /*227e0*/  STL.64 [R1+0x7b8], R88 ;  /* 0x0007b85801007387 */ /* 0x0003e80000100a00 */
[----:B------:R-:W-:Y:S02]  /*227f0*/  LDGSTS.E [R92+0x7b000], desc[UR16][R138.64], !P5 ;  /* 0x7b0000008a5c7fae */ /* 0x000fe4000e9a1010 */
[----:B------:R-:W3:Y:S02]  /*22800*/  LDC R82, c[0x0][0x3a0] ;  /* 0x0000e800ff527b82 */ /* 0x000ee40000000800 */
[----:B------:R1:W-:Y:S04]  /*22810*/  STL.64 [R1+0xa08], R86 ;  /* 0x000a085601007387 */ /* 0x0003e80000100a00 */
[----:B------:R-:W-:Y:S02]  /*22820*/  LDGSTS.E [R92+0x7b200], desc[UR16][R154.64], !P5 ;  /* 0x7b2000009a5c7fae */ /* 0x000fe4000e9a1010 */
[----:B------:R-:W3:Y:S02]  /*22830*/  LDC R248, c[0x0][0x3a0] ;  /* 0x0000e800fff87b82 */ /* 0x000ee40000000800 */
[----:B--2---:R-:W2:Y:S04]  /*22840*/  LDL.LU.64 R138, [R1+0x278] ;  /* 0x00027800018a7983 */ /* 0x004ea80000300a00 */
[----:B------:R3:W-:Y:S04]  /*22850*/  LDGSTS.E [R92+0x7b400], desc[UR16][R88.64], !P1 ;  /* 0x7b400000585c7fae */ /* 0x0007e8000c9a1010 */
[----:B-1----:R-:W2:Y:S04]  /*22860*/  LDL.LU.64 R154, [R1+0x268] ;  /* 0x00026800019a7983 */ /* 0x002ea80000300a00 */
[----:B------:R1:W-:Y:S01]  /*22870*/  LDGSTS.E [R92+0x7b600], desc[UR16][R86.64], !P1 ;  /* 0x7b600000565c7fae */ /* 0x0003e2000c9a1010 */
[----:B------:R-:W-:Y:S01]  /*22880*/  ISETP.GE.U32.AND P1, PT, R0, 0x7ffffd8f, PT ;  /* 0x7ffffd8f0000780c */ /* 0x000fe20003f26070 */
[----:B---3--:R-:W-:Y:S01]  /*22890*/  IMAD.WIDE R88, R2, 0x4, R122 ;  /* 0x0000000402587825 */ /* 0x008fe200078e027a */
[----:B------:R-:W-:-:S03]  /*228a0*/  IADD3 R0, PT, PT, R84, -0x1f4, RZ ;  /* 0xfffffe0c54007810 */ /* 0x000fc60007ffe0ff */
[C---:B------:R-:W-:Y:S01]  /*228b0*/  IMAD.WIDE R84, R2.reuse, 0x4, R62 ;  /* 0x0000000402547825 */ /* 0x040fe200078e023e */
[----:B------:R-:W-:Y:S03]  /*228c0*/  STL.64 [R1+0x7b0], R88 ;  /* 0x0007b05801007387 */ /* 0x000fe60000100a00 */
[----:B-1----:R-:W-:Y:S01]  /*228d0*/  IMAD.WIDE R86, R2, 0x4, R106 ;  /* 0x0000000402567825 */ /* 0x002fe200078e026a */
[----:B------:R1:W-:Y:S04]  /*228e0*/  STL.64 [R1+0xa00], R78 ;  /* 0x000a004e01007387 */ /* 0x0003e80000100a00 */
[----:B------:R-:W3:Y:S04]  /*228f0*/  LDL.LU.64 R106, [R1+0x258] ;  /* 0x00025800016a7983 */ /* 0x000ee80000300a00 */
[----:B------:R-:W3:Y:S04]  /*22900*/  LDL.LU.64 R62, [R1+0x248] ;  /* 0x00024800013e7983 */ /* 0x000ee80000300a00 */
[----:B------:R-:W-:Y:S04]  /*22910*/  STL.64 [R1+0x798], R86 ;  /* 0x0007985601007387 */ /* 0x000fe80000100a00 */
[----:B------:R1:W-:Y:S04]  /*22920*/  LDGSTS.E [R92+0x7b800], desc[UR16][R88.64], !P6 ;  /* 0x7b800000585c7fae */ /* 0x0003e8000f1a1010 */
[----:B------:R1:W-:Y:S04]  /*22930*/  STL.64 [R1+0x9f8], R84 ;  /* 0x0009f85401007387 */ /* 0x0003e80000100a00 */
[----:B------:R-:W3:Y:S04]  /*22940*/  LDL.LU.64 R122, [R1+0x238] ;  /* 0x00023800017a7983 */ /* 0x000ee80000300a00 */
[----:B------:R-:W-:Y:S01]  /*22950*/  LDGSTS.E [R92+0x7ba00], desc[UR16][R78.64], !P6 ;  /* 0x7ba000004e5c7fae */ /* 0x000fe2000f1a1010 */
[----:B------:R-:W-:-:S03]  /*22960*/  ISETP.GE.U32.AND P5, PT, R93, 0x7ffffd90, PT ;  /* 0x7ffffd905d00780c */ /* 0x000fc60003fa6070 */
[----:B-1----:R-:W3:Y:S01]  /*22970*/  LDL.LU.64 R78, [R1+0x228] ;  /* 0x00022800014e7983 */ /* 0x002ee20000300a00 */
[----:B------:R-:W-:Y:S02]  /*22980*/  VIADD R93, R249, 0xfffffe0d ;  /* 0xfffffe0df95d7836 */ /* 0x000fe40000000000 */
[----:B------:R-:W1:Y:S01]  /*22990*/  LDC R249, c[0x0][0x3a0] ;  /* 0x0000e800fff97b82 */ /* 0x000e620000000800 */
[----:B------:R-:W-:Y:S02]  /*229a0*/  LDGSTS.E [R92+0x7bc00], desc[UR16][R86.64], !P3 ;  /* 0x7bc00000565c7fae */ /* 0x000fe4000d9a1010 */
[----:B------:R-:W-:Y:S02]  /*229b0*/  ISETP.GE.U32.AND P6, PT, R93, 0x7ffffd8e, PT ;  /* 0x7ffffd8e5d00780c */ /* 0x000fe40003fc6070 */
[----:B------:R1:W-:Y:S01]  /*229c0*/  LDGSTS.E [R92+0x7be00], desc[UR16][R84.64], !P3 ;  /* 0x7be00000545c7fae */ /* 0x0003e2000d9a1010 */
[----:B------:R-:W-:Y:S02]  /*229d0*/  VIADD R93, R245, 0xfffffe0b ;  /* 0xfffffe0bf55d7836 */ /* 0x000fe40000000000 */
[C---:B------:R-:W-:Y:S01]  /*229e0*/  IMAD.WIDE R88, R2.reuse, 0x4, R186 ;  /* 0x0000000402587825 */ /* 0x040fe200078e02ba */
[----:B-1----:R-:W1:Y:S04]  /*229f0*/  LDC R84, c[0x0][0x3a0] ;  /* 0x0000e800ff547b82 */ /* 0x002e680000000800 */
[----:B------:R1:W-:Y:S04]  /*22a00*/  STL.64 [R1+0x788], R88 ;  /* 0x0007885801007387 */ /* 0x0003e80000100a00 */
[----:B------:R-:W-:Y:S01]  /*22a10*/  LDGSTS.E [R92+0x7c000], desc[UR16][R88.64], !P5 ;  /* 0x7c000000585c7fae */ /* 0x000fe2000e9a1010 */
[----:B----4-:R-:W-:-:S05]  /*22a20*/  IMAD.WIDE R186, R2, 0x4, R170 ;  /* 0x0000000402ba7825 */ /* 0x010fca00078e02aa */
[----:B------:R4:W-:Y:S04]  /*22a30*/  STL.64 [R1+0x9f0], R186 ;  /* 0x0009f0ba01007387 */ /* 0x0009e80000100a00 */
[----:B------:R-:W3:Y:S04]  /*22a40*/  LDL.LU.64 R170, [R1+0x218] ;  /* 0x0002180001aa7983 */ /* 0x000ee80000300a00 */
[----:B------:R-:W-:Y:S01]  /*22a50*/  LDGSTS.E [R92+0x7c200], desc[UR16][R186.64], !P5 ;  /* 0x7c200000ba5c7fae */ /* 0x000fe2000e9a1010 */
[----:B--2---:R-:W-:-:S04]  /*22a60*/  IMAD.WIDE R138, R2, 0x4, R138 ;  /* 0x00000004028a7825 */ /* 0x004fc800078e028a */
[C---:B------:R-:W-:Y:S01]  /*22a70*/  IMAD.WIDE R86, R2.reuse, 0x4, R154 ;  /* 0x0000000402567825 */ /* 0x040fe200078e029a */
[----:B------:R-:W-:Y:S04]  /*22a80*/  LDGSTS.E [R92+0x7c400], desc[UR16][R138.64], !P1 ;  /* 0x7c4000008a5c7fae */ /* 0x000fe8000c9a1010 */
[----:B------:R-:W2:Y:S04]  /*22a90*/  LDL.LU.64 R154, [R1+0x208] ;  /* 0x00020800019a7983 */ /* 0x000ea80000300a00 */
[----:B------:R3:W-:Y:S04]  /*22aa0*/  STL.64 [R1+0x778], R138 ;  /* 0x0007788a01007387 */ /* 0x0007e80000100a00 */
[----:B------:R3:W-:Y:S04]  /*22ab0*/  STL.64 [R1+0x9e8], R86 ;  /* 0x0009e85601007387 */ /* 0x0007e80000100a00 */
[----:B-1----:R-:W2:Y:S04]  /*22ac0*/  LDL.LU.64 R88, [R1+0x1f8] ;  /* 0x0001f80001587983 */ /* 0x002ea80000300a00 */
[----:B----4-:R-:W4:Y:S01]  /*22ad0*/  LDL.LU.64 R186, [R1+0x1230] ;  /* 0x0012300001ba7983 */ /* 0x010f220000300a00 */
[----:B---3--:R-:W-:-:S03]  /*22ae0*/  IMAD.WIDE R106, R2, 0x4, R106 ;  /* 0x00000004026a7825 */ /* 0x008fc600078e026a */
[----:B------:R-:W3:Y:S01]  /*22af0*/  LDL.LU.64 R138, [R1+0x1e8] ;  /* 0x0001e800018a7983 */ /* 0x000ee20000300a00 */
[----:B------:R-:W-:Y:S01]  /*22b00*/  IMAD.WIDE R62, R2, 0x4, R62 ;  /* 0x00000004023e7825 */ /* 0x000fe200078e023e */
[----:B------:R-:W-:Y:S02]  /*22b10*/  ISETP.GE.U32.AND P5, PT, R93, 0x7ffffd8c, PT ;  /* 0x7ffffd8c5d00780c */ /* 0x000fe40003fa6070 */
[----:B------:R-:W-:Y:S01]  /*22b20*/  IADD3 R93, PT, PT, R244, -0x1f7, RZ ;  /* 0xfffffe09f45d7810 */ /* 0x000fe20007ffe0ff */
[----:B------:R1:W-:Y:S04]  /*22b30*/  LDGSTS.E [R92+0x7c600], desc[UR16][R86.64], !P1 ;  /* 0x7c600000565c7fae */ /* 0x0003e8000c9a1010 */
[----:B------:R1:W-:Y:S04]  /*22b40*/  STL.64 [R1+0x760], R106 ;  /* 0x0007606a01007387 */ /* 0x0003e80000100a00 */
[----:B------:R1:W-:Y:S01]  /*22b50*/  STL.64 [R1+0x9e0], R62 ;  /* 0x0009e03e01007387 */ /* 0x0003e20000100a00 */
[----:B------:R-:W-:-:S03]  /*22b60*/  IMAD.WIDE R244, R2, 0x4, R122 ;  /* 0x0000000402f47825 */ /* 0x000fc600078e027a */
[----:B------:R-:W-:Y:S04]  /*22b70*/  LDGSTS.E [R92+0x7c800], desc[UR16][R106.64], !P6 ;  /* 0x7c8000006a5c7fae */ /* 0x000fe8000f1a1010 */
[----:B------:R-:W-:Y:S01]  /*22b80*/  LDGSTS.E [R92+0x7ca00], desc[UR16][R62.64], !P6 ;  /* 0x7ca000003e5c7fae */ /* 0x000fe2000f1a1010 */
[----:B-1----:R-:W-:-:S03]  /*22b90*/  IMAD.WIDE R86, R2, 0x4, R78 ;  /* 0x0000000402567825 */ /* 0x002fc600078e024e */
[----:B------:R-:W4:Y:S04]  /*22ba0*/  LDL.LU.64 R78, [R1+0x1d8] ;  /* 0x0001d800014e7983 */ /* 0x000f280000300a00 */
[----:B------:R-:W4:Y:S04]  /*22bb0*/  LDL.LU.64 R122, [R1+0x1c8] ;  /* 0x0001c800017a7983 */ /* 0x000f280000300a00 */
[----:B------:R1:W-:Y:S04]  /*22bc0*/  STL.64 [R1+0x758], R244 ;  /* 0x000758f401007387 */ /* 0x0003e80000100a00 */
[----:B------:R1:W-:Y:S04]  /*22bd0*/  STL.64 [R1+0x9d0], R86 ;  /* 0x0009d05601007387 */ /* 0x0003e80000100a00 */
[----:B------:R-:W4:Y:S04]  /*22be0*/  LDL.LU.64 R106, [R1+0x1b8] ;  /* 0x0001b800016a7983 */ /* 0x000f280000300a00 */
[----:B------:R-:W4:Y:S01]  /*22bf0*/  LDL.LU.64 R62, [R1+0x1a8] ;  /* 0x0001a800013e7983 */ /* 0x000f220000300a00 */
[----:B------:R-:W-:Y:S01]  /*22c00*/  ISETP.GE.U32.AND P3, PT, R0, 0x7ffffd8d, PT ;  /* 0x7ffffd8d0000780c */ /* 0x000fe20003f66070 */
[----:B------:R-:W-:Y:S01]  /*22c10*/  VIADD R0, R83, 0xfffffe0a ;  /* 0xfffffe0a53007836 */ /* 0x000fe20000000000 */
[----:B------:R-:W-:Y:S01]  /*22c20*/  ISETP.GE.U32.AND P6, PT, R93, 0x7ffffd8a, PT ;  /* 0x7ffffd8a5d00780c */ /* 0x000fe20003fc6070 */
[----:B------:R-:W2:Y:S03]  /*22c30*/  LDC R83, c[0x0][0x3a0] ;  /* 0x0000e800ff537b82 */ /* 0x000ea60000000800 */
[----:B------:R-:W-:Y:S01]  /*22c40*/  ISETP.GE.U32.AND P1, PT, R0, 0x7ffffd8b, PT ;  /* 0x7ffffd8b0000780c */ /* 0x000fe20003f26070 */
[----:B------:R-:W-:-:S06]  /*22c50*/  VIADD R0, R82, 0xfffffe08 ;  /* 0xfffffe0852007836 */ /* 0x000fcc0000000000 */
[----:B------:R1:W-:Y:S01]  /*22c60*/  LDGSTS.E [R92+0x7cc00], desc[UR16][R244.64], !P3 ;  /* 0x7cc00000f45c7fae */ /* 0x0003e2000d9a1010 */
[----:B------:R-:W-:Y:S01]  /*22c70*/  VIADD R93, R249, 0xfffffe07 ;  /* 0xfffffe07f95d7836 */ /* 0x000fe20000000000 */
[----:B------:R-:W2:Y:S02]  /*22c80*/  LDC R82, c[0x0][0x3a0] ;  /* 0x0000e800ff527b82 */ /* 0x000ea40000000800 */
[----:B------:R2:W-:Y:S01]  /*22c90*/  LDGSTS.E [R92+0x7ce00], desc[UR16][R86.64], !P3 ;  /* 0x7ce00000565c7fae */ /* 0x0005e2000d9a1010 */
[----:B------:R-:W-:Y:S02]  /*22ca0*/  ISETP.GE.U32.AND P3, PT, R0, 0x7ffffd89, PT ;  /* 0x7ffffd890000780c */ /* 0x000fe40003f66070 */
[----:B------:R-:W-:-:S03]  /*22cb0*/  IADD3 R0, PT, PT, R84, -0x1fa, RZ ;  /* 0xfffffe0654007810 */ /* 0x000fc60007ffe0ff */
[----:B-1----:R-:W1:Y:S08]  /*22cc0*/  LDC R245, c[0x0][0x3a0] ;  /* 0x0000e800fff57b82 */ /* 0x002e700000000800 */
[----:B------:R-:W1:Y:S01]  /*22cd0*/  LDC R244, c[0x0][0x3a0] ;  /* 0x0000e800fff47b82 */ /* 0x000e620000000800 */
[----:B------:R-:W-:-:S05]  /*22ce0*/  IMAD.WIDE R170, R2, 0x4, R170 ;  /* 0x0000000402aa7825 */ /* 0x000fca00078e02aa */
[----:B------:R-:W-:Y:S04]  /*22cf0*/  STL.64 [R1+0x740], R170 ;  /* 0x000740aa01007387 */ /* 0x000fe80000100a00 */
[----:B------:R1:W-:Y:S01]  /*22d00*/  LDGSTS.E [R92+0x7d000], desc[UR16][R170.64], !P5 ;  /* 0x7d000000aa5c7fae */ /* 0x0003e2000e9a1010 */
[----:B--2---:R-:W-:-:S05]  /*22d10*/  IMAD.WIDE R154, R2, 0x4, R154 ;  /* 0x00000004029a7825 */ /* 0x004fca00078e029a */
[----:B------:R2:W-:Y:S01]  /*22d20*/  LDGSTS.E [R92+0x7d200], desc[UR16][R154.64], !P5 ;  /* 0x7d2000009a5c7fae */ /* 0x0005e2000e9a1010 */
[----:B------:R-:W-:-:S03]  /*22d30*/  IMAD.WIDE R86, R2, 0x4, R88 ;  /* 0x0000000402567825 */ /* 0x000fc600078e0258 */
[----:B------:R-:W2:Y:S04]  /*22d40*/  LDL.LU.64 R88, [R1+0x198] ;  /* 0x0001980001587983 */ /* 0x000ea80000300a00 */
[----:B------:R1:W-:Y:S01]  /*22d50*/  STL.64 [R1+0x9c8], R154 ;  /* 0x0009c89a01007387 */ /* 0x0003e20000100a00 */
[----:B---3--:R-:W-:-:S03]  /*22d60*/  IMAD.WIDE R138, R2, 0x4, R138 ;  /* 0x00000004028a7825 */ /* 0x008fc600078e028a */
[----:B------:R-:W3:Y:S04]  /*22d70*/  LDL.LU.64 R84, [R1+0x188] ;  /* 0x0001880001547983 */ /* 0x000ee80000300a00 */
[----:B------:R4:W-:Y:S04]  /*22d80*/  STL.64 [R1+0x728], R86 ;  /* 0x0007285601007387 */ /* 0x0009e80000100a00 */
[----:B-1----:R-:W3:Y:S04]  /*22d90*/  LDL.LU.64 R154, [R1+0x178] ;  /* 0x00017800019a7983 */ /* 0x002ee80000300a00 */
[----:B------:R1:W-:Y:S04]  /*22da0*/  STL.64 [R1+0x9c0], R138 ;  /* 0x0009c08a01007387 */ /* 0x0003e80000100a00 */
[----:B------:R1:W-:Y:S01]  /*22db0*/  LDGSTS.E [R92+0x7d400], desc[UR16][R86.64], !P1 ;  /* 0x7d400000565c7fae */ /* 0x0003e2000c9a1010 */
[----:B------:R-:W-:Y:S01]  /*22dc0*/  ISETP.GE.U32.AND P5, PT, R93, 0x7ffffd88, PT ;  /* 0x7ffffd885d00780c */ /* 0x000fe20003fa6070 */
[----:B------:R-:W-:-:S02]  /*22dd0*/  VIADD R93, R248, 0xfffffe05 ;  /* 0xfffffe05f85d7836 */ /* 0x000fc40000000000 */
[----:B------:R1:W-:Y:S04]  /*22de0*/  LDGSTS.E [R92+0x7d600], desc[UR16][R138.64], !P1 ;  /* 0x7d6000008a5c7fae */ /* 0x0003e8000c9a1010 */
[----:B----4-:R-:W4:Y:S01]  /*22df0*/  LDL.LU.64 R86, [R1+0x168] ;  /* 0x0001680001567983 */ /* 0x010f220000300a00 */
[----:B------:R-:W-:-:S04]  /*22e00*/  IMAD.WIDE R78, R2, 0x4, R78 ;  /* 0x00000004024e7825 */ /* 0x000fc800078e024e */
[C---:B------:R-:W-:Y:S01]  /*22e10*/  IMAD.WIDE R170, R2.reuse, 0x4, R122 ;  /* 0x0000000402aa7825 */ /* 0x040fe200078e027a */
[----:B------:R1:W-:Y:S04]  /*22e20*/  STL.64 [R1+0x710], R78 ;  /* 0x0007104e01007387 */ /* 0x0003e80000100a00 */
[----:B------:R1:W-:Y:S04]  /*22e30*/  STL.64 [R1+0x9b8], R170 ;  /* 0x0009b8aa01007387 */ /* 0x0003e80000100a00 */
[----:B-1----:R-:W4:Y:S01]  /*22e40*/  LDL.LU.64 R138, [R1+0x158] ;  /* 0x00015800018a7983 */ /* 0x002f220000300a00 */
[----:B------:R-:W-:-:S03]  /*22e50*/  IMAD.WIDE R248, R2, 0x4, R106 ;  /* 0x0000000402f87825 */ /* 0x000fc600078e026a */
[----:B------:R-:W4:Y:S01]  /*22e60*/  LDL.LU.64 R122, [R1+0x148] ;  /* 0x00014800017a7983 */ /* 0x000f220000300a00 */
[----:B------:R-:W-:-:S03]  /*22e70*/  IMAD.WIDE R62, R2, 0x4, R62 ;  /* 0x00000004023e7825 */ /* 0x000fc600078e023e */
[----:B------:R-:W-:Y:S04]  /*22e80*/  STL.64 [R1+0x708], R248 ;  /* 0x000708f801007387 */ /* 0x000fe80000100a00 */
[----:B------:R-:W4:Y:S04]  /*22e90*/  LDL.LU.64 R106, [R1+0x138] ;  /* 0x00013800016a7983 */ /* 0x000f280000300a00 */
[----:B------:R1:W-:Y:S04]  /*22ea0*/  STL.64 [R1+0x9b0], R62 ;  /* 0x0009b03e01007387 */ /* 0x0003e80000100a00 */
[----:B------:R1:W-:Y:S04]  /*22eb0*/  LDGSTS.E [R92+0x7d800], desc[UR16][R78.64], !P6 ;  /* 0x7d8000004e5c7fae */ /* 0x0003e8000f1a1010 */
[----:B------:R-:W-:Y:S04]  /*22ec0*/  LDGSTS.E [R92+0x7da00], desc[UR16][R170.64], !P6 ;  /* 0x7da00000aa5c7fae */ /* 0x000fe8000f1a1010 */
[----:B------:R-:W-:Y:S04]  /*22ed0*/  LDGSTS.E [R92+0x7dc00], desc[UR16][R248.64], !P3 ;  /* 0x7dc00000f85c7fae */ /* 0x000fe8000d9a1010 */
[----:B------:R-:W4:Y:S04]  /*22ee0*/  LDL.LU.64 R78, [R1+0x128] ;  /* 0x00012800014e7983 */ /* 0x000f280000300a00 */
[----:B------:R-:W4:Y:S04]  /*22ef0*/  LDL.LU.64 R170, [R1+0x1228] ;  /* 0x0012280001aa7983 */ /* 0x000f280000300a00 */
[----:B------:R1:W-:Y:S04]  /*22f00*/  LDGSTS.E [R92+0x7de00], desc[UR16][R62.64], !P3 ;  /* 0x7de000003e5c7fae */ /* 0x0003e8000d9a1010 */
[----:B-1----:R-:W4:Y:S01]  /*22f10*/  LDL.LU.64 R62, [R1+0xd8] ;  /* 0x0000d800013e7983 */ /* 0x002f220000300a00 */
[----:B------:R-:W-:Y:S01]  /*22f20*/  ISETP.GE.U32.AND P1, PT, R0, 0x7ffffd87, PT ;  /* 0x7ffffd870000780c */ /* 0x000fe20003f26070 */
[----:B------:R-:W-:-:S05]  /*22f30*/  VIADD R0, R83, 0xfffffe04 ;  /* 0xfffffe0453007836 */ /* 0x000fca0000000000 */
[----:B------:R-:W-:Y:S01]  /*22f40*/  ISETP.GE.U32.AND P3, PT, R0, 0x7ffffd85, PT ;  /* 0x7ffffd850000780c */ /* 0x000fe20003f66070 */
[----:B------:R-:W-:Y:S02]  /*22f50*/  VIADD R0, R82, 0xfffffe02 ;  /* 0xfffffe0252007836 */ /* 0x000fe40000000000 */
[----:B------:R-:W4:Y:S01]  /*22f60*/  LDL.LU.64 R82, [R1+0x88] ;  /* 0x0000880001527983 */ /* 0x000f220000300a00 */
[----:B------:R-:W-:Y:S02]  /*22f70*/  ISETP.GE.U32.AND P6, PT, R93, 0x7ffffd86, PT ;  /* 0x7ffffd865d00780c */ /* 0x000fe40003fc6070 */
[----:B------:R-:W-:Y:S01]  /*22f80*/  IADD3 R93, PT, PT, R245, -0x1fd, RZ ;  /* 0xfffffe03f55d7810 */ /* 0x000fe20007ffe0ff */
[----:B------:R-:W-:-:S04]  /*22f90*/  IMAD.WIDE R46, R3, 0x4, R46 ;  /* 0x00000004032e7825 */ /* 0x000fc800078e022e */
[----:B------:R-:W-:-:S04]  /*22fa0*/  IMAD.WIDE R30, R3, 0x4, R30 ;  /* 0x00000004031e7825 */ /* 0x000fc800078e021e */
[----:B------:R-:W-:-:S04]  /*22fb0*/  IMAD.WIDE R14, R3, 0x4, R14 ;  /* 0x00000004030e7825 */ /* 0x000fc800078e020e */
[----:B------:R-:W-:-:S04]  /*22fc0*/  IMAD.WIDE R242, R3, 0x4, R242 ;  /* 0x0000000403f27825 */ /* 0x000fc800078e02f2 */
[----:B--2---:R-:W-:-:S04]  /*22fd0*/  IMAD.WIDE R88, R2, 0x4, R88 ;  /* 0x0000000402587825 */ /* 0x004fc800078e0258 */
[C---:B---3--:R-:W-:Y:S01]  /*22fe0*/  IMAD.WIDE R84, R2.reuse, 0x4, R84 ;  /* 0x0000000402547825 */ /* 0x048fe200078e0254 */
[----:B------:R1:W-:Y:S04]  /*22ff0*/  STL.64 [R1+0x6f0], R88 ;  /* 0x0006f05801007387 */ /* 0x0003e80000100a00 */
[----:B------:R2:W-:Y:S01]  /*23000*/  STL.64 [R1+0x9a8], R84 ;  /* 0x0009a85401007387 */ /* 0x0005e20000100a00 */
[----:B------:R-:W-:-:S03]  /*23010*/  IMAD.WIDE R154, R2, 0x4, R154 ;  /* 0x00000004029a7825 */ /* 0x000fc600078e029a */
[----:B------:R-:W3:Y:S04]  /*23020*/  LDL.LU.64 R248, [R1+0x68] ;  /* 0x0000680001f87983 */ /* 0x000ee80000300a00 */
[----:B------:R1:W-:Y:S04]  /*23030*/  LDGSTS.E [R92+0x7e000], desc[UR16][R88.64], !P5 ;  /* 0x7e000000585c7fae */ /* 0x0003e8000e9a1010 */
[----:B------:R2:W-:Y:S04]  /*23040*/  STL.64 [R1+0x6d8], R154 ;  /* 0x0006d89a01007387 */ /* 0x0005e80000100a00 */
[----:B------:R2:W-:Y:S04]  /*23050*/  LDGSTS.E [R92+0x7e200], desc[UR16][R84.64], !P5 ;  /* 0x7e200000545c7fae */ /* 0x0005e8000e9a1010 */
[----:B-1----:R-:W3:Y:S01]  /*23060*/  LDL.LU.64 R88, [R1+0x48] ;  /* 0x0000480001587983 */ /* 0x002ee20000300a00 */
[----:B----4-:R-:W-:-:S03]  /*23070*/  IMAD.WIDE R86, R2, 0x4, R86 ;  /* 0x0000000402567825 */ /* 0x010fc600078e0256 */
[----:B------:R-:W-:Y:S04]  /*23080*/  LDGSTS.E [R92+0x7e400], desc[UR16][R154.64], !P1 ;  /* 0x7e4000009a5c7fae */ /* 0x000fe8000c9a1010 */
[----:B------:R1:W-:Y:S04]  /*23090*/  STL.64 [R1+0x9a0], R86 ;  /* 0x0009a05601007387 */ /* 0x0003e80000100a00 */
[----:B--2---:R-:W2:Y:S04]  /*230a0*/  LDL.LU.64 R84, [R1+0x38] ;  /* 0x0000380001547983 */ /* 0x004ea80000300a00 */
[----:B------:R4:W-:Y:S01]  /*230b0*/  LDGSTS.E [R92+0x7e600], desc[UR16][R86.64], !P1 ;  /* 0x7e600000565c7fae */ /* 0x0009e2000c9a1010 */
[----:B------:R-:W-:Y:S01]  /*230c0*/  ISETP.GE.U32.AND P1, PT, R0, 0x7ffffd83, PT ;  /* 0x7ffffd830000780c */ /* 0x000fe20003f26070 */
[----:B------:R-:W-:-:S02]  /*230d0*/  VIADD R0, R244, 0xfffffe01 ;  /* 0xfffffe01f4007836 */ /* 0x000fc40000000000 */
[----:B------:R-:W4:Y:S01]  /*230e0*/  LDL.LU.64 R154, [R1+0x1220] ;  /* 0x00122000019a7983 */ /* 0x000f220000300a00 */
[----:B------:R-:W-:-:S04]  /*230f0*/  IMAD.WIDE R138, R2, 0x4, R138 ;  /* 0x00000004028a7825 */ /* 0x000fc800078e028a */
[C---:B------:R-:W-:Y:S01]  /*23100*/  IMAD.WIDE R122, R2.reuse, 0x4, R122 ;  /* 0x00000004027a7825 */ /* 0x040fe200078e027a */
[----:B------:R-:W-:Y:S04]  /*23110*/  LDGSTS.E [R92+0x7e800], desc[UR16][R138.64], !P6 ;  /* 0x7e8000008a5c7fae */ /* 0x000fe8000f1a1010 */
[----:B-1----:R-:W4:Y:S04]  /*23120*/  LDL.LU.64 R86, [R1+0x28] ;  /* 0x0000280001567983 */ /* 0x002f280000300a00 */
[----:B------:R-:W4:Y:S01]  /*23130*/  LDL.LU.64 R244, [R1+0x58] ;  /* 0x0000580001f47983 */ /* 0x000f220000300a00 */
[----:B------:R-:W-:-:S03]  /*23140*/  IMAD.WIDE R106, R2, 0x4, R106 ;  /* 0x00000004026a7825 */ /* 0x000fc600078e026a */
[----:B------:R1:W-:Y:S04]  /*23150*/  STL.64 [R1+0x6c0], R138 ;  /* 0x0006c08a01007387 */ /* 0x0003e80000100a00 */
[----:B------:R1:W-:Y:S04]  /*23160*/  STL.64 [R1+0x998], R122 ;  /* 0x0009987a01007387 */ /* 0x0003e80000100a00 */
[----:B------:R-:W-:Y:S04]  /*23170*/  LDGSTS.E [R92+0x7ea00], desc[UR16][R122.64], !P6 ;  /* 0x7ea000007a5c7fae */ /* 0x000fe8000f1a1010 */
[----:B-1----:R-:W4:Y:S01]  /*23180*/  LDL.LU.64 R138, [R1+0x1218] ;  /* 0x00121800018a7983 */ /* 0x002f220000300a00 */
[----:B------:R-:W-:-:S03]  /*23190*/  IMAD.WIDE R78, R2, 0x4, R78 ;  /* 0x00000004024e7825 */ /* 0x000fc600078e024e */
[----:B------:R-:W-:Y:S04]  /*231a0*/  LDGSTS.E [R92+0x7ec00], desc[UR16][R106.64], !P3 ;  /* 0x7ec000006a5c7fae */ /* 0x000fe8000d9a1010 */
[----:B------:R-:W4:Y:S04]  /*231b0*/  LDL.LU.64 R122, [R1+0x1210] ;  /* 0x00121000017a7983 */ /* 0x000f280000300a00 */
[----:B------:R1:W-:Y:S04]  /*231c0*/  STL.64 [R1+0x6a8], R106 ;  /* 0x0006a86a01007387 */ /* 0x0003e80000100a00 */
[----:B------:R1:W-:Y:S04]  /*231d0*/  STL.64 [R1+0x990], R78 ;  /* 0x0009904e01007387 */ /* 0x0003e80000100a00 */
[----:B------:R2:W-:Y:S01]  /*231e0*/  LDGSTS.E [R92+0x7ee00], desc[UR16][R78.64], !P3 ;  /* 0x7ee000004e5c7fae */ /* 0x0005e2000d9a1010 */
[----:B------:R-:W-:-:S03]  /*231f0*/  IMAD.WIDE R62, R3, 0x4, R62 ;  /* 0x00000004033e7825 */ /* 0x000fc600078e023e */
[----:B-1----:R-:W4:Y:S04]  /*23200*/  LDL.LU.64 R106, [R1+0x1208] ;  /* 0x00120800016a7983 */ /* 0x002f280000300a00 */
[----:B------:R-:W4:Y:S04]  /*23210*/  LDL.LU.64 R78, [R1+0x1200] ;  /* 0x00120000014e7983 */ /* 0x000f280000300a00 */
[----:B------:R1:W-:Y:S04]  /*23220*/  STL.64 [R1+0x570], R62 ;  /* 0x0005703e01007387 */ /* 0x0003e80000100a00 */
[----:B-1----:R-:W4:Y:S04]  /*23230*/  LDL.LU.64 R62, [R1+0x11f8] ;  /* 0x0011f800013e7983 */ /* 0x002f280000300a00 */
[----:B------:R1:W-:Y:S04]  /*23240*/  STL.64 [R1+0x568], R46 ;  /* 0x0005682e01007387 */ /* 0x0003e80000100a00 */
[----:B-1----:R-:W4:Y:S04]  /*23250*/  LDL.LU.64 R46, [R1+0x11f0] ;  /* 0x0011f000012e7983 */ /* 0x002f280000300a00 */
[----:B------:R1:W-:Y:S04]  /*23260*/  STL.64 [R1+0x560], R30 ;  /* 0x0005601e01007387 */ /* 0x0003e80000100a00 */
[----:B-1----:R-:W4:Y:S04]  /*23270*/  LDL.LU.64 R30, [R1+0x11e8] ;  /* 0x0011e800011e7983 */ /* 0x002f280000300a00 */
[----:B------:R1:W-:Y:S04]  /*23280*/  STL.64 [R1+0x558], R14 ;  /* 0x0005580e01007387 */ /* 0x0003e80000100a00 */
[----:B-1----:R-:W4:Y:S04]  /*23290*/  LDL.LU.64 R14, [R1+0x11e0] ;  /* 0x0011e000010e7983 */ /* 0x002f280000300a00 */
[----:B------:R1:W-:Y:S04]  /*232a0*/  STL.64 [R1+0x550], R242 ;  /* 0x000550f201007387 */ /* 0x0003e80000100a00 */
[----:B-1----:R-:W4:Y:S01]  /*232b0*/  LDL.LU.64 R242, [R1+0x11d8] ;  /* 0x0011d80001f27983 */ /* 0x002f220000300a00 */
[----:B------:R-:W-:-:S04]  /*232c0*/  IMAD.WIDE R82, R3, 0x4, R82 ;  /* 0x0000000403527825 */ /* 0x000fc800078e0252 */
[C---:B------:R-:W-:Y:S01]  /*232d0*/  IMAD.WIDE R200, R3.reuse, 0x4, R200 ;  /* 0x0000000403c87825 */ /* 0x040fe200078e02c8 */
[----:B------:R-:W-:Y:S04]  /*232e0*/  STL.64 [R1+0x548], R82 ;  /* 0x0005485201007387 */ /* 0x000fe80000100a00 */
[----:B------:R2:W-:Y:S01]  /*232f0*/  STL.64 [R1+0x1178], R82 ;  /* 0x0011785201007387 */ /* 0x0005e20000100a00 */
        /* <DEDUP_REMOVED lines=18> */
[----:B---3--:R-:W-:-:S04]  /*23420*/  IMAD.WIDE R248, R3, 0x4, R248 ;  /* 0x0000000403f87825 */ /* 0x008fc800078e02f8 */
[----:B------:R-:W-:-:S04]  /*23430*/  IMAD.WIDE R88, R3, 0x4, R88 ;  /* 0x0000000403587825 */ /* 0x000fc800078e0258 */
[----:B--2---:R-:W-:-:S04]  /*23440*/  IMAD.WIDE R82, R3, 0x4, R84 ;  /* 0x0000000403527825 */ /* 0x004fc800078e0254 */
[----:B------:R-:W-:-:S04]  /*23450*/  IMAD.WIDE R84, R3, 0x4, R198 ;  /* 0x0000000403547825 */ /* 0x000fc800078e02c6 */
[----:B----4-:R-:W-:-:S05]  /*23460*/  IMAD.WIDE R244, R3, 0x4, R244 ;  /* 0x0000000403f47825 */ /* 0x010fca00078e02f4 */
[----:B------:R-:W-:Y:S04]  /*23470*/  STL.64 [R1+0x530], R244 ;  /* 0x000530f401007387 */ /* 0x000fe80000100a00 */
[----:B------:R-:W-:Y:S01]  /*23480*/  STL.64 [R1+0x540], R200 ;  /* 0x000540c801007387 */ /* 0x000fe20000100a00 */
[----:B------:R-:W-:-:S03]  /*23490*/  IMAD.WIDE R86, R3, 0x4, R86 ;  /* 0x0000000403567825 */ /* 0x000fc600078e0256 */
[----:B------:R-:W-:Y:S04]  /*234a0*/  STL.64 [R1+0x1188], R200 ;  /* 0x001188c801007387 */ /* 0x000fe80000100a00 */
[----:B------:R-:W-:Y:S04]  /*234b0*/  STL.64 [R1+0x528], R88 ;  /* 0x0005285801007387 */ /* 0x000fe80000100a00 */
[----:B------:R-:W-:Y:S04]  /*234c0*/  STL.64 [R1+0x1198], R88 ;  /* 0x0011985801007387 */ /* 0x000fe80000100a00 */
[----:B------:R1:W-:Y:S04]  /*234d0*/  STL.64 [R1+0x520], R82 ;  /* 0x0005205201007387 */ /* 0x0003e80000100a00 */
[----:B------:R-:W-:Y:S04]  /*234e0*/  STL.64 [R1+0x538], R248 ;  /* 0x000538f801007387 */ /* 0x000fe80000100a00 */
[----:B------:R2:W-:Y:S01]  /*234f0*/  STL.64 [R1+0x11a8], R248 ;  /* 0x0011a8f801007387 */ /* 0x0005e20000100a00 */
[----:B-1----:R-:W-:-:S03]  /*23500*/  IMAD.WIDE R82, R3, 0x4, R90 ;  /* 0x0000000403527825 */ /* 0x002fc600078e025a */
[----:B------:R-:W3:Y:S04]  /*23510*/  LDL.LU.64 R90, [R1+0xb78] ;  /* 0x000b7800015a7983 */ /* 0x000ee80000300a00 */
[----:B--2---:R-:W2:Y:S04]  /*23520*/  LDL.LU.64 R248, [R1+0xc68] ;  /* 0x000c680001f87983 */ /* 0x004ea80000300a00 */
[----:B------:R-:W-:Y:S01]  /*23530*/  STL.64 [R1+0x518], R86 ;  /* 0x0005185601007387 */ /* 0x000fe20000100a00 */
[----:B------:R-:W-:-:S03]  /*23540*/  IMAD.WIDE R198, R3, 0x4, R250 ;  /* 0x0000000403c67825 */ /* 0x000fc600078e02fa */
[----:B------:R1:W-:Y:S01]  /*23550*/  STL.64 [R1+0x11b0], R86 ;  /* 0x0011b05601007387 */ /* 0x0003e20000100a00 */
[----:B------:R-:W-:-:S03]  /*23560*/  IMAD.WIDE R244, R3, 0x4, R246 ;  /* 0x0000000403f47825 */ /* 0x000fc600078e02f6 */
[----:B-1----:R-:W4:Y:S04]  /*23570*/  LDL.LU.64 R86, [R1+0xb88] ;  /* 0x000b880001567983 */ /* 0x002f280000300a00 */
[----:B------:R-:W-:Y:S04]  /*23580*/  STL.64 [R1+0x510], R82 ;  /* 0x0005105201007387 */ /* 0x000fe80000100a00 */
[----:B------:R1:W-:Y:S01]  /*23590*/  STL.64 [R1+0x11b8], R82 ;  /* 0x0011b85201007387 */ /* 0x0003e20000100a00 */
[----:B------:R-:W-:-:S03]  /*235a0*/  IMAD.WIDE R200, R3, 0x4, R238 ;  /* 0x0000000403c87825 */ /* 0x000fc600078e02ee */
[----:B-1----:R-:W2:Y:S04]  /*235b0*/  LDL.LU.64 R82, [R1+0xc70] ;  /* 0x000c700001527983 */ /* 0x002ea80000300a00 */
[----:B------:R-:W-:Y:S04]  /*235c0*/  STL.64 [R1+0x508], R84 ;  /* 0x0005085401007387 */ /* 0x000fe80000100a00 */
[----:B------:R1:W-:Y:S04]  /*235d0*/  STL.64 [R1+0x11c0], R84 ;  /* 0x0011c05401007387 */ /* 0x0003e80000100a00 */
[----:B-1----:R-:W2:Y:S04]  /*235e0*/  LDL.LU.64 R84, [R1+0xb98] ;  /* 0x000b980001547983 */ /* 0x002ea80000300a00 */
[----:B------:R-:W-:Y:S04]  /*235f0*/  STL.64 [R1+0x500], R198 ;  /* 0x000500c601007387 */ /* 0x000fe80000100a00 */
[----:B------:R1:W-:Y:S01]  /*23600*/  STL.64 [R1+0x11c8], R198 ;  /* 0x0011c8c601007387 */ /* 0x0003e20000100a00 */
[----:B------:R-:W-:-:S03]  /*23610*/  IMAD.WIDE R14, R3, 0x4, R14 ;  /* 0x00000004030e7825 */ /* 0x000fc600078e020e */
[----:B-1----:R-:W2:Y:S01]  /*23620*/  LDL.LU.64 R198, [R1+0xca8] ;  /* 0x000ca80001c67983 */ /* 0x002ea20000300a00 */
[----:B------:R-:W-:-:S05]  /*23630*/  IMAD.WIDE R242, R3, 0x4, R242 ;  /* 0x0000000403f27825 */ /* 0x000fca00078e02f2 */
[----:B------:R-:W-:Y:S04]  /*23640*/  STL.64 [R1+0x4f0], R242 ;  /* 0x0004f0f201007387 */ /* 0x000fe80000100a00 */
[----:B------:R1:W-:Y:S01]  /*23650*/  STL.64 [R1+0x11d0], R242 ;  /* 0x0011d0f201007387 */ /* 0x0003e20000100a00 */
[----:B------:R-:W-:-:S03]  /*23660*/  IMAD.WIDE R88, R3, 0x4, R30 ;  /* 0x0000000403587825 */ /* 0x000fc600078e021e */
[----:B-1----:R-:W2:Y:S04]  /*23670*/  LDL.LU.64 R242, [R1+0xc60] ;  /* 0x000c600001f27983 */ /* 0x002ea80000300a00 */
[----:B------:R-:W-:Y:S04]  /*23680*/  STL.64 [R1+0x4f8], R244 ;  /* 0x0004f8f401007387 */ /* 0x000fe80000100a00 */
        /* <DEDUP_REMOVED lines=180> */
[----:B------:R-:W-:Y:S04]  /*241d0*/  STL.64 [R1+0x1c8], R208 ;  /* 0x0001c8d001007387 */ /* 0x000fe80000100a00 */
[----:B------:R-:W-:Y:S01]  /*241e0*/  STL.64 [R1+0x1c0], R210 ;  /* 0x0001c0d201007387 */ /* 0x000fe20000100a00 */
[----:B------:R-:W-:-:S03]  /*241f0*/  IMAD.WIDE R226, R3, 0x4, R226 ;  /* 0x0000000403e27825 */ /* 0x000fc600078e02e2 */
[----:B------:R-:W-:Y:S04]  /*24200*/  STL.64 [R1+0x1b8], R212 ;  /* 0x0001b8d401007387 */ /* 0x000fe80000100a00 */
[----:B------:R-:W-:Y:S04]  /*24210*/  STL.64 [R1+0x1b0], R214 ;  /* 0x0001b0d601007387 */ /* 0x000fe80000100a00 */
[----:B------:R-:W-:Y:S01]  /*24220*/  STL.64 [R1+0x1a8], R216 ;  /* 0x0001a8d801007387 */ /* 0x000fe20000100a00 */
[----:B------:R-:W-:-:S03]  /*24230*/  IMAD.WIDE R202, R3, 0x4, R230 ;  /* 0x0000000403ca7825 */ /* 0x000fc600078e02e6 */
[----:B------:R-:W-:Y:S04]  /*24240*/  STL.64 [R1+0x1a0], R218 ;  /* 0x0001a0da01007387 */ /* 0x000fe80000100a00 */
[----:B------:R-:W-:Y:S01]  /*24250*/  STL.64 [R1+0x198], R222 ;  /* 0x000198de01007387 */ /* 0x000fe20000100a00 */
[----:B------:R-:W-:-:S03]  /*24260*/  IMAD.WIDE R196, R3, 0x4, R232 ;  /* 0x0000000403c47825 */ /* 0x000fc600078e02e8 */
[----:B------:R-:W-:Y:S01]  /*24270*/  STL.64 [R1+0x5a0], R220 ;  /* 0x0005a0dc01007387 */ /* 0x000fe20000100a00 */
[----:B------:R-:W-:-:S03]  /*24280*/  IMAD.WIDE R94, R3, 0x4, R234 ;  /* 0x00000004035e7825 */ /* 0x000fc600078e02ea */
[----:B------:R-:W-:Y:S04]  /*24290*/  STL.64 [R1+0x190], R224 ;  /* 0x000190e001007387 */ /* 0x000fe80000100a00 */
[----:B------:R-:W3:Y:S04]  /*242a0*/  LDL.64 R230, [R1+0x530] ;  /* 0x0005300001e67983 */ /* 0x000ee80000100a00 */
[----:B------:R-:W-:Y:S04]  /*242b0*/  STL.64 [R1+0x188], R226 ;  /* 0x000188e201007387 */ /* 0x000fe80000100a00 */
[----:B------:R-:W3:Y:S04]  /*242c0*/  LDL.64 R232, [R1+0x570] ;  /* 0x0005700001e87983 */ /* 0x000ee80000100a00 */
[----:B------:R-:W3:Y:S01]  /*242d0*/  LDL.LU.64 R234, [R1+0xc50] ;  /* 0x000c500001ea7983 */ /* 0x000ee20000300a00 */
[----:B------:R-:W-:-:S02]  /*242e0*/  ISETP.GE.U32.AND P5, PT, R93, 0x7ffffd84, PT ;  /* 0x7ffffd845d00780c */ /* 0x000fc40003fa6070 */
[----:B------:R-:W1:Y:S01]  /*242f0*/  LDC R93, c[0x0][0x3a0] ;  /* 0x0000e800ff5d7b82 */ /* 0x000e620000000800 */
[----:B------:R-:W-:-:S04]  /*24300*/  IMAD.WIDE R228, R3, 0x4, R228 ;  /* 0x0000000403e47825 */ /* 0x000fc800078e02e4 */
[----:B------:R-:W-:Y:S01]  /*24310*/  IMAD.WIDE R236, R3, 0x4, R236 ;  /* 0x0000000403ec7825 */ /* 0x000fe200078e02ec */
[----:B------:R-:W-:Y:S03]  /*24320*/  STL.64 [R1+0x180], R228 ;  /* 0x000180e401007387 */ /* 0x000fe60000100a00 */
[----:B--2---:R-:W-:Y:S01]  /*24330*/  IMAD.WIDE R242, R2, 0x4, R242 ;  /* 0x0000000402f27825 */ /* 0x004fe200078e02f2 */
[----:B------:R-:W-:-:S03]  /*24340*/  ISETP.GE.U32.AND P6, PT, R0, 0x7ffffd82, PT ;  /* 0x7ffffd820000780c */ /* 0x000fc60003fc6070 */
[C---:B------:R-:W-:Y:S01]  /*24350*/  IMAD.WIDE R84, R2.reuse, 0x4, R84 ;  /* 0x0000000402547825 */ /* 0x040fe200078e0254 */
[----:B------:R-:W-:Y:S03]  /*24360*/  STL.64 [R1+0x578], R236 ;  /* 0x000578ec01007387 */ /* 0x000fe60000100a00 */
[C---:B----4-:R-:W-:Y:S01]  /*24370*/  IMAD.WIDE R86, R2.reuse, 0x4, R86 ;  /* 0x0000000402567825 */ /* 0x050fe200078e0256 */
[----:B------:R2:W-:Y:S03]  /*24380*/  STL.64 [R1+0x2b0], R242 ;  /* 0x0002b0f201007387 */ /* 0x0005e60000100a00 */
[----:B------:R-:W-:Y:S01]  /*24390*/  IMAD.WIDE R198, R2, 0x4, R198 ;  /* 0x0000000402c67825 */ /* 0x000fe200078e02c6 */
[----:B-1----:R-:W-:-:S03]  /*243a0*/  IADD3 R93, PT, PT, R93, -0x200, RZ ;  /* 0xfffffe005d5d7810 */ /* 0x002fc60007ffe0ff */
[C---:B---3--:R-:W-:Y:S01]  /*243b0*/  IMAD.WIDE R90, R2.reuse, 0x4, R90 ;  /* 0x00000004025a7825 */ /* 0x048fe200078e025a */
[----:B------:R-:W-:Y:S01]  /*243c0*/  STL.64 [R1+0x2a8], R84 ;  /* 0x0002a85401007387 */ /* 0x000fe20000100a00 */
[----:B------:R-:W-:Y:S02]  /*243d0*/  ISETP.GE.U32.AND P3, PT, R93, 0x7ffffd81, PT ;  /* 0x7ffffd815d00780c */ /* 0x000fe40003f66070 */
[C---:B------:R-:W-:Y:S01]  /*243e0*/  IMAD.WIDE R82, R2.reuse, 0x4, R82 ;  /* 0x0000000402527825 */ /* 0x040fe200078e0252 */
[----:B------:R-:W-:Y:S03]  /*243f0*/  STL.64 [R1+0x2a0], R86 ;  /* 0x0002a05601007387 */ /* 0x000fe60000100a00 */
[C---:B------:R-:W-:Y:S01]  /*24400*/  IMAD.WIDE R248, R2.reuse, 0x4, R248 ;  /* 0x0000000402f87825 */ /* 0x040fe200078e02f8 */
[----:B------:R-:W3:Y:S04]  /*24410*/  LDL.64 R30, [R1+0x568] ;  /* 0x00056800011e7983 */ /* 0x000ee80000100a00 */
[----:B------:R1:W-:Y:S04]  /*24420*/  STL.64 [R1+0x598], R198 ;  /* 0x000598c601007387 */ /* 0x0003e80000100a00 */
[----:B------:R-:W-:Y:S04]  /*24430*/  STL.64 [R1+0x298], R90 ;  /* 0x0002985a01007387 */ /* 0x000fe80000100a00 */
[----:B------:R4:W-:Y:S04]  /*24440*/  STL.64 [R1+0x590], R82 ;  /* 0x0005905201007387 */ /* 0x0009e80000100a00 */
[----:B------:R-:W-:Y:S04]  /*24450*/  LDGSTS.E [R92+0x7f000], desc[UR16][R242.64], !P5 ;  /* 0x7f000000f25c7fae */ /* 0x000fe8000e9a1010 */
[----:B------:R-:W-:Y:S04]  /*24460*/  LDGSTS.E [R92+0x7f200], desc[UR16][R198.64], !P5 ;  /* 0x7f200000c65c7fae */ /* 0x000fe8000e9a1010 */
[----:B------:R-:W-:Y:S04]  /*24470*/  LDGSTS.E [R92+0x7f400], desc[UR16][R84.64], !P1 ;  /* 0x7f400000545c7fae */ /* 0x000fe8000c9a1010 */
[----:B--2---:R-:W2:Y:S04]  /*24480*/  LDL.LU.64 R242, [R1+0x11d0] ;  /* 0x0011d00001f27983 */ /* 0x004ea80000300a00 */
[----:B-1----:R-:W2:Y:S04]  /*24490*/  LDL.LU.64 R198, [R1+0x11c8] ;  /* 0x0011c80001c67983 */ /* 0x002ea80000300a00 */
[----:B------:R1:W-:Y:S04]  /*244a0*/  STL.64 [R1+0x588], R248 ;  /* 0x000588f801007387 */ /* 0x0003e80000100a00 */
[----:B------:R-:W2:Y:S04]  /*244b0*/  LDL.LU.64 R84, [R1+0x11c0] ;  /* 0x0011c00001547983 */ /* 0x000ea80000300a00 */
[----:B------:R-:W-:Y:S04]  /*244c0*/  LDGSTS.E [R92+0x7f600], desc[UR16][R82.64], !P1 ;  /* 0x7f600000525c7fae */ /* 0x000fe8000c9a1010 */
[----:B------:R-:W-:Y:S04]  /*244d0*/  LDGSTS.E [R92+0x7f800], desc[UR16][R86.64], !P6 ;  /* 0x7f800000565c7fae */ /* 0x000fe8000f1a1010 */
[----:B------:R-:W-:Y:S04]  /*244e0*/  LDGSTS.E [R92+0x7fa00], desc[UR16][R248.64], !P6 ;  /* 0x7fa00000f85c7fae */ /* 0x000fe8000f1a1010 */
[----:B------:R-:W-:Y:S01]  /*244f0*/  LDGSTS.E [R92+0x7fc00], desc[UR16][R90.64], !P3 ;  /* 0x7fc000005a5c7fae */ /* 0x000fe2000d9a1010 */
[----:B------:R-:W-:-:S05]  /*24500*/  IMAD.WIDE R234, R2, 0x4, R234 ;  /* 0x0000000402ea7825 */ /* 0x000fca00078e02ea */
[----:B------:R-:W-:Y:S04]  /*24510*/  STL.64 [R1+0x580], R234 ;  /* 0x000580ea01007387 */ /* 0x000fe80000100a00 */
[----:B----4-:R-:W4:Y:S04]  /*24520*/  LDL.LU.64 R82, [R1+0x11b8] ;  /* 0x0011b80001527983 */ /* 0x010f280000300a00 */
[----:B------:R-:W2:Y:S04]  /*24530*/  LDL.LU.64 R86, [R1+0x11b0] ;  /* 0x0011b00001567983 */ /* 0x000ea80000300a00 */
[----:B-1----:R-:W2:Y:S04]  /*24540*/  LDL.LU.64 R248, [R1+0x11a8] ;  /* 0x0011a80001f87983 */ /* 0x002ea80000300a00 */
[----:B------:R-:W2:Y:S04]  /*24550*/  LDL.LU.64 R90, [R1+0x11a0] ;  /* 0x0011a000015a7983 */ /* 0x000ea80000300a00 */
[----:B------:R-:W-:Y:S04]  /*24560*/  LDGSTS.E [R92+0x7fe00], desc[UR16][R234.64], !P3 ;  /* 0x7fe00000ea5c7fae */ /* 0x000fe8000d9a1010 */
[----:B------:R-:W0:Y:S04]  /*24570*/  LDGDEPBAR ;  /* 0x00000000000079af */ /* 0x000e280000000000 */
[----:B--2---:R-:W-:Y:S04]  /*24580*/  LDGSTS.E [R91+-0x50000], desc[UR16][R232.64], P4 ;  /* 0xb0000000e85b7fae */ /* 0x004fe8000a1a1010 */
[----:B------:R-:W-:Y:S04]  /*24590*/  LDGSTS.E [R91+-0x4fc00], desc[UR16][R230.64], P4 ;  /* 0xb0400000e65b7fae */ /* 0x000fe8000a1a1010 */
[----:B------:R-:W-:Y:S04]  /*245a0*/  LDGSTS.E [R91+-0x4f800], desc[UR16][R242.64], P4 ;  /* 0xb0800000f25b7fae */ /* 0x000fe8000a1a1010 */
[----:B------:R-:W-:Y:S04]  /*245b0*/  LDGSTS.E [R91+-0x4f400], desc[UR16][R14.64], P4 ;  /* 0xb0c000000e5b7fae */ /* 0x000fe8000a1a1010 */
[----:B------:R-:W-:Y:S04]  /*245c0*/  LDGSTS.E [R91+-0x4f000], desc[UR16][R88.64], P4 ;  /* 0xb1000000585b7fae */ /* 0x000fe8000a1a1010 */
[----:B------:R-:W2:Y:S04]  /*245d0*/  LDL.64 R242, [R1+0x520] ;  /* 0x0005200001f27983 */ /* 0x000ea80000100a00 */
[----:B------:R-:W2:Y:S04]  /*245e0*/  LDL.64 R14, [R1+0x560] ;  /* 0x00056000010e7983 */ /* 0x000ea80000100a00 */
[----:B------:R-:W2:Y:S04]  /*245f0*/  LDL.LU.64 R88, [R1+0x1198] ;  /* 0x0011980001587983 */ /* 0x000ea80000300a00 */
        /* <DEDUP_REMOVED lines=11> */
[----:B---3--:R-:W-:Y:S04]  /*246b0*/  LDGSTS.E [R90+-0x4ff80], desc[UR16][R30.64], P4 ;  /* 0xb00800001e5a7fae */ /* 0x008fe8000a1a1010 */
[----:B--2---:R-:W-:Y:S04]  /*246c0*/  LDGSTS.E [R90+-0x4fb80], desc[UR16][R88.64], P4 ;  /* 0xb0480000585a7fae */ /* 0x004fe8000a1a1010 */
[----:B------:R-:W-:Y:S04]  /*246d0*/  LDGSTS.E [R90+-0x4f780], desc[UR16][R240.64], P4 ;  /* 0xb0880000f05a7fae */ /* 0x000fe8000a1a1010 */
[----:B------:R-:W-:Y:S04]  /*246e0*/  LDGSTS.E [R90+-0x4f380], desc[UR16][R16.64], P4 ;  /* 0xb0c80000105a7fae */ /* 0x000fe8000a1a1010 */
[----:B------:R-:W2:Y:S04]  /*246f0*/  LDL.LU.64 R88, [R1+0x1190] ;  /* 0x0011900001587983 */ /* 0x000ea80000300a00 */
[----:B------:R-:W3:Y:S04]  /*24700*/  LDL.64 R240, [R1+0x558] ;  /* 0x0005580001f07983 */ /* 0x000ee80000100a00 */
[----:B------:R-:W-:Y:S04]  /*24710*/  LDGSTS.E [R90+-0x4ef80], desc[UR16][R32.64], P4 ;  /* 0xb1080000205a7fae */ /* 0x000fe8000a1a1010 */
[----:B------:R-:W-:Y:S04]  /*24720*/  LDGSTS.E [R90+-0x4eb80], desc[UR16][R48.64], P4 ;  /* 0xb1480000305a7fae */ /* 0x000fe8000a1a1010 */
[----:B------:R-:W-:Y:S04]  /*24730*/  LDGSTS.E [R90+-0x4e780], desc[UR16][R64.64], P4 ;  /* 0xb1880000405a7fae */ /* 0x000fe8000a1a1010 */
[----:B------:R1:W-:Y:S04]  /*24740*/  LDGSTS.E [R90+-0x4e380], desc[UR16][R80.64], P4 ;  /* 0xb1c80000505a7fae */ /* 0x0003e8000a1a1010 */
        /* <DEDUP_REMOVED lines=24> */
[----:B------:R-:W2:Y:S04]  /*248d0*/  LDL.64 R242, [R1+0x550] ;  /* 0x0005500001f27983 */ /* 0x000ea80000100a00 */
[----:B---3--:R-:W-:Y:S04]  /*248e0*/  LDGSTS.E [R88+-0x4fe80], desc[UR16][R240.64], P4 ;  /* 0xb0180000f0587fae */ /* 0x008fe8000a1a1010 */
[----:B------:R-:W3:Y:S04]  /*248f0*/  LDL.LU.64 R200, [R1+0x1188] ;  /* 0x0011880001c87983 */ /* 0x000ee80000300a00 */
[----:B------:R-:W-:Y:S04]  /*24900*/  LDGSTS.E [R88+-0x4fa80], desc[UR16][R86.64], P4 ;  /* 0xb058000056587fae */ /* 0x000fe8000a1a1010 */
[----:B------:R-:W-:Y:S04]  /*24910*/  LDGSTS.E [R88+-0x4f680], desc[UR16][R4.64], P4 ;  /* 0xb098000004587fae */ /* 0x000fe8000a1a1010 */
[----:B------:R-:W-:Y:S04]  /*24920*/  LDGSTS.E [R88+-0x4f280], desc[UR16][R20.64], P4 ;  /* 0xb0d8000014587fae */ /* 0x000fe8000a1a1010 */
        /* <DEDUP_REMOVED lines=14> */
[----:B----4-:R-:W-:Y:S04]  /*24a10*/  LDGSTS.E [R87+-0x4fa00], desc[UR16][R82.64], P4 ;  /* 0xb060000052577fae */ /* 0x010fe8000a1a1010 */
        /* <DEDUP_REMOVED lines=18> */
[----:B------:R-:W2:Y:S04]  /*24b40*/  LDL.LU.64 R82, [R1+0x1170] ;  /* 0x0011700001527983 */ /* 0x000ea80000300a00 */
[----:B------:R-:W3:Y:S04]  /*24b50*/  LDL.LU.64 R84, [R1+0x1168] ;  /* 0x0011680001547983 */ /* 0x000ee80000300a00 */
        /* <DEDUP_REMOVED lines=13> */
[----:B-1----:R-:W-:-:S02]  /*24c30*/  IMAD.SHL.U32 R81, R252, 0x40, RZ ;  /* 0x00000040fc517824 */ /* 0x002fc400078e00ff */
[----:B------:R-:W-:-:S03]  /*24c40*/  IMAD.SHL.U32 R0, R252, 0x10, RZ ;  /* 0x00000010fc007824 */ /* 0x000fc600078e00ff */
[----:B------:R-:W-:Y:S02]  /*24c50*/  LOP3.LUT R81, R81, 0x600, RZ, 0xc0, !PT ;  /* 0x0000060051517812 */ /* 0x000fe400078ec0ff */
[----:B------:R-:W-:Y:S01]  /*24c60*/  LOP3.LUT R0, R0, 0x70, RZ, 0xc0, !PT ;  /* 0x0000007000007812 */ /* 0x000fe200078ec0ff */
        /* <DEDUP_REMOVED lines=16> */
[----:B--2---:R1:W-:Y:S04]  /*24d70*/  LDGSTS.E [R82+-0x4fc80], desc[UR16][R248.64], P4 ;  /* 0xb0380000f8527fae */ /* 0x0043e8000a1a1010 */
        /* <DEDUP_REMOVED lines=13> */
[----:B------:R3:W-:Y:S04]  /*24e50*/  LDGSTS.E [R82+-0x4c480], desc[UR16][R220.64], P4 ;  /* 0xb3b80000dc527fae */ /* 0x0007e8000a1a1010 */
[----:B------:R4:W-:Y:S04]  /*24e60*/  LDGSTS.E [R82+-0x4c080], desc[UR16][R236.64], P4 ;  /* 0xb3f80000ec527fae */ /* 0x0009e8000a1a1010 */
[----:B------:R-:W0:Y:S01]  /*24e70*/  LDGDEPBAR ;  /* 0x00000000000079af */ /* 0x000e220000000000 */
[----:B-1----:R-:W-:-:S03]  /*24e80*/  LOP3.LUT R249, R252, 0x60, RZ, 0xc0, !PT ;  /* 0x00000060fcf97812 */ /* 0x002fc600078ec0ff */
[----:B------:R1:W5:Y:S01]  /*24e90*/  LDL.LU.64 R200, [R1+0x1160] ;  /* 0x0011600001c87983 */ /* 0x0003620000300a00 */
[----:B------:R-:W-:-:S03]  /*24ea0*/  LEA R81, R249, R81, 0x2 ;  /* 0x00000051f9517211 */ /* 0x000fc600078e10ff */
[----:B------:R1:W5:Y:S01]  /*24eb0*/  LDL.LU.64 R198, [R1+0x1158] ;  /* 0x0011580001c67983 */ /* 0x0003620000300a00 */
[----:B------:R-:W-:-:S04]  /*24ec0*/  DEPBAR.LE SB0, 0x6 ;  /* 0x000081800000791a */ /* 0x000fc80000000000 */
[----:B------:R-:W-:Y:S01]  /*24ed0*/  IMAD.IADD R81, R0, 0x1, R81 ;  /* 0x0000000100517824 */ /* 0x000fe200078e0251 */
[----:B------:R-:W-:Y:S06]  /*24ee0*/  BAR.SYNC.DEFER_BLOCKING 0x0 ;  /* 0x0000000000007b1d */ /* 0x000fec0000010000 */
[----:B------:R-:W1:Y:S04]  /*24ef0*/  LDSM.16.M88.4 R16, [R81+UR7+0x13800] ;  /* 0x013800075110783b */ /* 0x000e680008000200 */
[----:B------:R-:W3:Y:S04]  /*24f00*/  LDSM.16.M88.4 R20, [R81+UR7+0x14800] ;  /* 0x014800075114783b */ /* 0x000ee80008000200 */
[----:B------:R-:W-:Y:S04]  /*24f10*/  LDSM.16.M88.4 R24, [R81+UR7+0x15800] ;  /* 0x015800075118783b */ /* 0x000fe80008000200 */
[----:B------:R-:W-:Y:S04]  /*24f20*/  LDSM.16.M88.4 R4, [R81+UR7] ;  /* 0x000000075104783b */ /* 0x000fe80008000200 */
[----:B------:R-:W-:Y:S04]  /*24f30*/  LDSM.16.M88.4 R8, [R81+UR7+0x800] ;  /* 0x000800075108783b */ /* 0x000fe80008000200 */
[----:B--2---:R-:W-:Y:S04]  /*24f40*/  LDSM.16.M88.4 R204, [R81+UR7+0x1000] ;  /* 0x0010000751cc783b */ /* 0x004fe80008000200 */
[----:B------:R-:W-:Y:S04]  /*24f50*/  LDSM.16.M88.4 R12, [R81+UR7+0x1800] ;  /* 0x00180007510c783b */ /* 0x000fe80008000200 */
[----:B------:R-:W-:Y:S04]  /*24f60*/  LDSM.16.M88.4 R192, [R81+UR7+0x2000] ;  /* 0x0020000751c0783b */ /* 0x000fe80008000200 */
[----:B------:R-:W-:Y:S04]  /*24f70*/  LDSM.16.M88.4 R184, [R81+UR7+0x2800] ;  /* 0x0028000751b8783b */ /* 0x000fe80008000200 */
[----:B------:R-:W-:Y:S04]  /*24f80*/  LDSM.16.M88.4 R188, [R81+UR7+0x3000] ;  /* 0x0030000751bc783b */ /* 0x000fe80008000200 */
[----:B-1----:R-:W-:Y:S04]  /*24f90*/  STL.64 [R1], R16 ;  /* 0x0000001001007387 */ /* 0x002fe80000100a00 */
[----:B------:R-:W-:Y:S04]  /*24fa0*/  STL.64 [R1+0x8], R18 ;  /* 0x0000081201007387 */ /* 0x000fe80000100a00 */
[----:B------:R-:W1:Y:S04]  /*24fb0*/  LDSM.16.M88.4 R16, [R81+UR7+0x15000] ;  /* 0x015000075110783b */ /* 0x000e680008000200 */
[----:B---3--:R-:W-:Y:S04]  /*24fc0*/  STL.64 [R1+0x20], R20 ;  /* 0x0000201401007387 */ /* 0x008fe80000100a00 */
[----:B------:R-:W-:Y:S04]  /*24fd0*/  STL.64 [R1+0x28], R22 ;  /* 0x0000281601007387 */ /* 0x000fe80000100a00 */
[----:B------:R-:W2:Y:S04]  /*24fe0*/  LDSM.16.M88.4 R20, [R81+UR7+0x16000] ;  /* 0x016000075114783b */ /* 0x000ea80008000200 */
[----:B------:R-:W-:Y:S04]  /*24ff0*/  LDSM.16.M88.4 R176, [R81+UR7+0x3800] ;  /* 0x0038000751b0783b */ /* 0x000fe80008000200 */
[----:B------:R-:W-:Y:S04]  /*25000*/  LDSM.16.M88.4 R180, [R81+UR7+0x4000] ;  /* 0x0040000751b4783b */ /* 0x000fe80008000200 */
[----:B------:R-:W-:Y:S04]  /*25010*/  LDSM.16.M88.4 R168, [R81+UR7+0x4800] ;  /* 0x0048000751a8783b */ /* 0x000fe80008000200 */
[----:B------:R-:W-:Y:S04]  /*25020*/  LDSM.16.M88.4 R172, [R81+UR7+0x5000] ;  /* 0x0050000751ac783b */ /* 0x000fe80008000200 */
[----:B------:R-:W-:Y:S04]  /*25030*/  LDSM.16.M88.4 R160, [R81+UR7+0x5800] ;  /* 0x0058000751a0783b */ /* 0x000fe80008000200 */
[----:B------:R-:W-:Y:S04]  /*25040*/  LDSM.16.M88.4 R164, [R81+UR7+0x6000] ;  /* 0x0060000751a4783b */ /* 0x000fe80008000200 */
[----:B-1----:R-:W-:Y:S04]  /*25050*/  STL.64 [R1+0x10], R16 ;  /* 0x0000101001007387 */ /* 0x002fe80000100a00 */
[----:B------:R-:W-:Y:S04]  /*25060*/  STL.64 [R1+0x18], R18 ;  /* 0x0000181201007387 */ /* 0x000fe80000100a00 */
[----:B------:R-:W1:Y:S04]  /*25070*/  LDSM.16.M88.4 R16, [R81+UR7+0x16800] ;  /* 0x016800075110783b */ /* 0x000e680008000200 */
[----:B------:R-:W-:Y:S04]  /*25080*/  STL.64 [R1+0x40], R24 ;  /* 0x0000401801007387 */ /* 0x000fe80000100a00 */
[----:B------:R-:W-:Y:S04]  /*25090*/  STL.64 [R1+0x48], R26 ;  /* 0x0000481a01007387 */ /* 0x000fe80000100a00 */
[----:B------:R-:W3:Y:S04]  /*250a0*/  LDSM.16.M88.4 R24, [R81+UR7+0x17000] ;  /* 0x017000075118783b */ /* 0x000ee80008000200 */
[----:B--2---:R-:W-:Y:S04]  /*250b0*/  STL.64 [R1+0x30], R20 ;  /* 0x0000301401007387 */ /* 0x004fe80000100a00 */
[----:B------:R-:W-:Y:S04]  /*250c0*/  STL.64 [R1+0x38], R22 ;  /* 0x0000381601007387 */ /* 0x000fe80000100a00 */
[----:B------:R-:W2:Y:S04]  /*250d0*/  LDSM.16.M88.4 R20, [R81+UR7+0x17800] ;  /* 0x017800075114783b */ /* 0x000ea80008000200 */
[----:B------:R-:W-:Y:S04]  /*250e0*/  LDSM.16.M88.4 R152, [R81+UR7+0x6800] ;  /* 0x006800075198783b */ /* 0x000fe80008000200 */
[----:B------:R-:W-:Y:S04]  /*250f0*/  LDSM.16.M88.4 R156, [R81+UR7+0x7000] ;  /* 0x00700007519c783b */ /* 0x000fe80008000200 */
[----:B------:R-:W-:Y:S04]  /*25100*/  LDSM.16.M88.4 R144, [R81+UR7+0x7800] ;  /* 0x007800075190783b */ /* 0x000fe80008000200 */
[----:B-1----:R-:W-:Y:S04]  /*25110*/  STL.64 [R1+0x60], R16 ;  /* 0x0000601001007387 */ /* 0x002fe80000100a00 */
[----:B------:R-:W-:Y:S04]  /*25120*/  STL.64 [R1+0x68], R18 ;  /* 0x0000681201007387 */ /* 0x000fe80000100a00 */
[----:B------:R-:W1:Y:S04]  /*25130*/  LDSM.16.M88.4 R16, [R81+UR7+0x18000] ;  /* 0x018000075110783b */ /* 0x000e680008000200 */
[----:B---3--:R-:W-:Y:S04]  /*25140*/  STL.64 [R1+0x50], R24 ;  /* 0x0000501801007387 */ /* 0x008fe80000100a00 */
        /* <DEDUP_REMOVED lines=52> */
[----:B------:R-:W-:Y:S04]  /*25490*/  LDSM.16.M88.4 R20, [R81+UR7+0x1f000] ;  /* 0x01f000075114783b */ /* 0x000fe80008000200 */
[----:B------:R-:W-:Y:S04]  /*254a0*/  LDSM.16.M88.4 R100, [R81+UR7+0xe000] ;  /* 0x00e000075164783b */ /* 0x000fe80008000200 */
[----:B------:R-:W-:Y:S04]  /*254b0*/  LDSM.16.M88.4 R212, [R81+UR7+0xe800] ;  /* 0x00e8000751d4783b */ /* 0x000fe80008000200 */
[----:B------:R-:W-:Y:S04]  /*254c0*/  LDSM.16.M88.4 R208, [R81+UR7+0xf000] ;  /* 0x00f0000751d0783b */ /* 0x000fe80008000200 */
[----:B-1----:R-:W-:Y:S04]  /*254d0*/  STL.64 [R1+0x130], R16 ;  /* 0x0001301001007387 */ /* 0x002fe80000100a00 */
[----:B------:R-:W-:Y:S04]  /*254e0*/  STL.64 [R1+0x138], R18 ;  /* 0x0001381201007387 */ /* 0x000fe80000100a00 */
[----:B------:R-:W1:Y:S04]  /*254f0*/  LDSM.16.M88.4 R16, [R81+UR7+0x1f800] ;  /* 0x01f800075110783b */ /* 0x000e680008000200 */
[----:B---3--:R2:W-:Y:S04]  /*25500*/  STL.64 [R1+0x160], R24 ;  /* 0x0001601801007387 */ /* 0x0085e80000100a00 */
[----:B------:R2:W-:Y:S04]  /*25510*/  STL.64 [R1+0x168], R26 ;  /* 0x0001681a01007387 */ /* 0x0005e80000100a00 */
[----:B------:R2:W3:Y:S04]  /*25520*/  LDSM.16.M88.4 R216, [R81+UR7+0xf800] ;  /* 0x00f8000751d8783b */ /* 0x0004e80008000200 */
[----:B------:R2:W2:Y:S04]  /*25530*/  LDSM.16.M88.4 R220, [R81+UR7+0x10000] ;  /* 0x0100000751dc783b */ /* 0x0004a80008000200 */
[----:B------:R1:W2:Y:S04]  /*25540*/  LDSM.16.M88.4 R228, [R81+UR7+0x10800] ;  /* 0x0108000751e4783b */ /* 0x0002a80008000200 */
[----:B------:R1:W2:Y:S04]  /*25550*/  LDSM.16.M88.4 R224, [R81+UR7+0x11000] ;  /* 0x0110000751e0783b */ /* 0x0002a80008000200 */
[----:B----4-:R4:W2:Y:S04]  /*25560*/  LDSM.16.M88.4 R236, [R81+UR7+0x11800] ;  /* 0x0118000751ec783b */ /* 0x0108a80008000200 */
[----:B------:R4:W2:Y:S04]  /*25570*/  LDSM.16.M88.4 R232, [R81+UR7+0x12000] ;  /* 0x0120000751e8783b */ /* 0x0008a80008000200 */
[----:B------:R4:W2:Y:S04]  /*25580*/  LDSM.16.M88.4 R244, [R81+UR7+0x12800] ;  /* 0x0128000751f4783b */ /* 0x0008a80008000200 */
[----:B-1----:R4:W-:Y:S04]  /*25590*/  STL.64 [R1+0x170], R16 ;  /* 0x0001701001007387 */ /* 0x0029e80000100a00 */
[----:B------:R4:W-:Y:S04]  /*255a0*/  STL.64 [R1+0x150], R20 ;  /* 0x0001501401007387 */ /* 0x0009e80000100a00 */
[----:B------:R4:W-:Y:S04]  /*255b0*/  STL.64 [R1+0x158], R22 ;  /* 0x0001581601007387 */ /* 0x0009e80000100a00 */
[----:B------:R4:W-:Y:S04]  /*255c0*/  STL.64 [R1+0x178], R18 ;  /* 0x0001781201007387 */ /* 0x0009e80000100a00 */
[----:B------:R4:W1:Y:S04]  /*255d0*/  LDSM.16.M88.4 R240, [R81+UR7+0x13000] ;  /* 0x0130000751f0783b */ /* 0x0008680008000200 */
[----:B------:R4:W1:Y:S01]  /*255e0*/  LDSM.16.M88.4 R248, [R81+UR7+0x14000] ;  /* 0x0140000751f8783b */ /* 0x0008620008000200 */
[----:B---3--:R-:W-:Y:S05]  /*255f0*/  @!P0 BRA `(.L_x_6) ;  /* 0x0000000800088947 */ /* 0x008fea0003800000 */
[----:B----4-:R-:W-:Y:S01]  /*25600*/  IMAD.MOV.U32 R16, RZ, RZ, R4 ;  /* 0x000000ffff107224 */ /* 0x010fe200078e0004 */
[----:B------:R-:W-:Y:S01]  /*25610*/  MOV R17, R6 ;  /* 0x0000000600117202 */ /* 0x000fe20000000f00 */
[----:B------:R-:W-:Y:S01]  /*25620*/  IMAD.MOV.U32 R18, RZ, RZ, R8 ;  /* 0x000000ffff127224 */ /* 0x000fe200078e0008 */
[----:B------:R-:W-:Y:S01]  /*25630*/  MOV R20, R204 ;  /* 0x000000cc00147202 */ /* 0x000fe20000000f00 */
[----:B------:R-:W-:Y:S01]  /*25640*/  IMAD.MOV.U32 R19, RZ, RZ, R10 ;  /* 0x000000ffff137224 */ /* 0x000fe200078e000a */
[----:B------:R-:W-:Y:S01]  /*25650*/  MOV R23, R14 ;  /* 0x0000000e00177202 */ /* 0x000fe20000000f00 */
[----:B------:R-:W-:Y:S01]  /*25660*/  IMAD.MOV.U32 R21, RZ, RZ, R206 ;  /* 0x000000ffff157224 */ /* 0x000fe200078e00ce */
[----:B--2---:R-:W-:Y:S01]  /*25670*/  MOV R26, R184 ;  /* 0x000000b8001a7202 */ /* 0x004fe20000000f00 */
[----:B------:R-:W-:Y:S01]  /*25680*/  IMAD.MOV.U32 R22, RZ, RZ, R12 ;  /* 0x000000ffff167224 */ /* 0x000fe200078e000c */
[----:B------:R-:W-:Y:S01]  /*25690*/  MOV R29, R190 ;  /* 0x000000be001d7202 */ /* 0x000fe20000000f00 */
        /* <DEDUP_REMOVED lines=38> */
[----:B------:R-:W-:-:S02]  /*25900*/  IMAD.MOV.U32 R52, RZ, RZ, R140 ;  /* 0x000000ffff347224 */ /* 0x000fc400078e008c */
[----:B------:R-:W-:Y:S02]  /*25910*/  IMAD.MOV.U32 R54, RZ, RZ, R128 ;  /* 0x000000ffff367224 */ /* 0x000fe400078e0080 */
[----:B------:R-:W-:Y:S02]  /*25920*/  IMAD.MOV.U32 R55, RZ, RZ, R130 ;  /* 0x000000ffff377224 */ /* 0x000fe400078e0082 */
[----:B------:R-:W-:Y:S02]  /*25930*/  IMAD.MOV.U32 R57, RZ, RZ, R134 ;  /* 0x000000ffff397224 */ /* 0x000fe400078e0086 */
[----:B------:R-:W-:Y:S02]  /*25940*/  IMAD.MOV.U32 R58, RZ, RZ, R120 ;  /* 0x000000ffff3a7224 */ /* 0x000fe400078e0078 */
[----:B------:R-:W-:Y:S02]  /*25950*/  IMAD.MOV.U32 R60, RZ, RZ, R124 ;  /* 0x000000ffff3c7224 */ /* 0x000fe400078e007c */
        /* <DEDUP_REMOVED lines=13> */
[----:B------:R-:W-:Y:S01]  /*25a30*/  IMAD.MOV.U32 R5, RZ, RZ, R7 ;  /* 0x000000ffff057224 */ /* 0x000fe200078e0007 */
[----:B------:R-:W-:Y:S01]  /*25a40*/  MOV R7, R11 ;  /* 0x0000000b00077202 */ /* 0x000fe20000000f00 */
[----:B------:R2:W-:Y:S01]  /*25a50*/  STTM.x64 tmem[UR11+0x100], R16 ;  /* 0x00010010000079ed */ /* 0x0005e2000834000b */
[----:B------:R-:W-:Y:S02]  /*25a60*/  IMAD.MOV.U32 R6, RZ, RZ, R9 ;  /* 0x000000ffff067224 */ /* 0x000fe400078e0009 */
[----:B------:R-:W-:Y:S02]  /*25a70*/  IMAD.MOV.U32 R11, RZ, RZ, R15 ;  /* 0x000000ffff0b7224 */ /* 0x000fe400078e000f */
[----:B------:R-:W-:Y:S02]  /*25a80*/  IMAD.MOV.U32 R8, RZ, RZ, R205 ;  /* 0x000000ffff087224 */ /* 0x000fe400078e00cd */
[----:B------:R-:W-:Y:S02]  /*25a90*/  IMAD.MOV.U32 R9, RZ, RZ, R207 ;  /* 0x000000ffff097224 */ /* 0x000fe400078e00cf */
[----:B------:R-:W-:-:S02]  /*25aa0*/  IMAD.MOV.U32 R12, RZ, RZ, R193 ;  /* 0x000000ffff0c7224 */ /* 0x000fc400078e00c1 */
[----:B------:R-:W-:Y:S02]  /*25ab0*/  IMAD.MOV.U32 R14, RZ, RZ, R185 ;  /* 0x000000ffff0e7224 */ /* 0x000fe400078e00b9 */
        /* <DEDUP_REMOVED lines=52> */
[----:B------:R-:W-:-:S04]  /*25e00*/  IMAD.MOV.U32 R66, RZ, RZ, R217 ;  /* 0x000000ffff427224 */ /* 0x000fc800078e00d9 */
[----:B------:R3:W-:Y:S03]  /*25e10*/  STTM.x64 tmem[UR11+0x180], R4 ;  /* 0x00018004000079ed */ /* 0x0007e6000834000b */
.L_x_6:
[----:B---3--:R-:W3:Y:S01]  /*25e20*/  LDL.LU.64 R58, [R1+0x190] ;  /* 0x00019000013a7983 */ /* 0x008ee20000300a00 */
[----:B------:R-:W-:Y:S01]  /*25e30*/  SHF.R.S32.HI R0, RZ, 0x1f, R3 ;  /* 0x0000001fff007819 */ /* 0x000fe20000011403 */
[----:B------:R-:W4:Y:S02]  /*25e40*/  LDC R252, c[0x0][0x3a0] ;  /* 0x0000e800fffc7b82 */ /* 0x000f240000000800 */
[----:B--2---:R-:W2:Y:S04]  /*25e50*/  LDL.LU.64 R26, [R1+0x4a0] ;  /* 0x0004a000011a7983 */ /* 0x004ea80000300a00 */
[----:B----4-:R-:W4:Y:S04]  /*25e60*/  LDL.LU.64 R16, [R1+0x500] ;  /* 0x0005000001107983 */ /* 0x010f280000300a00 */
[----:B------:R-:W2:Y:S04]  /*25e70*/  LDL.LU.64 R18, [R1+0x1d8] ;  /* 0x0001d80001127983 */ /* 0x000ea80000300a00 */
[----:B------:R-:W2:Y:S04]  /*25e80*/  LDL.LU.64 R24, [R1+0x2f8] ;  /* 0x0002f80001187983 */ /* 0x000ea80000300a00 */
[----:B------:R-:W2:Y:S04]  /*25e90*/  LDL.LU.64 R30, [R1+0x340] ;  /* 0x00034000011e7983 */ /* 0x000ea80000300a00 */
[----:B------:R-:W2:Y:S04]  /*25ea0*/  LDL.LU.64 R36, [R1+0x300] ;  /* 0x0003000001247983 */ /* 0x000ea80000300a00 */
[----:B------:R-:W2:Y:S04]  /*25eb0*/  LDL.LU.64 R42, [R1+0x188] ;  /* 0x00018800012a7983 */ /* 0x000ea80000300a00 */
[----:B------:R-:W2:Y:S04]  /*25ec0*/  LDL.LU.64 R40, [R1+0x390] ;  /* 0x0003900001287983 */ /* 0x000ea80000300a00 */
[----:B------:R-:W2:Y:S04]  /*25ed0*/  LDL.LU.64 R64, [R1+0x198] ;  /* 0x0001980001407983 */ /* 0x000ea80000300a00 */
        /* <DEDUP_REMOVED lines=31> */
[----:B------:R-:W-:-:S02]  /*260d0*/  SHF.L.U32 R80, R3, 0x2, RZ ;  /* 0x0000000203507819 */ /* 0x000fc400000006ff */
[----:B------:R-:W-:Y:S01]  /*260e0*/  SHF.L.U64.HI R3, R3, 0x2, R0 ;  /* 0x0000000203037819 */ /* 0x000fe20000010200 */
[----:B------:R-:W4:Y:S04]  /*260f0*/  LDL.LU.64 R78, [R1+0x210] ;  /* 0x00021000014e7983 */ /* 0x000f280000300a00 */
[----:B------:R-:W4:Y:S01]  /*26100*/  LDL.LU.64 R100, [R1+0x1d0] ;  /* 0x0001d00001647983 */ /* 0x000f220000300a00 */
[----:B--2---:R-:W-:Y:S02]  /*26110*/  IMAD.MOV.U32 R70, RZ, RZ, R64 ;  /* 0x000000ffff467224 */ /* 0x004fe400078e0040 */
[----:B------:R-:W-:Y:S01]  /*26120*/  IMAD.MOV.U32 R71, RZ, RZ, R65 ;  /* 0x000000ffff477224 */ /* 0x000fe200078e0041 */
[-C--:B---3--:R-:W-:Y:S02]  /*26130*/  IADD3 R98, P3, PT, R106, R80.reuse, RZ ;  /* 0x000000506a627210 */ /* 0x088fe40007f7e0ff */
[----:B----4-:R-:W-:-:S03]  /*26140*/  IADD3 R74, P4, PT, R96, R80, RZ ;  /* 0x00000050604a7210 */ /* 0x010fc60007f9e0ff */
[--C-:B------:R-:W-:Y:S01]  /*26150*/  IMAD.X R99, R107, 0x1, R3.reuse, P3 ;  /* 0x000000016b637824 */ /* 0x100fe200018e0603 */
[----:B------:R-:W-:Y:S02]  /*26160*/  IADD3 R64, P5, PT, R68, R80, RZ ;  /* 0x0000005044407210 */ /* 0x000fe40007fbe0ff */
[----:B------:R-:W-:Y:S01]  /*26170*/  IADD3.X R75, PT, PT, R97, R3, RZ, P4, !PT ;  /* 0x00000003614b7210 */ /* 0x000fe200027fe4ff */
[----:B------:R-:W-:Y:S02]  /*26180*/  IMAD.MOV.U32 R68, RZ, RZ, R62 ;  /* 0x000000ffff447224 */ /* 0x000fe400078e003e */
[----:B------:R-:W-:Y:S01]  /*26190*/  IMAD.X R65, R69, 0x1, R3, P5 ;  /* 0x0000000145417824 */ /* 0x000fe200028e0603 */
[----:B------:R-:W-:Y:S01]  /*261a0*/  MOV R69, R63 ;  /* 0x0000003f00457202 */ /* 0x000fe20000000f00 */
[----:B------:R-:W-:Y:S01]  /*261b0*/  IMAD.MOV.U32 R62, RZ, RZ, R60 ;  /* 0x000000ffff3e7224 */ /* 0x000fe200078e003c */
[----:B------:R-:W-:Y:S01]  /*261c0*/  MOV R60, R58 ;  /* 0x0000003a003c7202 */ /* 0x000fe20000000f00 */
[----:B------:R-:W-:-:S02]  /*261d0*/  IMAD.MOV.U32 R63, RZ, RZ, R61 ;  /* 0x000000ffff3f7224 */ /* 0x000fc400078e003d */
[----:B------:R-:W-:Y:S01]  /*261e0*/  IMAD.MOV.U32 R61, RZ, RZ, R59 ;  /* 0x000000ffff3d7224 */ /* 0x000fe200078e003b */
[----:B------:R-:W-:Y:S01]  /*261f0*/  MOV R59, R27 ;  /* 0x0000001b003b7202 */ /* 0x000fe20000000f00 */
[----:B------:R-:W-:Y:S01]  /*26200*/  IMAD.MOV.U32 R58, RZ, RZ, R26 ;  /* 0x000000ffff3a7224 */ /* 0x000fe200078e001a */
[----:B------:R-:W-:-:S05]  /*26210*/  IADD3 R110, P1, PT, R112, R80, RZ ;  /* 0x00000050706e7210 */ /* 0x000fca0007f3e0ff */
[----:B------:R-:W-:-:S05]  /*26220*/  IMAD.X R111, R113, 0x1, R3, P1 ;  /* 0x00000001716f7824 */ /* 0x000fca00008e0603 */
[----:B------:R-:W-:Y:S04]  /*26230*/  STL.64 [R1+0xca8], R110 ;  /* 0x000ca86e01007387 */ /* 0x000fe80000100a00 */
[----:B------:R-:W-:Y:S04]  /*26240*/  STL.64 [R1+0xd28], R98 ;  /* 0x000d286201007387 */ /* 0x000fe80000100a00 */
[----:B------:R2:W-:Y:S04]  /*26250*/  STL.64 [R1+0xdb0], R74 ;  /* 0x000db04a01007387 */ /* 0x0005e80000100a00 */
[----:B------:R3:W-:Y:S04]  /*26260*/  STL.64 [R1+0xe38], R64 ;  /* 0x000e384001007387 */ /* 0x0007e80000100a00 */
[----:B------:R-:W4:Y:S04]  /*26270*/  LDL.LU.64 R26, [R1+0x338] ;  /* 0x00033800011a7983 */ /* 0x000f280000300a00 */
[----:B------:R-:W4:Y:S01]  /*26280*/  LDL.LU.64 R112, [R1+0x470] ;  /* 0x0004700001707983 */ /* 0x000f220000300a00 */
[----:B------:R-:W-:-:S02]  /*26290*/  IADD3 R106, P3, PT, R108, R80, RZ ;  /* 0x000000506c6a7210 */ /* 0x000fc40007f7e0ff */
[-C--:B--2---:R-:W-:Y:S01]  /*262a0*/  IADD3 R74, P4, PT, R102, R80.reuse, RZ ;  /* 0x00000050664a7210 */ /* 0x084fe20007f9e0ff */
[----:B------:R-:W2:Y:S01]  /*262b0*/  LDL.LU.64 R98, [R1+0x528] ;  /* 0x0005280001627983 */ /* 0x000ea20000300a00 */
[-C--:B---3--:R-:W-:Y:S01]  /*262c0*/  IADD3 R64, P5, PT, R66, R80.reuse, RZ ;  /* 0x0000005042407210 */ /* 0x088fe20007fbe0ff */
[--C-:B------:R-:W-:Y:S01]  /*262d0*/  IMAD.X R107, R109, 0x1, R3.reuse, P3 ;  /* 0x000000016d6b7824 */ /* 0x100fe200018e0603 */
[----:B------:R-:W-:Y:S01]  /*262e0*/  IADD3.X R75, PT, PT, R103, R3, RZ, P4, !PT ;  /* 0x00000003674b7210 */ /* 0x000fe200027fe4ff */
[----:B------:R-:W3:Y:S02]  /*262f0*/  LDL.LU.64 R96, [R1+0x4e8] ;  /* 0x0004e80001607983 */ /* 0x000ee40000300a00 */
[----:B------:R-:W-:Y:S01]  /*26300*/  IMAD.X R65, R67, 0x1, R3, P5 ;  /* 0x0000000143417824 */ /* 0x000fe200028e0603 */
[----:B----4-:R-:W-:-:S05]  /*26310*/  IADD3 R110, P1, PT, R112, R80, RZ ;  /* 0x00000050706e7210 */ /* 0x010fca0007f3e0ff */
[----:B------:R-:W-:-:S05]  /*26320*/  IMAD.X R111, R113, 0x1, R3, P1 ;  /* 0x00000001716f7824 */ /* 0x000fca00008e0603 */
[----:B------:R-:W-:Y:S04]  /*26330*/  STL.64 [R1+0xec0], R110 ;  /* 0x000ec06e01007387 */ /* 0x000fe80000100a00 */
[----:B------:R4:W-:Y:S04]  /*26340*/  STL.64 [R1+0xf40], R106 ;  /* 0x000f406a01007387 */ /* 0x0009e80000100a00 */
[----:B------:R1:W-:Y:S04]  /*26350*/  STL.64 [R1+0xfc8], R74 ;  /* 0x000fc84a01007387 */ /* 0x0003e80000100a00 */
[----:B------:R2:W-:Y:S04]  /*26360*/  STL.64 [R1+0x1008], R64 ;  /* 0x0010084001007387 */ /* 0x0005e80000100a00 */
[----:B----4-:R-:W4:Y:S01]  /*26370*/  LDL.LU.64 R106, [R1+0x370] ;  /* 0x00037000016a7983 */ /* 0x010f220000300a00 */
[----:B------:R-:W-:-:S04]  /*26380*/  IADD3 R66, P3, PT, R76, R80, RZ ;  /* 0x000000504c427210 */ /* 0x000fc80007f7e0ff */
[-C--:B------:R-:W-:Y:S02]  /*26390*/  IADD3.X R67, PT, PT, R77, R3.reuse, RZ, P3, !PT ;  /* 0x000000034d437210 */ /* 0x080fe40001ffe4ff */
[-C--:B-1----:R-:W-:Y:S02]  /*263a0*/  IADD3 R74, P4, PT, R104, R80.reuse, RZ ;  /* 0x00000050684a7210 */ /* 0x082fe40007f9e0ff */
[----:B--2---:R-:W-:Y:S02]  /*263b0*/  IADD3 R64, P5, PT, R72, R80, RZ ;  /* 0x0000005048407210 */ /* 0x004fe40007fbe0ff */
[----:B------:R-:W-:-:S03]  /*263c0*/  IADD3.X R75, PT, PT, R105, R3, RZ, P4, !PT ;  /* 0x00000003694b7210 */ /* 0x000fc600027fe4ff */
[----:B------:R-:W-:Y:S01]  /*263d0*/  IMAD.X R65, R73, 0x1, R3, P5 ;  /* 0x0000000149417824 */ /* 0x000fe200028e0603 */
[----:B----4-:R-:W-:-:S05]  /*263e0*/  IADD3 R102, P1, PT, R106, R80, RZ ;  /* 0x000000506a667210 */ /* 0x010fca0007f3e0ff */
[----:B------:R-:W-:-:S05]  /*263f0*/  IMAD.X R103, R107, 0x1, R3, P1 ;  /* 0x000000016b677824 */ /* 0x000fca00008e0603 */
[----:B------:R-:W-:Y:S04]  /*26400*/  STL.64 [R1+0x1040], R102 ;  /* 0x0010406601007387 */ /* 0x000fe80000100a00 */
[----:B------:R1:W-:Y:S02]  /*26410*/  STL.64 [R1+0x1078], R66 ;  /* 0x0010784201007387 */ /* 0x0003e40000100a00 */
[----:B-1----:R-:W-:Y:S01]  /*26420*/  IMAD.MOV.U32 R66, RZ, RZ, R62 ;  /* 0x000000ffff427224 */ /* 0x002fe200078e003e */
[----:B------:R-:W-:Y:S01]  /*26430*/  MOV R62, R60 ;  /* 0x0000003c003e7202 */ /* 0x000fe20000000f00 */
[----:B------:R-:W-:Y:S02]  /*26440*/  IMAD.MOV.U32 R67, RZ, RZ, R63 ;  /* 0x000000ffff437224 */ /* 0x000fe400078e003f */
[----:B------:R-:W-:Y:S01]  /*26450*/  IMAD.MOV.U32 R63, RZ, RZ, R61 ;  /* 0x000000ffff3f7224 */ /* 0x000fe200078e003d */
[----:B------:R-:W-:Y:S01]  /*26460*/  MOV R61, R59 ;  /* 0x0000003b003d7202 */ /* 0x000fe20000000f00 */
[----:B------:R-:W-:-:S02]  /*26470*/  IMAD.MOV.U32 R60, RZ, RZ, R58 ;  /* 0x000000ffff3c7224 */ /* 0x000fc400078e003a */
[----:B------:R-:W-:Y:S01]  /*26480*/  IMAD.MOV.U32 R58, RZ, RZ, R56 ;  /* 0x000000ffff3a7224 */ /* 0x000fe200078e0038 */
[----:B------:R-:W-:Y:S01]  /*26490*/  MOV R56, R54 ;  /* 0x0000003600387202 */ /* 0x000fe20000000f00 */
[----:B------:R-:W-:Y:S02]  /*264a0*/  IMAD.MOV.U32 R59, RZ, RZ, R57 ;  /* 0x000000ffff3b7224 */ /* 0x000fe400078e0039 */
[----:B------:R-:W-:Y:S01]  /*264b0*/  IMAD.MOV.U32 R57, RZ, RZ, R55 ;  /* 0x000000ffff397224 */ /* 0x000fe200078e0037 */
[----:B------:R-:W-:Y:S01]  /*264c0*/  MOV R55, R51 ;  /* 0x0000003300377202 */ /* 0x000fe20000000f00 */
[----:B------:R-:W-:Y:S02]  /*264d0*/  IMAD.MOV.U32 R54, RZ, RZ, R50 ;  /* 0x000000ffff367224 */ /* 0x000fe400078e0032 */
[----:B------:R-:W-:Y:S02]  /*264e0*/  IMAD.MOV.U32 R50, RZ, RZ, R14 ;  /* 0x000000ffff327224 */ /* 0x000fe400078e000e */
[----:B------:R-:W-:-:S02]  /*264f0*/  IMAD.MOV.U32 R51, RZ, RZ, R15 ;  /* 0x000000ffff337224 */ /* 0x000fc400078e000f */
[----:B------:R-:W2:Y:S04]  /*26500*/  LDL.LU.64 R14, [R1+0x538] ;  /* 0x00053800010e7983 */ /* 0x000ea80000300a00 */
[----:B------:R-:W4:Y:S04]  /*26510*/  LDL.LU.64 R102, [R1+0x428] ;  /* 0x0004280001667983 */ /* 0x000f280000300a00 */
[----:B------:R-:W2:Y:S04]  /*26520*/  LDL.LU.64 R76, [R1+0x3e8] ;  /* 0x0003e800014c7983 */ /* 0x000ea80000300a00 */
[----:B------:R1:W-:Y:S04]  /*26530*/  STL.64 [R1+0x10b0], R74 ;  /* 0x0010b04a01007387 */ /* 0x0003e80000100a00 */
[----:B------:R3:W-:Y:S04]  /*26540*/  STL.64 [R1+0x10e0], R64 ;  /* 0x0010e04001007387 */ /* 0x0007e80000100a00 */
[----:B------:R-:W2:Y:S01]  /*26550*/  LDL.LU.64 R106, [R1+0x250] ;  /* 0x00025000016a7983 */ /* 0x000ea20000300a00 */
[----:B------:R-:W-:-:S02]  /*26560*/  IADD3 R72, P3, PT, R78, R80, RZ ;  /* 0x000000504e487210 */ /* 0x000fc40007f7e0ff */
[-C--:B-1----:R-:W-:Y:S02]  /*26570*/  IADD3 R74, P4, PT, R100, R80.reuse, RZ ;  /* 0x00000050644a7210 */ /* 0x082fe40007f9e0ff */
[----:B------:R-:W-:Y:S02]  /*26580*/  IADD3.X R73, PT, PT, R79, R3, RZ, P3, !PT ;  /* 0x000000034f497210 */ /* 0x000fe40001ffe4ff */
[----:B---3--:R-:W-:Y:S01]  /*26590*/  IADD3 R64, P5, PT, R70, R80, RZ ;  /* 0x0000005046407210 */ /* 0x008fe20007fbe0ff */
[----:B------:R-:W-:-:S04]  /*265a0*/  IMAD.X R75, R101, 0x1, R3, P4 ;  /* 0x00000001654b7824 */ /* 0x000fc800020e0603 */
[----:B------:R-:W-:Y:S01]  /*265b0*/  IMAD.X R65, R71, 0x1, R3, P5 ;  /* 0x0000000147417824 */ /* 0x000fe200028e0603 */
[----:B--2---:R-:W-:-:S05]  /*265c0*/  IADD3 R104, P1, PT, R106, R80, RZ ;  /* 0x000000506a687210 */ /* 0x004fca0007f3e0ff */
[----:B------:R-:W-:-:S05]  /*265d0*/  IMAD.X R105, R107, 0x1, R3, P1 ;  /* 0x000000016b697824 */ /* 0x000fca00008e0603 */
[----:B------:R-:W-:Y:S04]  /*265e0*/  STL.64 [R1+0x1108], R104 ;  /* 0x0011086801007387 */ /* 0x000fe80000100a00 */
[----:B------:R1:W-:Y:S04]  /*265f0*/  STL.64 [R1+0x1128], R72 ;  /* 0x0011284801007387 */ /* 0x0003e80000100a00 */
[----:B------:R-:W2:Y:S04]  /*26600*/  LDL.LU.64 R106, [R1+0x328] ;  /* 0x00032800016a7983 */ /* 0x000ea80000300a00 */
[----:B------:R-:W3:Y:S04]  /*26610*/  LDL.LU.64 R78, [R1+0x2e8] ;  /* 0x0002e800014e7983 */ /* 0x000ee80000300a00 */
[----:B-1----:R-:W2:Y:S04]  /*26620*/  LDL.LU.64 R72, [R1+0x288] ;  /* 0x0002880001487983 */ /* 0x002ea80000300a00 */
[----:B------:R-:W-:Y:S04]  /*26630*/  STL.64 [R1+0x1140], R74 ;  /* 0x0011404a01007387 */ /* 0x000fe80000100a00 */
[----:B------:R-:W-:Y:S04]  /*26640*/  STL.64 [R1+0x1150], R64 ;  /* 0x0011504001007387 */ /* 0x000fe80000100a00 */
[----:B------:R-:W2:Y:S01]  /*26650*/  LDL.LU.64 R104, [R1+0x568] ;  /* 0x0005680001687983 */ /* 0x000ea20000300a00 */
[----:B------:R-:W-:-:S05]  /*26660*/  IADD3 R70, P3, PT, R98, R80, RZ ;  /* 0x0000005062467210 */ /* 0x000fca0007f7e0ff */
[----:B------:R-:W-:Y:S01]  /*26670*/  IMAD.X R71, R99, 0x1, R3, P3 ;  /* 0x0000000163477824 */ /* 0x000fe200018e0603 */
[----:B--2---:R-:W-:-:S04]  /*26680*/  IADD3 R100, P1, PT, R104, R80, RZ ;  /* 0x0000005068647210 */ /* 0x004fc80007f3e0ff */
[----:B------:R-:W-:-:S05]  /*26690*/  IADD3.X R101, PT, PT, R105, R3, RZ, P1, !PT ;  /* 0x0000000369657210 */ /* 0x000fca0000ffe4ff */
[----:B------:R-:W-:Y:S04]  /*266a0*/  STL.64 [R1+0xc30], R100 ;  /* 0x000c306401007387 */ /* 0x000fe80000100a00 */
[----:B------:R1:W-:Y:S02]  /*266b0*/  STL.64 [R1+0xcb0], R70 ;  /* 0x000cb04601007387 */ /* 0x0003e40000100a00 */
[----:B-1----:R-:W-:Y:S01]  /*266c0*/  IMAD.MOV.U32 R70, RZ, RZ, R62 ;  /* 0x000000ffff467224 */ /* 0x002fe200078e003e */
[----:B------:R-:W-:Y:S01]  /*266d0*/  MOV R71, R63 ;  /* 0x0000003f00477202 */ /* 0x000fe20000000f00 */
        /* <DEDUP_REMOVED lines=9> */
[----:B------:R-:W-:Y:S01]  /*26770*/  IMAD.MOV.U32 R53, RZ, RZ, R43 ;  /* 0x000000ffff357224 */ /* 0x000fe200078e002b */
[----:B------:R-:W-:Y:S01]  /*26780*/  MOV R43, R39 ;  /* 0x00000027002b7202 */ /* 0x000fe20000000f00 */
[----:B------:R-:W-:-:S02]  /*26790*/  IMAD.MOV.U32 R42, RZ, RZ, R38 ;  /* 0x000000ffff2a7224 */ /* 0x000fc400078e0026 */
[----:B------:R-:W2:Y:S01]  /*267a0*/  LDL.LU.64 R38, [R1+0x498] ;  /* 0x0004980001267983 */ /* 0x000ea20000300a00 */
[-C--:B------:R-:W-:Y:S02]  /*267b0*/  IADD3 R74, P4, PT, R96, R80.reuse, RZ ;  /* 0x00000050604a7210 */ /* 0x080fe40007f9e0ff */
[----:B------:R-:W-:Y:S01]  /*267c0*/  IADD3 R64, P5, PT, R68, R80, RZ ;  /* 0x0000005044407210 */ /* 0x000fe20007fbe0ff */
[----:B------:R-:W3:Y:S02]  /*267d0*/  LDL.LU.64 R108, [R1+0x208] ;  /* 0x00020800016c7983 */ /* 0x000ee40000300a00 */
[--C-:B------:R-:W-:Y:S01]  /*267e0*/  IMAD.X R75, R97, 0x1, R3.reuse, P4 ;  /* 0x00000001614b7824 */ /* 0x100fe200020e0603 */
[----:B------:R-:W-:Y:S01]  /*267f0*/  MOV R68, R62 ;  /* 0x0000003e00447202 */ /* 0x000fe20000000f00 */
[----:B------:R-:W-:Y:S01]  /*26800*/  IMAD.X R65, R69, 0x1, R3, P5 ;  /* 0x0000000145417824 */ /* 0x000fe200028e0603 */
[----:B------:R-:W3:Y:S01]  /*26810*/  LDL.LU.64 R104, [R1+0x1c8] ;  /* 0x0001c80001687983 */ /* 0x000ee20000300a00 */
[----:B------:R-:W-:Y:S01]  /*26820*/  IMAD.MOV.U32 R69, RZ, RZ, R63 ;  /* 0x000000ffff457224 */ /* 0x000fe200078e003f */
[----:B------:R-:W-:Y:S01]  /*26830*/  MOV R63, R61 ;  /* 0x0000003d003f7202 */ /* 0x000fe20000000f00 */
[----:B------:R-:W-:Y:S01]  /*26840*/  IMAD.MOV.U32 R62, RZ, RZ, R60 ;  /* 0x000000ffff3e7224 */ /* 0x000fe200078e003c */
[----:B------:R1:W-:Y:S01]  /*26850*/  STL.64 [R1+0xd38], R74 ;  /* 0x000d384a01007387 */ /* 0x0003e20000100a00 */
[----:B------:R-:W-:-:S02]  /*26860*/  IMAD.MOV.U32 R60, RZ, RZ, R52 ;  /* 0x000000ffff3c7224 */ /* 0x000fc400078e0034 */
[----:B------:R-:W-:Y:S01]  /*26870*/  IMAD.MOV.U32 R61, RZ, RZ, R53 ;  /* 0x000000ffff3d7224 */ /* 0x000fe200078e0035 */
[----:B------:R1:W-:Y:S01]  /*26880*/  STL.64 [R1+0xdb8], R64 ;  /* 0x000db84001007387 */ /* 0x0003e20000100a00 */
[----:B--2---:R-:W-:Y:S01]  /*26890*/  MOV R52, R38 ;  /* 0x0000002600347202 */ /* 0x004fe20000000f00 */
[----:B------:R-:W-:Y:S01]  /*268a0*/  IMAD.MOV.U32 R53, RZ, RZ, R39 ;  /* 0x000000ffff357224 */ /* 0x000fe200078e0027 */
[----:B------:R-:W-:Y:S01]  /*268b0*/  MOV R39, R5 ;  /* 0x0000000500277202 */ /* 0x000fe20000000f00 */
[----:B------:R-:W-:Y:S02]  /*268c0*/  IMAD.MOV.U32 R38, RZ, RZ, R4 ;  /* 0x000000ffff267224 */ /* 0x000fe400078e0004 */
[----:B------:R-:W2:Y:S04]  /*268d0*/  LDL.LU.64 R4, [R1+0x298] ;  /* 0x0002980001047983 */ /* 0x000ea80000300a00 */
[----:B------:R-:W2:Y:S01]  /*268e0*/  LDL.LU.64 R112, [R1+0x468] ;  /* 0x0004680001707983 */ /* 0x000ea20000300a00 */
[----:B----4-:R-:W-:-:S02]  /*268f0*/  IADD3 R100, P3, PT, R102, R80, RZ ;  /* 0x0000005066647210 */ /* 0x010fc40007f7e0ff */
[-C--:B-1----:R-:W-:Y:S01]  /*26900*/  IADD3 R74, P4, PT, R76, R80.reuse, RZ ;  /* 0x000000504c4a7210 */ /* 0x082fe20007f9e0ff */
[----:B------:R-:W4:Y:S01]  /*26910*/  LDL.LU.64 R96, [R1+0x520] ;  /* 0x0005200001607983 */ /* 0x000f220000300a00 */
[----:B------:R-:W-:Y:S01]  /*26920*/  IADD3 R64, P5, PT, R66, R80, RZ ;  /* 0x0000005042407210 */ /* 0x000fe20007fbe0ff */
[--C-:B------:R-:W-:Y:S01]  /*26930*/  IMAD.X R101, R103, 0x1, R3.reuse, P3 ;  /* 0x0000000167657824 */ /* 0x100fe200018e0603 */
[----:B------:R-:W-:Y:S01]  /*26940*/  IADD3.X R75, PT, PT, R77, R3, RZ, P4, !PT ;  /* 0x000000034d4b7210 */ /* 0x000fe200027fe4ff */
[----:B------:R-:W3:Y:S02]  /*26950*/  LDL.LU.64 R98, [R1+0x4e0] ;  /* 0x0004e00001627983 */ /* 0x000ee40000300a00 */
[----:B------:R-:W-:Y:S01]  /*26960*/  IMAD.X R65, R67, 0x1, R3, P5 ;  /* 0x0000000143417824 */ /* 0x000fe200028e0603 */
[----:B------:R-:W-:Y:S01]  /*26970*/  MOV R67, R63 ;  /* 0x0000003f00437202 */ /* 0x000fe20000000f00 */
[----:B------:R-:W-:Y:S02]  /*26980*/  IMAD.MOV.U32 R66, RZ, RZ, R62 ;  /* 0x000000ffff427224 */ /* 0x000fe400078e003e */
[----:B------:R-:W-:Y:S01]  /*26990*/  IMAD.MOV.U32 R62, RZ, RZ, R60 ;  /* 0x000000ffff3e7224 */ /* 0x000fe200078e003c */
[----:B------:R-:W-:Y:S01]  /*269a0*/  MOV R60, R52 ;  /* 0x00000034003c7202 */ /* 0x000fe20000000f00 */
[----:B------:R-:W-:-:S02]  /*269b0*/  IMAD.MOV.U32 R63, RZ, RZ, R61 ;  /* 0x000000ffff3f7224 */ /* 0x000fc400078e003d */
[----:B------:R-:W-:Y:S01]  /*269c0*/  IMAD.MOV.U32 R61, RZ, RZ, R53 ;  /* 0x000000ffff3d7224 */ /* 0x000fe200078e0035 */
[----:B--2---:R-:W-:-:S05]  /*269d0*/  IADD3 R110, P1, PT, R112, R80, RZ ;  /* 0x00000050706e7210 */ /* 0x004fca0007f3e0ff */
[----:B------:R-:W-:-:S05]  /*269e0*/  IMAD.X R111, R113, 0x1, R3, P1 ;  /* 0x00000001716f7824 */ /* 0x000fca00008e0603 */
[----:B------:R-:W-:Y:S04]  /*269f0*/  STL.64 [R1+0xe40], R110 ;  /* 0x000e406e01007387 */ /* 0x000fe80000100a00 */
[----:B------:R1:W-:Y:S04]  /*26a00*/  STL.64 [R1+0xec8], R100 ;  /* 0x000ec86401007387 */ /* 0x0003e80000100a00 */
[----:B------:R2:W-:Y:S04]  /*26a10*/  STL.64 [R1+0xf50], R74 ;  /* 0x000f504a01007387 */ /* 0x0005e80000100a00 */
[----:B------:R2:W-:Y:S04]  /*26a20*/  STL.64 [R1+0xfd0], R64 ;  /* 0x000fd04001007387 */ /* 0x0005e80000100a00 */
[----:B------:R-:W4:Y:S04]  /*26a30*/  LDL.LU.64 R52, [R1+0x3c0] ;  /* 0x0003c00001347983 */ /* 0x000f280000300a00 */
[----:B------:R-:W4:Y:S01]  /*26a40*/  LDL.LU.64 R112, [R1+0x368] ;  /* 0x0003680001707983 */ /* 0x000f220000300a00 */
[----:B-1----:R-:W-:-:S02]  /*26a50*/  IADD3 R100, P3, PT, R106, R80, RZ ;  /* 0x000000506a647210 */ /* 0x002fc40007f7e0ff */
[-C--:B---3--:R-:W-:Y:S01]  /*26a60*/  IADD3 R76, P4, PT, R78, R80.reuse, RZ ;  /* 0x000000504e4c7210 */ /* 0x088fe20007f9e0ff */
[----:B--2---:R-:W2:Y:S01]  /*26a70*/  LDL.LU.64 R74, [R1+0x420] ;  /* 0x00042000014a7983 */ /* 0x004ea20000300a00 */
[-C--:B------:R-:W-:Y:S02]  /*26a80*/  IADD3 R64, P5, PT, R72, R80.reuse, RZ ;  /* 0x0000005048407210 */ /* 0x080fe40007fbe0ff */
[----:B------:R-:W-:Y:S01]  /*26a90*/  IADD3.X R101, PT, PT, R107, R3, RZ, P3, !PT ;  /* 0x000000036b657210 */ /* 0x000fe20001ffe4ff */
[--C-:B------:R-:W-:Y:S01]  /*26aa0*/  IMAD.X R77, R79, 0x1, R3.reuse, P4 ;  /* 0x000000014f4d7824 */ /* 0x100fe200020e0603 */
[----:B------:R-:W3:Y:S01]  /*26ab0*/  LDL.LU.64 R102, [R1+0x3e0] ;  /* 0x0003e00001667983 */ /* 0x000ee20000300a00 */
[----:B------:R-:W-:Y:S01]  /*26ac0*/  IMAD.X R65, R73, 0x1, R3, P5 ;  /* 0x0000000149417824 */ /* 0x000fe200028e0603 */
[----:B----4-:R-:W-:-:S05]  /*26ad0*/  IADD3 R110, P1, PT, R112, R80, RZ ;  /* 0x00000050706e7210 */ /* 0x010fca0007f3e0ff */
[----:B------:R-:W-:-:S05]  /*26ae0*/  IMAD.X R111, R113, 0x1, R3, P1 ;  /* 0x00000001716f7824 */ /* 0x000fca00008e0603 */
[----:B------:R-:W-:Y:S04]  /*26af0*/  STL.64 [R1+0x1010], R110 ;  /* 0x0010106e01007387 */ /* 0x000fe80000100a00 */
[----:B------:R-:W-:Y:S04]  /*26b00*/  STL.64 [R1+0x1048], R100 ;  /* 0x0010486401007387 */ /* 0x000fe80000100a00 */
[----:B------:R1:W-:Y:S04]  /*26b10*/  STL.64 [R1+0x1080], R76 ;  /* 0x0010804c01007387 */ /* 0x0003e80000100a00 */
[----:B------:R4:W-:Y:S04]  /*26b20*/  STL.64 [R1+0x10b8], R64 ;  /* 0x0010b84001007387 */ /* 0x0009e80000100a00 */
[----:B------:R-:W2:Y:S01]  /*26b30*/  LDL.LU.64 R112, [R1+0x248] ;  /* 0x0002480001707983 */ /* 0x000ea20000300a00 */
[----:B------:R-:W-:-:S02]  /*26b40*/  IADD3 R106, P3, PT, R108, R80, RZ ;  /* 0x000000506c6a7210 */ /* 0x000fc40007f7e0ff */
[-C--:B------:R-:W-:Y:S01]  /*26b50*/  IADD3 R78, P4, PT, R104, R80.reuse, RZ ;  /* 0x00000050684e7210 */ /* 0x080fe20007f9e0ff */
[----:B-1----:R-:W3:Y:S02]  /*26b60*/  LDL.LU.64 R76, [R1+0x320] ;  /* 0x00032000014c7983 */ /* 0x002ee40000300a00 */
[--C-:B------:R-:W-:Y:S01]  /*26b70*/  IMAD.X R107, R109, 0x1, R3.reuse, P3 ;  /* 0x000000016d6b7824 */ /* 0x100fe200018e0603 */
[-C--:B----4-:R-:W-:Y:S01]  /*26b80*/  IADD3 R64, P5, PT, R70, R80.reuse, RZ ;  /* 0x0000005046407210 */ /* 0x090fe20007fbe0ff */
[----:B------:R-:W-:Y:S01]  /*26b90*/  IMAD.X R79, R105, 0x1, R3, P4 ;  /* 0x00000001694f7824 */ /* 0x000fe200020e0603 */
[----:B------:R-:W4:Y:S02]  /*26ba0*/  LDL.LU.64 R100, [R1+0x2e0] ;  /* 0x0002e00001647983 */ /* 0x000f240000300a00 */
[----:B------:R-:W-:Y:S02]  /*26bb0*/  IADD3.X R65, PT, PT, R71, R3, RZ, P5, !PT ;  /* 0x0000000347417210 */ /* 0x000fe40002ffe4ff */
[----:B------:R-:W3:Y:S01]  /*26bc0*/  LDL.LU.64 R72, [R1+0x280] ;  /* 0x0002800001487983 */ /* 0x000ee20000300a00 */
[----:B--2---:R-:W-:-:S04]  /*26bd0*/  IADD3 R110, P1, PT, R112, R80, RZ ;  /* 0x00000050706e7210 */ /* 0x004fc80007f3e0ff */
[----:B------:R-:W-:-:S05]  /*26be0*/  IADD3.X R111, PT, PT, R113, R3, RZ, P1, !PT ;  /* 0x00000003716f7210 */ /* 0x000fca0000ffe4ff */
[----:B------:R-:W-:Y:S04]  /*26bf0*/  STL.64 [R1+0x10e8], R110 ;  /* 0x0010e86e01007387 */ /* 0x000fe80000100a00 */
[----:B------:R1:W-:Y:S04]  /*26c00*/  STL.64 [R1+0x1110], R106 ;  /* 0x0011106a01007387 */ /* 0x0003e80000100a00 */
[----:B------:R2:W-:Y:S04]  /*26c10*/  STL.64 [R1+0x1130], R78 ;  /* 0x0011304e01007387 */ /* 0x0005e80000100a00 */
[----:B------:R3:W-:Y:S04]  /*26c20*/  STL.64 [R1+0x1148], R64 ;  /* 0x0011484001007387 */ /* 0x0007e80000100a00 */
[----:B-1----:R-:W4:Y:S01]  /*26c30*/  LDL.LU.64 R106, [R1+0x560] ;  /* 0x00056000016a7983 */ /* 0x002f220000300a00 */
[----:B------:R-:W-:-:S05]  /*26c40*/  IADD3 R70, P3, PT, R96, R80, RZ ;  /* 0x0000005060467210 */ /* 0x000fca0007f7e0ff */
[----:B------:R-:W-:Y:S01]  /*26c50*/  IMAD.X R71, R97, 0x1, R3, P3 ;  /* 0x0000000161477824 */ /* 0x000fe200018e0603 */
[-C--:B--2---:R-:W-:Y:S02]  /*26c60*/  IADD3 R78, P4, PT, R98, R80.reuse, RZ ;  /* 0x00000050624e7210 */ /* 0x084fe40007f9e0ff */
[----:B---3--:R-:W-:-:S03]  /*26c70*/  IADD3 R64, P5, PT, R68, R80, RZ ;  /* 0x0000005044407210 */ /* 0x008fc60007fbe0ff */
[----:B------:R-:W-:Y:S01]  /*26c80*/  IMAD.X R79, R99, 0x1, R3, P4 ;  /* 0x00000001634f7824 */ /* 0x000fe200020e0603 */
[----:B------:R-:W-:Y:S02]  /*26c90*/  IADD3.X R65, PT, PT, R69, R3, RZ, P5, !PT ;  /* 0x0000000345417210 */ /* 0x000fe40002ffe4ff */
[----:B----4-:R-:W-:-:S05]  /*26ca0*/  IADD3 R104, P1, PT, R106, R80, RZ ;  /* 0x000000506a687210 */ /* 0x010fca0007f3e0ff */
[----:B------:R-:W-:-:S05]  /*26cb0*/  IMAD.X R105, R107, 0x1, R3, P1 ;  /* 0x000000016b697824 */ /* 0x000fca00008e0603 */
[----:B------:R-:W-:Y:S04]  /*26cc0*/  STL.64 [R1+0xbd8], R104 ;  /* 0x000bd86801007387 */ /* 0x000fe80000100a00 */
[----:B------:R1:W-:Y:S02]  /*26cd0*/  STL.64 [R1+0xc38], R70 ;  /* 0x000c384601007387 */ /* 0x0003e40000100a00 */
[----:B-1----:R-:W-:Y:S01]  /*26ce0*/  MOV R70, R62 ;  /* 0x0000003e00467202 */ /* 0x002fe20000000f00 */
[----:B------:R-:W-:Y:S01]  /*26cf0*/  IMAD.MOV.U32 R71, RZ, RZ, R63 ;  /* 0x000000ffff477224 */ /* 0x000fe200078e003f */
        /* <DEDUP_REMOVED lines=12> */
[----:B------:R-:W2:Y:S04]  /*26dc0*/  LDL.LU.64 R34, [R1+0x268] ;  /* 0x0002680001227983 */ /* 0x000ea80000300a00 */
[----:B------:R-:W3:Y:S04]  /*26dd0*/  LDL.LU.64 R104, [R1+0x200] ;  /* 0x0002000001687983 */ /* 0x000ee80000300a00 */
[----:B------:R-:W4:Y:S04]  /*26de0*/  LDL.LU.64 R96, [R1+0x1c0] ;  /* 0x0001c00001607983 */ /* 0x000f280000300a00 */
[----:B------:R1:W-:Y:S04]  /*26df0*/  STL.64 [R1+0xcc0], R78 ;  /* 0x000cc04e01007387 */ /* 0x0003e80000100a00 */
[----:B------:R1:W-:Y:S04]  /*26e00*/  STL.64 [R1+0xd48], R64 ;  /* 0x000d484001007387 */ /* 0x0003e80000100a00 */
[----:B------:R-:W2:Y:S01]  /*26e10*/  LDL.LU.64 R106, [R1+0x460] ;  /* 0x00046000016a7983 */ /* 0x000ea20000300a00 */
[----:B------:R-:W-:-:S05]  /*26e20*/  IADD3 R68, P3, PT, R74, R80, RZ ;  /* 0x000000504a447210 */ /* 0x000fca0007f7e0ff */
[----:B------:R-:W-:Y:S01]  /*26e30*/  IMAD.X R69, R75, 0x1, R3, P3 ;  /* 0x000000014b457824 */ /* 0x000fe200018e0603 */
[-C--:B-1----:R-:W-:Y:S02]  /*26e40*/  IADD3 R78, P4, PT, R102, R80.reuse, RZ ;  /* 0x00000050664e7210 */ /* 0x082fe40007f9e0ff */
[----:B------:R-:W-:-:S03]  /*26e50*/  IADD3 R64, P5, PT, R66, R80, RZ ;  /* 0x0000005042407210 */ /* 0x000fc60007fbe0ff */
[----:B------:R-:W-:Y:S01]  /*26e60*/  IMAD.X R79, R103, 0x1, R3, P4 ;  /* 0x00000001674f7824 */ /* 0x000fe200020e0603 */
[----:B------:R-:W-:Y:S02]  /*26e70*/  IADD3.X R65, PT, PT, R67, R3, RZ, P5, !PT ;  /* 0x0000000343417210 */ /* 0x000fe40002ffe4ff */
[----:B--2---:R-:W-:-:S05]  /*26e80*/  IADD3 R98, P1, PT, R106, R80, RZ ;  /* 0x000000506a627210 */ /* 0x004fca0007f3e0ff */
        /* <DEDUP_REMOVED lines=18> */
[----:B------:R-:W2:Y:S04]  /*26fb0*/  LDL.LU.64 R98, [R1+0x518] ;  /* 0x0005180001627983 */ /* 0x000ea80000300a00 */
[----:B------:R-:W2:Y:S04]  /*26fc0*/  LDL.LU.64 R74, [R1+0x4d8] ;  /* 0x0004d800014a7983 */ /* 0x000ea80000300a00 */
[----:B------:R1:W-:Y:S04]  /*26fd0*/  STL.64 [R1+0xed0], R78 ;  /* 0x000ed04e01007387 */ /* 0x0003e80000100a00 */
[----:B------:R3:W-:Y:S04]  /*26fe0*/  STL.64 [R1+0xf58], R64 ;  /* 0x000f584001007387 */ /* 0x0007e80000100a00 */
[----:B------:R-:W2:Y:S01]  /*26ff0*/  LDL.LU.64 R106, [R1+0x360] ;  /* 0x00036000016a7983 */ /* 0x000ea20000300a00 */
[----:B------:R-:W-:-:S05]  /*27000*/  IADD3 R66, P3, PT, R76, R80, RZ ;  /* 0x000000504c427210 */ /* 0x000fca0007f7e0ff */
[----:B------:R-:W-:Y:S01]  /*27010*/  IMAD.X R67, R77, 0x1, R3, P3 ;  /* 0x000000014d437824 */ /* 0x000fe200018e0603 */
[-C--:B-1----:R-:W-:Y:S02]  /*27020*/  IADD3 R78, P4, PT, R100, R80.reuse, RZ ;  /* 0x00000050644e7210 */ /* 0x082fe40007f9e0ff */
[----:B---3--:R-:W-:Y:S02]  /*27030*/  IADD3 R64, P5, PT, R72, R80, RZ ;  /* 0x0000005048407210 */ /* 0x008fe40007fbe0ff */
[----:B------:R-:W-:-:S03]  /*27040*/  IADD3.X R79, PT, PT, R101, R3, RZ, P4, !PT ;  /* 0x00000003654f7210 */ /* 0x000fc600027fe4ff */
[----:B------:R-:W-:Y:S01]  /*27050*/  IMAD.X R65, R73, 0x1, R3, P5 ;  /* 0x0000000149417824 */ /* 0x000fe200028e0603 */
        /* <DEDUP_REMOVED lines=14> */
[----:B------:R-:W-:Y:S02]  /*27140*/  IMAD.MOV.U32 R18, RZ, RZ, R6 ;  /* 0x000000ffff127224 */ /* 0x000fe400078e0006 */
[----:B------:R-:W-:Y:S02]  /*27150*/  IMAD.MOV.U32 R19, RZ, RZ, R7 ;  /* 0x000000ffff137224 */ /* 0x000fe400078e0007 */
[----:B------:R-:W2:Y:S04]  /*27160*/  LDL.LU.64 R6, [R1+0x260] ;  /* 0x0002600001067983 */ /* 0x000ea80000300a00 */
[----:B------:R-:W3:Y:S04]  /*27170*/  LDL.LU.64 R106, [R1+0x418] ;  /* 0x00041800016a7983 */ /* 0x000ee80000300a00 */
[----:B------:R-:W2:Y:S04]  /*27180*/  LDL.LU.64 R76, [R1+0x3d8] ;  /* 0x0003d800014c7983 */ /* 0x000ea80000300a00 */
[----:B------:R-:W-:Y:S04]  /*27190*/  STL.64 [R1+0x1050], R78 ;  /* 0x0010504e01007387 */ /* 0x000fe80000100a00 */
[----:B------:R1:W-:Y:S04]  /*271a0*/  STL.64 [R1+0x1088], R64 ;  /* 0x0010884001007387 */ /* 0x0003e80000100a00 */
[----:B------:R-:W2:Y:S01]  /*271b0*/  LDL.LU.64 R112, [R1+0x240] ;  /* 0x0002400001707983 */ /* 0x000ea20000300a00 */
[----:B------:R-:W-:-:S02]  /*271c0*/  IADD3 R100, P3, PT, R104, R80, RZ ;  /* 0x0000005068647210 */ /* 0x000fc40007f7e0ff */
[-C--:B----4-:R-:W-:Y:S01]  /*271d0*/  IADD3 R72, P4, PT, R96, R80.reuse, RZ ;  /* 0x0000005060487210 */ /* 0x090fe20007f9e0ff */
[----:B------:R-:W4:Y:S01]  /*271e0*/  LDL.LU.64 R108, [R1+0x318] ;  /* 0x00031800016c7983 */ /* 0x000f220000300a00 */
[----:B------:R-:W-:Y:S02]  /*271f0*/  IADD3.X R101, PT, PT, R105, R3, RZ, P3, !PT ;  /* 0x0000000369657210 */ /* 0x000fe40001ffe4ff */
[-C--:B-1----:R-:W-:Y:S01]  /*27200*/  IADD3 R64, P5, PT, R70, R80.reuse, RZ ;  /* 0x0000005046407210 */ /* 0x082fe20007fbe0ff */
[--C-:B------:R-:W-:Y:S01]  /*27210*/  IMAD.X R73, R97, 0x1, R3.reuse, P4 ;  /* 0x0000000161497824 */ /* 0x100fe200020e0603 */
[----:B------:R-:W3:Y:S03]  /*27220*/  LDL.LU.64 R102, [R1+0x2d8] ;  /* 0x0002d80001667983 */ /* 0x000ee60000300a00 */
[----:B------:R-:W-:Y:S01]  /*27230*/  IMAD.X R65, R71, 0x1, R3, P5 ;  /* 0x0000000147417824 */ /* 0x000fe200028e0603 */
[----:B------:R-:W3:Y:S01]  /*27240*/  LDL.LU.64 R78, [R1+0x278] ;  /* 0x00027800014e7983 */ /* 0x000ee20000300a00 */
[----:B--2---:R-:W-:-:S05]  /*27250*/  IADD3 R110, P1, PT, R112, R80, RZ ;  /* 0x00000050706e7210 */ /* 0x004fca0007f3e0ff */
[----:B------:R-:W-:-:S05]  /*27260*/  IMAD.X R111, R113, 0x1, R3, P1 ;  /* 0x00000001716f7824 */ /* 0x000fca00008e0603 */
[----:B------:R-:W-:Y:S04]  /*27270*/  STL.64 [R1+0x10c0], R110 ;  /* 0x0010c06e01007387 */ /* 0x000fe80000100a00 */
[----:B------:R-:W-:Y:S04]  /*27280*/  STL.64 [R1+0x10f0], R100 ;  /* 0x0010f06401007387 */ /* 0x000fe80000100a00 */
[----:B------:R-:W-:Y:S04]  /*27290*/  STL.64 [R1+0x1118], R72 ;  /* 0x0011184801007387 */ /* 0x000fe80000100a00 */
[----:B------:R1:W-:Y:S04]  /*272a0*/  STL.64 [R1+0x1138], R64 ;  /* 0x0011384001007387 */ /* 0x0003e80000100a00 */
[----:B------:R-:W2:Y:S01]  /*272b0*/  LDL.LU.64 R112, [R1+0x558] ;  /* 0x0005580001707983 */ /* 0x000ea20000300a00 */
[----:B------:R-:W-:-:S02]  /*272c0*/  IADD3 R96, P3, PT, R98, R80, RZ ;  /* 0x0000005062607210 */ /* 0x000fc40007f7e0ff */
[-C--:B------:R-:W-:Y:S01]  /*272d0*/  IADD3 R70, P4, PT, R74, R80.reuse, RZ ;  /* 0x000000504a467210 */ /* 0x080fe20007f9e0ff */
[----:B------:R-:W3:Y:S01]  /*272e0*/  LDL.LU.64 R104, [R1+0x1f8] ;  /* 0x0001f80001687983 */ /* 0x000ee20000300a00 */
[----:B-1----:R-:W-:Y:S01]  /*272f0*/  IADD3 R64, P5, PT, R68, R80, RZ ;  /* 0x0000005044407210 */ /* 0x002fe20007fbe0ff */
[--C-:B------:R-:W-:Y:S02]  /*27300*/  IMAD.X R97, R99, 0x1, R3.reuse, P3 ;  /* 0x0000000163617824 */ /* 0x100fe400018e0603 */
[----:B------:R-:W3:Y:S01]  /*27310*/  LDL.LU.64 R100, [R1+0x1b8] ;  /* 0x0001b80001647983 */ /* 0x000ee20000300a00 */
[----:B------:R-:W-:Y:S01]  /*27320*/  IMAD.X R71, R75, 0x1, R3, P4 ;  /* 0x000000014b477824 */ /* 0x000fe200020e0603 */
[----:B------:R-:W-:Y:S01]  /*27330*/  IADD3.X R65, PT, PT, R69, R3, RZ, P5, !PT ;  /* 0x0000000345417210 */ /* 0x000fe20002ffe4ff */
[----:B------:R-:W-:Y:S01]  /*27340*/  IMAD.MOV.U32 R68, RZ, RZ, R62 ;  /* 0x000000ffff447224 */ /* 0x000fe200078e003e */
[----:B------:R-:W-:Y:S01]  /*27350*/  MOV R62, R60 ;  /* 0x0000003c003e7202 */ /* 0x000fe20000000f00 */
[----:B------:R-:W-:Y:S01]  /*27360*/  IMAD.MOV.U32 R69, RZ, RZ, R63 ;  /* 0x000000ffff457224 */ /* 0x000fe200078e003f */
[----:B------:R-:W3:Y:S01]  /*27370*/  LDL.LU.64 R72, [R1+0x180] ;  /* 0x0001800001487983 */ /* 0x000ee20000300a00 */
        /* <DEDUP_REMOVED lines=10> */
[----:B------:R-:W-:Y:S01]  /*27420*/  IMAD.MOV.U32 R21, RZ, RZ, R17 ;  /* 0x000000ffff157224 */ /* 0x000fe200078e0011 */
[----:B--2---:R-:W-:-:S04]  /*27430*/  IADD3 R110, P1, PT, R112, R80, RZ ;  /* 0x00000050706e7210 */ /* 0x004fc80007f3e0ff */
[----:B------:R-:W-:-:S05]  /*27440*/  IADD3.X R111, PT, PT, R113, R3, RZ, P1, !PT ;  /* 0x00000003716f7210 */ /* 0x000fca0000ffe4ff */
[----:B------:R-:W-:Y:S04]  /*27450*/  STL.64 [R1+0xbb0], R110 ;  /* 0x000bb06e01007387 */ /* 0x000fe80000100a00 */
[----:B------:R3:W-:Y:S04]  /*27460*/  STL.64 [R1+0xbe0], R96 ;  /* 0x000be06001007387 */ /* 0x0007e80000100a00 */
[----:B------:R1:W-:Y:S04]  /*27470*/  STL.64 [R1+0xc40], R70 ;  /* 0x000c404601007387 */ /* 0x0003e80000100a00 */
[----:B------:R2:W-:Y:S04]  /*27480*/  STL.64 [R1+0xcc8], R64 ;  /* 0x000cc84001007387 */ /* 0x0005e80000100a00 */
[----:B------:R-:W4:Y:S04]  /*27490*/  LDL.LU.64 R16, [R1+0x540] ;  /* 0x0005400001107983 */ /* 0x000f280000300a00 */
[----:B------:R-:W4:Y:S01]  /*274a0*/  LDL.LU.64 R112, [R1+0x458] ;  /* 0x0004580001707983 */ /* 0x000f220000300a00 */
[----:B---3--:R-:W-:-:S02]  /*274b0*/  IADD3 R96, P3, PT, R106, R80, RZ ;  /* 0x000000506a607210 */ /* 0x008fc40007f7e0ff */
[-C--:B-1----:R-:W-:Y:S01]  /*274c0*/  IADD3 R70, P4, PT, R76, R80.reuse, RZ ;  /* 0x000000504c467210 */ /* 0x082fe20007f9e0ff */
[----:B------:R-:W3:Y:S01]  /*274d0*/  LDL.LU.64 R98, [R1+0x510] ;  /* 0x0005100001627983 */ /* 0x000ee20000300a00 */
[-C--:B--2---:R-:W-:Y:S01]  /*274e0*/  IADD3 R64, P5, PT, R66, R80.reuse, RZ ;  /* 0x0000005042407210 */ /* 0x084fe20007fbe0ff */
[--C-:B------:R-:W-:Y:S02]  /*274f0*/  IMAD.X R97, R107, 0x1, R3.reuse, P3 ;  /* 0x000000016b617824 */ /* 0x100fe400018e0603 */
[----:B------:R-:W-:Y:S01]  /*27500*/  IMAD.X R71, R77, 0x1, R3, P4 ;  /* 0x000000014d477824 */ /* 0x000fe200020e0603 */
[----:B------:R-:W-:Y:S01]  /*27510*/  IADD3.X R65, PT, PT, R67, R3, RZ, P5, !PT ;  /* 0x0000000343417210 */ /* 0x000fe20002ffe4ff */
[----:B------:R-:W2:Y:S01]  /*27520*/  LDL.LU.64 R74, [R1+0x4d0] ;  /* 0x0004d000014a7983 */ /* 0x000ea20000300a00 */
[----:B----4-:R-:W-:-:S04]  /*27530*/  IADD3 R110, P1, PT, R112, R80, RZ ;  /* 0x00000050706e7210 */ /* 0x010fc80007f3e0ff */
[----:B------:R-:W-:-:S05]  /*27540*/  IADD3.X R111, PT, PT, R113, R3, RZ, P1, !PT ;  /* 0x00000003716f7210 */ /* 0x000fca0000ffe4ff */
[----:B------:R-:W-:Y:S04]  /*27550*/  STL.64 [R1+0xd50], R110 ;  /* 0x000d506e01007387 */ /* 0x000fe80000100a00 */
[----:B------:R-:W-:Y:S04]  /*27560*/  STL.64 [R1+0xdd8], R96 ;  /* 0x000dd86001007387 */ /* 0x000fe80000100a00 */
[----:B------:R1:W-:Y:S04]  /*27570*/  STL.64 [R1+0xe58], R70 ;  /* 0x000e584601007387 */ /* 0x0003e80000100a00 */
[----:B------:R-:W-:Y:S04]  /*27580*/  STL.64 [R1+0xee0], R64 ;  /* 0x000ee04001007387 */ /* 0x000fe80000100a00 */
[----:B-1----:R-:W4:Y:S02]  /*27590*/  LDL.LU.64 R70, [R1+0x358] ;  /* 0x0003580001467983 */ /* 0x002f240000300a00 */
[----:B----4-:R-:W-:-:S05]  /*275a0*/  IADD3 R66, P1, PT, R70, R80, RZ ;  /* 0x0000005046427210 */ /* 0x010fca0007f3e0ff */
[----:B------:R-:W-:-:S05]  /*275b0*/  IMAD.X R67, R71, 0x1, R3, P1 ;  /* 0x0000000147437824 */ /* 0x000fca00008e0603 */
[----:B------:R1:W-:Y:S02]  /*275c0*/  STL.64 [R1+0xf60], R66 ;  /* 0x000f604201007387 */ /* 0x0003e40000100a00 */
[----:B-1----:R-:W-:Y:S01]  /*275d0*/  IMAD.MOV.U32 R66, RZ, RZ, R62 ;  /* 0x000000ffff427224 */ /* 0x002fe200078e003e */
[----:B------:R-:W-:Y:S01]  /*275e0*/  MOV R67, R63 ;  /* 0x0000003f00437202 */ /* 0x000fe20000000f00 */
        /* <DEDUP_REMOVED lines=10> */
[----:B------:R-:W4:Y:S01]  /*27690*/  LDL.LU.64 R34, [R1+0x440] ;  /* 0x0004400001227983 */ /* 0x000f220000300a00 */
[-C--:B------:R-:W-:Y:S01]  /*276a0*/  IADD3 R106, P3, PT, R108, R80.reuse, RZ ;  /* 0x000000506c6a7210 */ /* 0x080fe20007f7e0ff */
[----:B------:R-:W-:Y:S01]  /*276b0*/  IMAD.MOV.U32 R70, RZ, RZ, R66 ;  /* 0x000000ffff467224 */ /* 0x000fe200078e0042 */
[-C--:B------:R-:W-:Y:S01]  /*276c0*/  IADD3 R96, P4, PT, R102, R80.reuse, RZ ;  /* 0x0000005066607210 */ /* 0x080fe20007f9e0ff */
[----:B------:R-:W-:Y:S01]  /*276d0*/  IMAD.MOV.U32 R66, RZ, RZ, R62 ;  /* 0x000000ffff427224 */ /* 0x000fe200078e003e */
[----:B------:R-:W-:Y:S01]  /*276e0*/  MOV R71, R67 ;  /* 0x0000004300477202 */ /* 0x000fe20000000f00 */
[----:B------:R-:W-:Y:S01]  /*276f0*/  IMAD.MOV.U32 R67, RZ, RZ, R63 ;  /* 0x000000ffff437224 */ /* 0x000fe200078e003f */
[----:B------:R-:W-:Y:S01]  /*27700*/  IADD3 R64, P5, PT, R78, R80, RZ ;  /* 0x000000504e407210 */ /* 0x000fe20007fbe0ff */
[----:B------:R-:W-:Y:S01]  /*27710*/  IMAD.MOV.U32 R63, RZ, RZ, R61 ;  /* 0x000000ffff3f7224 */ /* 0x000fe200078e003d */
[----:B------:R-:W-:Y:S01]  /*27720*/  MOV R62, R60 ;  /* 0x0000003c003e7202 */ /* 0x000fe20000000f00 */
[----:B------:R-:W-:Y:S01]  /*27730*/  IMAD.MOV.U32 R60, RZ, RZ, R58 ;  /* 0x000000ffff3c7224 */ /* 0x000fe200078e003a */
[----:B------:R-:W-:Y:S01]  /*27740*/  MOV R61, R59 ;  /* 0x0000003b003d7202 */ /* 0x000fe20000000f00 */
[----:B------:R-:W-:Y:S01]  /*27750*/  IMAD.X R107, R109, 0x1, R3, P3 ;  /* 0x000000016d6b7824 */ /* 0x000fe200018e0603 */
[----:B------:R-:W-:Y:S01]  /*27760*/  IADD3.X R65, PT, PT, R79, R3, RZ, P5, !PT ;  /* 0x000000034f417210 */ /* 0x000fe20002ffe4ff */
[----:B------:R-:W-:Y:S01]  /*27770*/  IMAD.MOV.U32 R58, RZ, RZ, R56 ;  /* 0x000000ffff3a7224 */ /* 0x000fe200078e0038 */
[----:B------:R-:W-:Y:S01]  /*27780*/  MOV R56, R44 ;  /* 0x0000002c00387202 */ /* 0x000fe20000000f00 */
[----:B------:R-:W-:Y:S01]  /*27790*/  IMAD.MOV.U32 R59, RZ, RZ, R57 ;  /* 0x000000ffff3b7224 */ /* 0x000fe200078e0039 */
[----:B------:R-:W2:Y:S01]  /*277a0*/  LDL.LU.64 R76, [R1+0x410] ;  /* 0x00041000014c7983 */ /* 0x000ea20000300a00 */
[----:B------:R-:W-:-:S02]  /*277b0*/  IMAD.X R97, R103, 0x1, R3, P4 ;  /* 0x0000000167617824 */ /* 0x000fc400020e0603 */
[----:B------:R-:W-:Y:S02]  /*277c0*/  IMAD.MOV.U32 R57, RZ, RZ, R45 ;  /* 0x000000ffff397224 */ /* 0x000fe400078e002d */
[----:B----4-:R-:W-:Y:S01]  /*277d0*/  IMAD.MOV.U32 R44, RZ, RZ, R34 ;  /* 0x000000ffff2c7224 */ /* 0x010fe200078e0022 */
[----:B------:R-:W-:Y:S02]  /*277e0*/  MOV R45, R35 ;  /* 0x00000023002d7202 */ /* 0x000fe40000000f00 */
[----:B------:R-:W4:Y:S04]  /*277f0*/  LDL.LU.64 R34, [R1+0x1a0] ;  /* 0x0001a00001227983 */ /* 0x000f280000300a00 */
[----:B------:R1:W-:Y:S04]  /*27800*/  STL.64 [R1+0xfe0], R106 ;  /* 0x000fe06a01007387 */ /* 0x0003e80000100a00 */
[----:B------:R2:W-:Y:S04]  /*27810*/  STL.64 [R1+0x1020], R96 ;  /* 0x0010206001007387 */ /* 0x0005e80000100a00 */
[----:B------:R3:W-:Y:S04]  /*27820*/  STL.64 [R1+0x1058], R64 ;  /* 0x0010584001007387 */ /* 0x0007e80000100a00 */
[----:B-1----:R-:W4:Y:S01]  /*27830*/  LDL.LU.64 R106, [R1+0x238] ;  /* 0x00023800016a7983 */ /* 0x002f220000300a00 */
[----:B------:R-:W-:-:S02]  /*27840*/  IADD3 R102, P3, PT, R104, R80, RZ ;  /* 0x0000005068667210 */ /* 0x000fc40007f7e0ff */
[-C--:B--2---:R-:W-:Y:S02]  /*27850*/  IADD3 R96, P4, PT, R100, R80.reuse, RZ ;  /* 0x0000005064607210 */ /* 0x084fe40007f9e0ff */
[----:B---3--:R-:W-:Y:S01]  /*27860*/  IADD3 R64, P5, PT, R72, R80, RZ ;  /* 0x0000005048407210 */ /* 0x008fe20007fbe0ff */
[----:B------:R-:W-:Y:S01]  /*27870*/  IMAD.X R103, R105, 0x1, R3, P3 ;  /* 0x0000000169677824 */ /* 0x000fe200018e0603 */
[----:B------:R-:W-:-:S03]  /*27880*/  IADD3.X R97, PT, PT, R101, R3, RZ, P4, !PT ;  /* 0x0000000365617210 */ /* 0x000fc600027fe4ff */
[----:B------:R-:W-:Y:S01]  /*27890*/  IMAD.X R65, R73, 0x1, R3, P5 ;  /* 0x0000000149417824 */ /* 0x000fe200028e0603 */
[----:B----4-:R-:W-:-:S05]  /*278a0*/  IADD3 R78, P1, PT, R106, R80, RZ ;  /* 0x000000506a4e7210 */ /* 0x010fca0007f3e0ff */
[----:B------:R-:W-:-:S05]  /*278b0*/  IMAD.X R79, R107, 0x1, R3, P1 ;  /* 0x000000016b4f7824 */ /* 0x000fca00008e0603 */
[----:B------:R1:W-:Y:S04]  /*278c0*/  STL.64 [R1+0x1090], R78 ;  /* 0x0010904e01007387 */ /* 0x0003e80000100a00 */
[----:B------:R-:W2:Y:S04]  /*278d0*/  LDL.LU.64 R112, [R1+0x310] ;  /* 0x0003100001707983 */ /* 0x000ea80000300a00 */
[----:B------:R-:W3:Y:S04]  /*278e0*/  LDL.LU.64 R108, [R1+0x2d0] ;  /* 0x0002d000016c7983 */ /* 0x000ee80000300a00 */
[----:B-1----:R-:W4:Y:S04]  /*278f0*/  LDL.LU.64 R78, [R1+0x270] ;  /* 0x00027000014e7983 */ /* 0x002f280000300a00 */
[----:B------:R1:W-:Y:S04]  /*27900*/  STL.64 [R1+0x10c8], R102 ;  /* 0x0010c86601007387 */ /* 0x0003e80000100a00 */
[----:B------:R1:W-:Y:S04]  /*27910*/  STL.64 [R1+0x10f8], R96 ;  /* 0x0010f86001007387 */ /* 0x0003e80000100a00 */
[----:B------:R1:W-:Y:S04]  /*27920*/  STL.64 [R1+0x1120], R64 ;  /* 0x0011204001007387 */ /* 0x0003e80000100a00 */
[----:B-1----:R-:W2:Y:S01]  /*27930*/  LDL.LU.64 R102, [R1+0x550] ;  /* 0x0005500001667983 */ /* 0x002ea20000300a00 */
[----:B------:R-:W-:-:S02]  /*27940*/  IADD3 R72, P4, PT, R74, R80, RZ ;  /* 0x000000504a487210 */ /* 0x000fc40007f9e0ff */
[-C--:B------:R-:W-:Y:S02]  /*27950*/  IADD3 R96, P3, PT, R98, R80.reuse, RZ ;  /* 0x0000005062607210 */ /* 0x080fe40007f7e0ff */
[----:B------:R-:W-:Y:S01]  /*27960*/  IADD3 R64, P5, PT, R68, R80, RZ ;  /* 0x0000005044407210 */ /* 0x000fe20007fbe0ff */
[----:B------:R-:W-:Y:S01]  /*27970*/  IMAD.X R73, R75, 0x1, R3, P4 ;  /* 0x000000014b497824 */ /* 0x000fe200020e0603 */
[----:B------:R-:W-:-:S03]  /*27980*/  IADD3.X R97, PT, PT, R99, R3, RZ, P3, !PT ;  /* 0x0000000363617210 */ /* 0x000fc60001ffe4ff */
[----:B------:R-:W-:Y:S01]  /*27990*/  IMAD.X R65, R69, 0x1, R3, P5 ;  /* 0x0000000145417824 */ /* 0x000fe200028e0603 */
[----:B--2---:R-:W-:-:S05]  /*279a0*/  IADD3 R100, P1, PT, R102, R80, RZ ;  /* 0x0000005066647210 */ /* 0x004fca0007f3e0ff */
[----:B------:R-:W-:-:S05]  /*279b0*/  IMAD.X R101, R103, 0x1, R3, P1 ;  /* 0x0000000167657824 */ /* 0x000fca00008e0603 */
[----:B------:R1:W-:Y:S04]  /*279c0*/  STL.64 [R1+0xb88], R100 ;  /* 0x000b886401007387 */ /* 0x0003e80000100a00 */
[----:B------:R-:W2:Y:S04]  /*279d0*/  LDL.LU.64 R106, [R1+0x1f0] ;  /* 0x0001f000016a7983 */ /* 0x000ea80000300a00 */
[----:B-1----:R-:W2:Y:S04]  /*279e0*/  LDL.LU.64 R100, [R1+0x1b0] ;  /* 0x0001b00001647983 */ /* 0x002ea80000300a00 */
[----:B------:R-:W-:Y:S04]  /*279f0*/  STL.64 [R1+0xbb8], R96 ;  /* 0x000bb86001007387 */ /* 0x000fe80000100a00 */
[----:B------:R-:W-:Y:S04]  /*27a00*/  STL.64 [R1+0xbe8], R72 ;  /* 0x000be84801007387 */ /* 0x000fe80000100a00 */
[----:B------:R1:W-:Y:S04]  /*27a10*/  STL.64 [R1+0xc50], R64 ;  /* 0x000c504001007387 */ /* 0x0003e80000100a00 */
[----:B------:R-:W2:Y:S01]  /*27a20*/  LDL.LU.64 R104, [R1+0x450] ;  /* 0x0004500001687983 */ /* 0x000ea20000300a00 */
[----:B------:R-:W-:-:S02]  /*27a30*/  IADD3 R74, P3, PT, R76, R80, RZ ;  /* 0x000000504c4a7210 */ /* 0x000fc40007f7e0ff */
[-C--:B------:R-:W-:Y:S01]  /*27a40*/  IADD3 R68, P4, PT, R70, R80.reuse, RZ ;  /* 0x0000005046447210 */ /* 0x080fe20007f9e0ff */
[----:B------:R-:W3:Y:S02]  /*27a50*/  LDL.LU.64 R102, [R1+0x508] ;  /* 0x0005080001667983 */ /* 0x000ee40000300a00 */
[--C-:B------:R-:W-:Y:S01]  /*27a60*/  IMAD.X R75, R77, 0x1, R3.reuse, P3 ;  /* 0x000000014d4b7824 */ /* 0x100fe200018e0603 */
[-C--:B-1----:R-:W-:Y:S01]  /*27a70*/  IADD3 R64, P5, PT, R66, R80.reuse, RZ ;  /* 0x0000005042407210 */ /* 0x082fe20007fbe0ff */
[----:B------:R-:W-:Y:S01]  /*27a80*/  IMAD.X R69, R71, 0x1, R3, P4 ;  /* 0x0000000147457824 */ /* 0x000fe200020e0603 */
[----:B------:R-:W3:Y:S02]  /*27a90*/  LDL.LU.64 R98, [R1+0x4c8] ;  /* 0x0004c80001627983 */ /* 0x000ee40000300a00 */
[----:B------:R-:W-:Y:S02]  /*27aa0*/  IADD3.X R65, PT, PT, R67, R3, RZ, P5, !PT ;  /* 0x0000000343417210 */ /* 0x000fe40002ffe4ff */
[----:B------:R-:W3:Y:S01]  /*27ab0*/  LDL.LU.64 R72, [R1+0x488] ;  /* 0x0004880001487983 */ /* 0x000ee20000300a00 */
[----:B--2---:R-:W-:-:S04]  /*27ac0*/  IADD3 R96, P1, PT, R104, R80, RZ ;  /* 0x0000005068607210 */ /* 0x004fc80007f3e0ff */
[----:B------:R-:W-:-:S05]  /*27ad0*/  IADD3.X R97, PT, PT, R105, R3, RZ, P1, !PT ;  /* 0x0000000369617210 */ /* 0x000fca0000ffe4ff */
[----:B------:R-:W-:Y:S04]  /*27ae0*/  STL.64 [R1+0xcd8], R96 ;  /* 0x000cd86001007387 */ /* 0x000fe80000100a00 */
[----:B------:R-:W-:Y:S04]  /*27af0*/  STL.64 [R1+0xd58], R74 ;  /* 0x000d584a01007387 */ /* 0x000fe80000100a00 */
[----:B------:R-:W-:Y:S04]  /*27b00*/  STL.64 [R1+0xde0], R68 ;  /* 0x000de04401007387 */ /* 0x000fe80000100a00 */
[----:B------:R1:W-:Y:S02]  /*27b10*/  STL.64 [R1+0xe68], R64 ;  /* 0x000e684001007387 */ /* 0x0003e40000100a00 */
[----:B-1----:R-:W-:Y:S01]  /*27b20*/  IMAD.MOV.U32 R64, RZ, RZ, R62 ;  /* 0x000000ffff407224 */ /* 0x002fe200078e003e */
        /* <DEDUP_REMOVED lines=11> */
[----:B------:R-:W2:Y:S04]  /*27be0*/  LDL.LU.64 R50, [R1+0x1a8] ;  /* 0x0001a80001327983 */ /* 0x000ea80000300a00 */
[----:B------:R-:W2:Y:S04]  /*27bf0*/  LDL.LU.64 R96, [R1+0x408] ;  /* 0x0004080001607983 */ /* 0x000ea80000300a00 */
[----:B------:R-:W2:Y:S04]  /*27c00*/  LDL.LU.64 R76, [R1+0x3c8] ;  /* 0x0003c800014c7983 */ /* 0x000ea80000300a00 */
[----:B------:R-:W2:Y:S01]  /*27c10*/  LDL.LU.64 R70, [R1+0x350] ;  /* 0x0003500001467983 */ /* 0x000ea20000300a00 */
[-C--:B------:R-:W-:Y:S01]  /*27c20*/  IADD3 R110, P3, PT, R112, R80.reuse, RZ ;  /* 0x00000050706e7210 */ /* 0x080fe20007f7e0ff */
[----:B------:R-:W-:Y:S01]  /*27c30*/  IMAD.MOV.U32 R68, RZ, RZ, R64 ;  /* 0x000000ffff447224 */ /* 0x000fe200078e0040 */
[-C--:B---3--:R-:W-:Y:S01]  /*27c40*/  IADD3 R104, P4, PT, R108, R80.reuse, RZ ;  /* 0x000000506c687210 */ /* 0x088fe20007f9e0ff */
[----:B------:R-:W-:Y:S01]  /*27c50*/  IMAD.MOV.U32 R74, RZ, RZ, R62 ;  /* 0x000000ffff4a7224 */ /* 0x000fe200078e003e */
[----:B----4-:R-:W-:Y:S01]  /*27c60*/  IADD3 R64, P5, PT, R78, R80, RZ ;  /* 0x000000504e407210 */ /* 0x010fe20007fbe0ff */
[----:B------:R-:W-:-:S02]  /*27c70*/  IMAD.MOV.U32 R75, RZ, RZ, R63 ;  /* 0x000000ffff4b7224 */ /* 0x000fc400078e003f */
[----:B------:R-:W-:Y:S02]  /*27c80*/  IMAD.MOV.U32 R62, RZ, RZ, R56 ;  /* 0x000000ffff3e7224 */ /* 0x000fe400078e0038 */
[----:B------:R-:W-:Y:S02]  /*27c90*/  IMAD.MOV.U32 R63, RZ, RZ, R57 ;  /* 0x000000ffff3f7224 */ /* 0x000fe400078e0039 */
[----:B------:R-:W-:Y:S01]  /*27ca0*/  IMAD.MOV.U32 R56, RZ, RZ, R48 ;  /* 0x000000ffff387224 */ /* 0x000fe200078e0030 */
[----:B------:R-:W-:Y:S01]  /*27cb0*/  MOV R48, R46 ;  /* 0x0000002e00307202 */ /* 0x000fe20000000f00 */
[----:B------:R-:W-:Y:S02]  /*27cc0*/  IMAD.MOV.U32 R57, RZ, RZ, R49 ;  /* 0x000000ffff397224 */ /* 0x000fe400078e0031 */
[----:B------:R-:W-:Y:S01]  /*27cd0*/  IMAD.X R111, R113, 0x1, R3, P3 ;  /* 0x00000001716f7824 */ /* 0x000fe200018e0603 */
[----:B------:R-:W-:Y:S01]  /*27ce0*/  MOV R46, R16 ;  /* 0x00000010002e7202 */ /* 0x000fe20000000f00 */
[----:B------:R-:W-:Y:S01]  /*27cf0*/  IMAD.MOV.U32 R69, RZ, RZ, R65 ;  /* 0x000000ffff457224 */ /* 0x000fe200078e0041 */
[----:B------:R-:W-:Y:S01]  /*27d00*/  IADD3.X R65, PT, PT, R79, R3, RZ, P5, !PT ;  /* 0x000000034f417210 */ /* 0x000fe20002ffe4ff */
[----:B------:R-:W-:-:S02]  /*27d10*/  IMAD.MOV.U32 R49, RZ, RZ, R47 ;  /* 0x000000ffff317224 */ /* 0x000fc400078e002f */
[----:B------:R-:W-:Y:S02]  /*27d20*/  IMAD.X R105, R109, 0x1, R3, P4 ;  /* 0x000000016d697824 */ /* 0x000fe400020e0603 */
[----:B------:R-:W-:Y:S01]  /*27d30*/  IMAD.MOV.U32 R47, RZ, RZ, R17 ;  /* 0x000000ffff2f7224 */ /* 0x000fe200078e0011 */
[----:B--2---:R-:W-:-:S04]  /*27d40*/  IADD3 R66, P1, PT, R70, R80, RZ ;  /* 0x0000005046427210 */ /* 0x004fc80007f3e0ff */
[----:B------:R-:W-:Y:S01]  /*27d50*/  IADD3.X R67, PT, PT, R71, R3, RZ, P1, !PT ;  /* 0x0000000347437210 */ /* 0x000fe20000ffe4ff */
[----:B------:R-:W-:Y:S01]  /*27d60*/  IMAD.MOV.U32 R71, RZ, RZ, R61 ;  /* 0x000000ffff477224 */ /* 0x000fe200078e003d */
[----:B------:R-:W-:Y:S01]  /*27d70*/  MOV R70, R60 ;  /* 0x0000003c00467202 */ /* 0x000fe20000000f00 */
[----:B------:R-:W-:Y:S01]  /*27d80*/  IMAD.MOV.U32 R61, RZ, RZ, R55 ;  /* 0x000000ffff3d7224 */ /* 0x000fe200078e0037 */
[----:B------:R-:W-:Y:S01]  /*27d90*/  MOV R60, R54 ;  /* 0x00000036003c7202 */ /* 0x000fe20000000f00 */
[----:B------:R1:W-:Y:S01]  /*27da0*/  STL.64 [R1+0xef0], R66 ;  /* 0x000ef04201007387 */ /* 0x0003e20000100a00 */
[----:B------:R-:W-:Y:S01]  /*27db0*/  IMAD.MOV.U32 R54, RZ, RZ, R32 ;  /* 0x000000ffff367224 */ /* 0x000fe200078e0020 */
[----:B------:R-:W-:Y:S02]  /*27dc0*/  MOV R55, R33 ;  /* 0x0000002100377202 */ /* 0x000fe40000000f00 */
[----:B------:R-:W2:Y:S04]  /*27dd0*/  LDL.LU.64 R32, [R1+0x3f8] ;  /* 0x0003f80001207983 */ /* 0x000ea80000300a00 */
[----:B------:R-:W3:Y:S01]  /*27de0*/  LDL.LU.64 R16, [R1+0x3b8] ;  /* 0x0003b80001107983 */ /* 0x000ee20000300a00 */
        /* <DEDUP_REMOVED lines=8> */
[----:B------:R-:W4:Y:S04]  /*27e70*/  LDL.LU.64 R8, [R1+0x378] ;  /* 0x0003780001087983 */ /* 0x000f280000300a00 */
[----:B------:R1:W-:Y:S04]  /*27e80*/  STL.64 [R1+0xf70], R110 ;  /* 0x000f706e01007387 */ /* 0x0003e80000100a00 */
[----:B------:R1:W-:Y:S04]  /*27e90*/  STL.64 [R1+0xfe8], R104 ;  /* 0x000fe86801007387 */ /* 0x0003e80000100a00 */
[----:B------:R1:W-:Y:S04]  /*27ea0*/  STL.64 [R1+0x1028], R64 ;  /* 0x0010284001007387 */ /* 0x0003e80000100a00 */
[----:B-1----:R-:W2:Y:S01]  /*27eb0*/  LDL.LU.64 R110, [R1+0x230] ;  /* 0x00023000016e7983 */ /* 0x002ea20000300a00 */
[----:B------:R-:W-:-:S02]  /*27ec0*/  IADD3 R78, P4, PT, R100, R80, RZ ;  /* 0x00000050644e7210 */ /* 0x000fc40007f9e0ff */
[-C--:B------:R-:W-:Y:S02]  /*27ed0*/  IADD3 R104, P3, PT, R106, R80.reuse, RZ ;  /* 0x000000506a687210 */ /* 0x080fe40007f7e0ff */
[----:B------:R-:W-:-:S03]  /*27ee0*/  IADD3 R64, P5, PT, R202, R80, RZ ;  /* 0x00000050ca407210 */ /* 0x000fc60007fbe0ff */
[--C-:B------:R-:W-:Y:S01]  /*27ef0*/  IMAD.X R105, R107, 0x1, R3.reuse, P3 ;  /* 0x000000016b697824 */ /* 0x100fe200018e0603 */
[----:B------:R-:W-:Y:S01]  /*27f00*/  IADD3.X R79, PT, PT, R101, R3, RZ, P4, !PT ;  /* 0x00000003654f7210 */ /* 0x000fe200027fe4ff */
[----:B------:R-:W1:Y:S01]  /*27f10*/  LDC R202, c[0x0][0x3a0] ;  /* 0x0000e800ffca7b82 */ /* 0x000e620000000800 */
[----:B------:R-:W-:Y:S01]  /*27f20*/  IMAD.X R65, R203, 0x1, R3, P5 ;  /* 0x00000001cb417824 */ /* 0x000fe200028e0603 */
[----:B--2---:R-:W-:-:S06]  /*27f30*/  IADD3 R108, P1, PT, R110, R80, RZ ;  /* 0x000000506e6c7210 */ /* 0x004fcc0007f3e0ff */
[----:B------:R-:W2:Y:S01]  /*27f40*/  LDC R203, c[0x0][0x3a0] ;  /* 0x0000e800ffcb7b82 */ /* 0x000ea20000000800 */
[----:B------:R-:W-:-:S05]  /*27f50*/  IMAD.X R109, R111, 0x1, R3, P1 ;  /* 0x000000016f6d7824 */ /* 0x000fca00008e0603 */
[----:B------:R-:W-:Y:S04]  /*27f60*/  STL.64 [R1+0x1060], R108 ;  /* 0x0010606c01007387 */ /* 0x000fe80000100a00 */
[----:B------:R-:W-:Y:S04]  /*27f70*/  STL.64 [R1+0x1098], R104 ;  /* 0x0010986801007387 */ /* 0x000fe80000100a00 */
[----:B------:R1:W-:Y:S04]  /*27f80*/  STL.64 [R1+0x10d0], R78 ;  /* 0x0010d04e01007387 */ /* 0x0003e80000100a00 */
[----:B------:R3:W-:Y:S04]  /*27f90*/  STL.64 [R1+0x1100], R64 ;  /* 0x0011004001007387 */ /* 0x0007e80000100a00 */
[----:B------:R-:W2:Y:S01]  /*27fa0*/  LDL.LU.64 R106, [R1+0x548] ;  /* 0x00054800016a7983 */ /* 0x000ea20000300a00 */
[----:B------:R-:W-:-:S02]  /*27fb0*/  IADD3 R100, P3, PT, R102, R80, RZ ;  /* 0x0000005066647210 */ /* 0x000fc40007f7e0ff */
[-C--:B-1----:R-:W-:Y:S02]  /*27fc0*/  IADD3 R78, P4, PT, R98, R80.reuse, RZ ;  /* 0x00000050624e7210 */ /* 0x082fe40007f9e0ff */
[----:B---3--:R-:W-:-:S03]  /*27fd0*/  IADD3 R64, P5, PT, R72, R80, RZ ;  /* 0x0000005048407210 */ /* 0x008fc60007fbe0ff */
[--C-:B------:R-:W-:Y:S01]  /*27fe0*/  IMAD.X R79, R99, 0x1, R3.reuse, P4 ;  /* 0x00000001634f7824 */ /* 0x100fe200020e0603 */
[----:B------:R-:W-:Y:S01]  /*27ff0*/  IADD3.X R101, PT, PT, R103, R3, RZ, P3, !PT ;  /* 0x0000000367657210 */ /* 0x000fe20001ffe4ff */
[----:B------:R-:W-:Y:S01]  /*28000*/  IMAD.X R65, R73, 0x1, R3, P5 ;  /* 0x0000000149417824 */ /* 0x000fe200028e0603 */
[----:B--2---:R-:W-:-:S05]  /*28010*/  IADD3 R104, P1, PT, R106, R80, RZ ;  /* 0x000000506a687210 */ /* 0x004fca0007f3e0ff */
[----:B------:R-:W-:-:S05]  /*28020*/  IMAD.X R105, R107, 0x1, R3, P1 ;  /* 0x000000016b697824 */ /* 0x000fca00008e0603 */
[----:B------:R-:W-:Y:S04]  /*28030*/  STL.64 [R1+0xb70], R104 ;  /* 0x000b706801007387 */ /* 0x000fe80000100a00 */
[----:B------:R1:W-:Y:S04]  /*28040*/  STL.64 [R1+0xb90], R100 ;  /* 0x000b906401007387 */ /* 0x0003e80000100a00 */
[----:B------:R2:W-:Y:S04]  /*28050*/  STL.64 [R1+0xbc0], R78 ;  /* 0x000bc04e01007387 */ /* 0x0005e80000100a00 */
[----:B------:R3:W-:Y:S04]  /*28060*/  STL.64 [R1+0xbf0], R64 ;  /* 0x000bf04001007387 */ /* 0x0007e80000100a00 */
[----:B-1----:R-:W4:Y:S01]  /*28070*/  LDL.LU.64 R100, [R1+0x448] ;  /* 0x0004480001647983 */ /* 0x002f220000300a00 */
[----:B------:R-:W-:-:S02]  /*28080*/  IADD3 R72, P4, PT, R76, R80, RZ ;  /* 0x000000504c487210 */ /* 0x000fc40007f9e0ff */
[-C--:B--2---:R-:W-:Y:S02]  /*28090*/  IADD3 R78, P3, PT, R96, R80.reuse, RZ ;  /* 0x00000050604e7210 */ /* 0x084fe40007f7e0ff */
[----:B---3--:R-:W-:-:S03]  /*280a0*/  IADD3 R64, P5, PT, R68, R80, RZ ;  /* 0x0000005044407210 */ /* 0x008fc60007fbe0ff */
[--C-:B------:R-:W-:Y:S02]  /*280b0*/  IMAD.X R79, R97, 0x1, R3.reuse, P3 ;  /* 0x00000001614f7824 */ /* 0x100fe400018e0603 */
[----:B------:R-:W-:Y:S01]  /*280c0*/  IMAD.X R73, R77, 0x1, R3, P4 ;  /* 0x000000014d497824 */ /* 0x000fe200020e0603 */
[----:B------:R-:W-:Y:S02]  /*280d0*/  IADD3.X R65, PT, PT, R69, R3, RZ, P5, !PT ;  /* 0x0000000345417210 */ /* 0x000fe40002ffe4ff */
[----:B----4-:R-:W-:-:S04]  /*280e0*/  IADD3 R98, P1, PT, R100, R80, RZ ;  /* 0x0000005064627210 */ /* 0x010fc80007f3e0ff */
[----:B------:R-:W-:-:S05]  /*280f0*/  IADD3.X R99, PT, PT, R101, R3, RZ, P1, !PT ;  /* 0x0000000365637210 */ /* 0x000fca0000ffe4ff */
        /* <DEDUP_REMOVED lines=8> */
[--C-:B------:R-:W-:Y:S01]  /*28180*/  IMAD.X R73, R75, 0x1, R3.reuse, P3 ;  /* 0x000000014b497824 */ /* 0x100fe200018e0603 */
[----:B------:R-:W-:Y:S01]  /*28190*/  IADD3.X R69, PT, PT, R71, R3, RZ, P4, !PT ;  /* 0x0000000347457210 */ /* 0x000fe200027fe4ff */
[----:B------:R-:W-:Y:S02]  /*281a0*/  IMAD.MOV.U32 R70, RZ, RZ, R46 ;  /* 0x000000ffff467224 */ /* 0x000fe400078e002e */
[----:B------:R-:W-:Y:S01]  /*281b0*/  IMAD.X R65, R67, 0x1, R3, P5 ;  /* 0x0000000143417824 */ /* 0x000fe200028e0603 */
        /* <DEDUP_REMOVED lines=12> */
[----:B------:R-:W-:Y:S01]  /*28280*/  IMAD.MOV.U32 R25, RZ, RZ, R23 ;  /* 0x000000ffff197224 */ /* 0x000fe200078e0017 */
[----:B----4-:R-:W-:-:S05]  /*28290*/  IADD3 R76, P1, PT, R78, R80, RZ ;  /* 0x000000504e4c7210 */ /* 0x010fca0007f3e0ff */
[----:B------:R-:W-:-:S05]  /*282a0*/  IMAD.X R77, R79, 0x1, R3, P1 ;  /* 0x000000014f4d7824 */ /* 0x000fca00008e0603 */
[----:B------:R-:W-:Y:S04]  /*282b0*/  STL.64 [R1+0xe70], R76 ;  /* 0x000e704c01007387 */ /* 0x000fe80000100a00 */
[----:B------:R1:W-:Y:S04]  /*282c0*/  STL.64 [R1+0xef8], R72 ;  /* 0x000ef84801007387 */ /* 0x0003e80000100a00 */
[----:B------:R-:W-:Y:S04]  /*282d0*/  STL.64 [R1+0xf80], R68 ;  /* 0x000f804401007387 */ /* 0x000fe80000100a00 */
[----:B------:R2:W-:Y:S04]  /*282e0*/  STL.64 [R1+0xff0], R64 ;  /* 0x000ff04001007387 */ /* 0x0005e80000100a00 */
[----:B------:R-:W3:Y:S04]  /*282f0*/  LDL.LU.64 R36, [R1+0x4f8] ;  /* 0x0004f80001247983 */ /* 0x000ee80000300a00 */
[----:B------:R-:W4:Y:S01]  /*28300*/  LDL.LU.64 R22, [R1+0x220] ;  /* 0x0002200001167983 */ /* 0x000f220000300a00 */
[----:B-1----:R-:W-:-:S02]  /*28310*/  IMAD.MOV.U32 R72, RZ, RZ, R60 ;  /* 0x000000ffff487224 */ /* 0x002fc400078e003c */
[----:B------:R-:W-:Y:S02]  /*28320*/  IMAD.MOV.U32 R73, RZ, RZ, R61 ;  /* 0x000000ffff497224 */ /* 0x000fe400078e003d */
[----:B------:R-:W-:Y:S02]  /*28330*/  IMAD.MOV.U32 R60, RZ, RZ, R54 ;  /* 0x000000ffff3c7224 */ /* 0x000fe400078e0036 */
[----:B------:R-:W-:Y:S02]  /*28340*/  IMAD.MOV.U32 R61, RZ, RZ, R55 ;  /* 0x000000ffff3d7224 */ /* 0x000fe400078e0037 */
[----:B------:R-:W-:Y:S01]  /*28350*/  IMAD.MOV.U32 R54, RZ, RZ, R44 ;  /* 0x000000ffff367224 */ /* 0x000fe200078e002c */
[----:B------:R-:W-:Y:S01]  /*28360*/  MOV R44, R40 ;  /* 0x00000028002c7202 */ /* 0x000fe20000000f00 */
[----:B------:R-:W-:Y:S01]  /*28370*/  IMAD.MOV.U32 R55, RZ, RZ, R45 ;  /* 0x000000ffff377224 */ /* 0x000fe200078e002d */
[----:B------:R-:W-:Y:S01]  /*28380*/  MOV R40, R14 ;  /* 0x0000000e00287202 */ /* 0x000fe20000000f00 */
[----:B------:R-:W-:-:S02]  /*28390*/  IMAD.MOV.U32 R45, RZ, RZ, R41 ;  /* 0x000000ffff2d7224 */ /* 0x000fc400078e0029 */
[----:B------:R-:W-:Y:S02]  /*283a0*/  IMAD.MOV.U32 R41, RZ, RZ, R15 ;  /* 0x000000ffff297224 */ /* 0x000fe400078e000f */
[----:B------:R-:W3:Y:S01]  /*283b0*/  LDL.LU.64 R14, [R1+0x1e0] ;  /* 0x0001e000010e7983 */ /* 0x000ee20000300a00 */
[----:B------:R-:W-:Y:S01]  /*283c0*/  IMAD.MOV.U32 R76, RZ, RZ, R62 ;  /* 0x000000ffff4c7224 */ /* 0x000fe200078e003e */
[----:B--2---:R-:W-:Y:S02]  /*283d0*/  MOV R64, R58 ;  /* 0x0000003a00407202 */ /* 0x004fe40000000f00 */
[----:B------:R-:W-:Y:S02]  /*283e0*/  MOV R77, R63 ;  /* 0x0000003f004d7202 */ /* 0x000fe40000000f00 */
[-C--:B------:R-:W-:Y:S01]  /*283f0*/  IADD3 R74, P1, PT, R76, R80.reuse, RZ ;  /* 0x000000504c4a7210 */ /* 0x080fe20007f3e0ff */
[----:B------:R-:W-:Y:S01]  /*28400*/  IMAD.MOV.U32 R65, RZ, RZ, R59 ;  /* 0x000000ffff417224 */ /* 0x000fe200078e003b */
[-C--:B------:R-:W-:Y:S01]  /*28410*/  IADD3 R68, P3, PT, R72, R80.reuse, RZ ;  /* 0x0000005048447210 */ /* 0x080fe20007f7e0ff */
[----:B------:R-:W-:Y:S01]  /*28420*/  IMAD.MOV.U32 R58, RZ, RZ, R56 ;  /* 0x000000ffff3a7224 */ /* 0x000fe200078e0038 */
[-C--:B------:R-:W-:Y:S01]  /*28430*/  IADD3 R62, P4, PT, R64, R80.reuse, RZ ;  /* 0x00000050403e7210 */ /* 0x080fe20007f9e0ff */
[----:B------:R-:W-:Y:S01]  /*28440*/  IMAD.X R75, R77, 0x1, R3, P1 ;  /* 0x000000014d4b7824 */ /* 0x000fe200008e0603 */
[----:B------:R-:W-:-:S02]  /*28450*/  IADD3 R56, P5, PT, R196, R80, RZ ;  /* 0x00000050c4387210 */ /* 0x000fc40007fbe0ff */
[----:B------:R-:W-:Y:S01]  /*28460*/  IADD3.X R69, PT, PT, R73, R3, RZ, P3, !PT ;  /* 0x0000000349457210 */ /* 0x000fe20001ffe4ff */
[--C-:B------:R-:W-:Y:S01]  /*28470*/  IMAD.X R63, R65, 0x1, R3.reuse, P4 ;  /* 0x00000001413f7824 */ /* 0x100fe200020e0603 */
[----:B------:R-:W-:Y:S01]  /*28480*/  MOV R59, R57 ;  /* 0x00000039003b7202 */ /* 0x000fe20000000f00 */
[----:B------:R-:W-:Y:S01]  /*28490*/  IMAD.X R57, R197, 0x1, R3, P5 ;  /* 0x00000001c5397824 */ /* 0x000fe200028e0603 */
[----:B------:R-:W-:Y:S01]  /*284a0*/  STL.64 [R1+0x1030], R74 ;  /* 0x0010304a01007387 */ /* 0x000fe20000100a00 */
[-C--:B------:R-:W-:Y:S01]  /*284b0*/  IADD3 R64, P3, PT, R66, R80.reuse, RZ ;  /* 0x0000005042407210 */ /* 0x080fe20007f7e0ff */
[----:B------:R-:W1:Y:S02]  /*284c0*/  LDC R196, c[0x0][0x3a0] ;  /* 0x0000e800ffc47b82 */ /* 0x000e640000000800 */
[----:B------:R2:W-:Y:S04]  /*284d0*/  STL.64 [R1+0x1068], R68 ;  /* 0x0010684401007387 */ /* 0x0005e80000100a00 */
[----:B------:R2:W-:Y:S01]  /*284e0*/  STL.64 [R1+0x10a0], R62 ;  /* 0x0010a03e01007387 */ /* 0x0005e20000100a00 */
[----:B------:R-:W-:Y:S01]  /*284f0*/  SHF.R.S32.HI R0, RZ, 0x1f, R2 ;  /* 0x0000001fff007819 */ /* 0x000fe20000011402 */
[----:B------:R-:W1:Y:S02]  /*28500*/  LDC R197, c[0x0][0x3a0] ;  /* 0x0000e800ffc57b82 */ /* 0x000e640000000800 */
[----:B------:R2:W-:Y:S02]  /*28510*/  STL.64 [R1+0x10d8], R56 ;  /* 0x0010d83801007387 */ /* 0x0005e40000100a00 */
[----:B--2---:R-:W-:-:S02]  /*28520*/  IADD3 R68, P1, PT, R70, R80, RZ ;  /* 0x0000005046447210 */ /* 0x004fc40007f3e0ff */
[----:B------:R-:W-:Y:S01]  /*28530*/  MOV R62, R54 ;  /* 0x00000036003e7202 */ /* 0x000fe20000000f00 */
[----:B------:R-:W-:Y:S01]  /*28540*/  IMAD.MOV.U32 R54, RZ, RZ, R46 ;  /* 0x000000ffff367224 */ /* 0x000fe200078e002e */
[-C--:B------:R-:W-:Y:S02]  /*28550*/  IADD3 R46, P5, PT, R48, R80.reuse, RZ ;  /* 0x00000050302e7210 */ /* 0x080fe40007fbe0ff */
[-C--:B------:R-:W-:Y:S01]  /*28560*/  IADD3 R56, P4, PT, R60, R80.reuse, RZ ;  /* 0x000000503c387210 */ /* 0x080fe20007f9e0ff */
[----:B------:R-:W-:Y:S02]  /*28570*/  IMAD.X R69, R71, 0x1, R3, P1 ;  /* 0x0000000147457824 */ /* 0x000fe400008e0603 */
[----:B------:R-:W-:Y:S01]  /*28580*/  IMAD.MOV.U32 R63, RZ, RZ, R55 ;  /* 0x000000ffff3f7224 */ /* 0x000fe200078e0037 */
[----:B------:R-:W-:Y:S01]  /*28590*/  MOV R55, R47 ;  /* 0x0000002f00377202 */ /* 0x000fe20000000f00 */
[--C-:B------:R-:W-:Y:S01]  /*285a0*/  IMAD.X R65, R67, 0x1, R3.reuse, P3 ;  /* 0x0000000143417824 */ /* 0x100fe200018e0603 */
[----:B------:R-:W-:Y:S01]  /*285b0*/  IADD3.X R57, PT, PT, R61, R3, RZ, P4, !PT ;  /* 0x000000033d397210 */ /* 0x000fe200027fe4ff */
[----:B------:R-:W-:Y:S01]  /*285c0*/  IMAD.X R47, R49, 0x1, R3, P5 ;  /* 0x00000001312f7824 */ /* 0x000fe200028e0603 */
[----:B------:R-:W-:Y:S01]  /*285d0*/  STL.64 [R1+0xa28], R68 ;  /* 0x000a284401007387 */ /* 0x000fe20000100a00 */
[----:B------:R-:W-:-:S03]  /*285e0*/  IADD3 R60, P1, PT, R62, R80, RZ ;  /* 0x000000503e3c7210 */ /* 0x000fc60007f3e0ff */
[----:B------:R-:W-:Y:S04]  /*285f0*/  STL.64 [R1+0xb78], R64 ;  /* 0x000b784001007387 */ /* 0x000fe80000100a00 */
[----:B------:R2:W-:Y:S04]  /*28600*/  STL.64 [R1+0xb98], R56 ;  /* 0x000b983801007387 */ /* 0x0005e80000100a00 */
[----:B------:R1:W-:Y:S01]  /*28610*/  STL.64 [R1+0xbc8], R46 ;  /* 0x000bc82e01007387 */ /* 0x0003e20000100a00 */
[-C--:B------:R-:W-:Y:S01]  /*28620*/  IADD3 R48, P4, PT, R52, R80.reuse, RZ ;  /* 0x0000005034307210 */ /* 0x080fe20007f9e0ff */
[----:B------:R-:W-:Y:S01]  /*28630*/  IMAD.X R61, R63, 0x1, R3, P1 ;  /* 0x000000013f3d7824 */ /* 0x000fe200008e0603 */
[-C--:B--2---:R-:W-:Y:S01]  /*28640*/  IADD3 R56, P3, PT, R58, R80.reuse, RZ ;  /* 0x000000503a387210 */ /* 0x084fe20007f7e0ff */
[----:B-1----:R-:W-:Y:S01]  /*28650*/  IMAD.MOV.U32 R46, RZ, RZ, R28 ;  /* 0x000000ffff2e7224 */ /* 0x002fe200078e001c */
[----:B------:R-:W-:-:S03]  /*28660*/  IADD3 R28, P5, PT, R38, R80, RZ ;  /* 0x00000050261c7210 */ /* 0x000fc60007fbe0ff */
[--C-:B------:R-:W-:Y:S01]  /*28670*/  IMAD.X R57, R59, 0x1, R3.reuse, P3 ;  /* 0x000000013b397824 */ /* 0x100fe200018e0603 */
[----:B------:R-:W-:Y:S02]  /*28680*/  MOV R47, R29 ;  /* 0x0000001d002f7202 */ /* 0x000fe40000000f00 */
[----:B------:R-:W-:Y:S01]  /*28690*/  IADD3.X R49, PT, PT, R53, R3, RZ, P4, !PT ;  /* 0x0000000335317210 */ /* 0x000fe200027fe4ff */
[----:B------:R-:W-:Y:S01]  /*286a0*/  IMAD.X R29, R39, 0x1, R3, P5 ;  /* 0x00000001271d7824 */ /* 0x000fe200028e0603 */
[----:B------:R-:W-:Y:S01]  /*286b0*/  STL.64 [R1+0xbf8], R60 ;  /* 0x000bf83c01007387 */ /* 0x000fe20000100a00 */
[----:B------:R-:W-:-:S03]  /*286c0*/  IADD3 R52, P1, PT, R54, R80, RZ ;  /* 0x0000005036347210 */ /* 0x000fc60007f3e0ff */
[----:B------:R-:W-:Y:S01]  /*286d0*/  STL.64 [R1+0xc68], R56 ;  /* 0x000c683801007387 */ /* 0x000fe20000100a00 */
[----:B------:R-:W-:-:S03]  /*286e0*/  IADD3 R38, P4, PT, R44, R80, RZ ;  /* 0x000000502c267210 */ /* 0x000fc60007f9e0ff */
[----:B------:R-:W-:Y:S04]  /*286f0*/  STL.64 [R1+0xd78], R28 ;  /* 0x000d781c01007387 */ /* 0x000fe80000100a00 */
[----:B------:R1:W-:Y:S01]  /*28700*/  STL.64 [R1+0xcf0], R48 ;  /* 0x000cf03001007387 */ /* 0x0003e20000100a00 */
[----:B------:R-:W-:Y:S01]  /*28710*/  IADD3.X R53, PT, PT, R55, R3, RZ, P1, !PT ;  /* 0x0000000337357210 */ /* 0x000fe20000ffe4ff */
[----:B------:R-:W-:Y:S01]  /*28720*/  IMAD.X R39, R45, 0x1, R3, P4 ;  /* 0x000000012d277824 */ /* 0x000fe200020e0603 */
[----:B-1----:R-:W-:-:S03]  /*28730*/  IADD3 R48, P3, PT, R50, R80, RZ ;  /* 0x0000005032307210 */ /* 0x002fc60007f7e0ff */
[----:B------:R-:W-:Y:S02]  /*28740*/  STL.64 [R1+0xdf8], R52 ;  /* 0x000df83401007387 */ /* 0x000fe40000100a00 */
[----:B------:R-:W-:Y:S01]  /*28750*/  IMAD.X R49, R51, 0x1, R3, P3 ;  /* 0x0000000133317824 */ /* 0x000fe200018e0603 */
[----:B------:R-:W-:-:S04]  /*28760*/  IADD3 R44, P1, PT, R46, R80, RZ ;  /* 0x000000502e2c7210 */ /* 0x000fc80007f3e0ff */
[----:B------:R-:W-:Y:S04]  /*28770*/  STL.64 [R1+0xe80], R48 ;  /* 0x000e803001007387 */ /* 0x000fe80000100a00 */
[----:B------:R1:W-:Y:S01]  /*28780*/  STL.64 [R1+0xf00], R38 ;  /* 0x000f002601007387 */ /* 0x0003e20000100a00 */
[----:B------:R-:W-:Y:S01]  /*28790*/  IMAD.X R45, R47, 0x1, R3, P1 ;  /* 0x000000012f2d7824 */ /* 0x000fe200008e0603 */
[----:B-1----:R-:W-:-:S05]  /*287a0*/  IADD3 R38, P3, PT, R42, R80, RZ ;  /* 0x000000502a267210 */ /* 0x002fca0007f7e0ff */
[----:B------:R-:W-:Y:S02]  /*287b0*/  IMAD.X R39, R43, 0x1, R3, P3 ;  /* 0x000000012b277824 */ /* 0x000fe400018e0603 */
[----:B----4-:R-:W-:Y:S02]  /*287c0*/  IMAD.MOV.U32 R28, RZ, RZ, R22 ;  /* 0x000000ffff1c7224 */ /* 0x010fe400078e0016 */
[----:B------:R-:W-:Y:S01]  /*287d0*/  IMAD.MOV.U32 R22, RZ, RZ, R6 ;  /* 0x000000ffff167224 */ /* 0x000fe200078e0006 */
[-C--:B------:R-:W-:Y:S02]  /*287e0*/  IADD3 R6, P5, PT, R18, R80.reuse, RZ ;  /* 0x0000005012067210 */ /* 0x080fe40007fbe0ff */
[----:B------:R-:W-:Y:S01]  /*287f0*/  MOV R29, R23 ;  /* 0x00000017001d7202 */ /* 0x000fe20000000f00 */
[----:B------:R-:W-:Y:S01]  /*28800*/  IMAD.MOV.U32 R23, RZ, RZ, R7 ;  /* 0x000000ffff177224 */ /* 0x000fe200078e0007 */
[----:B------:R-:W-:Y:S02]  /*28810*/  IADD3.X R7, PT, PT, R19, R3, RZ, P5, !PT ;  /* 0x0000000313077210 */ /* 0x000fe40002ffe4ff */
[----:B------:R-:W-:-:S03]  /*28820*/  IADD3 R18, P4, PT, R34, R80, RZ ;  /* 0x0000005022127210 */ /* 0x000fc60007f9e0ff */
[----:B------:R1:W-:Y:S01]  /*28830*/  STL.64 [R1+0xf88], R6 ;  /* 0x000f880601007387 */ /* 0x0003e20000100a00 */
[----:B------:R-:W-:-:S03]  /*28840*/  IADD3.X R19, PT, PT, R35, R3, RZ, P4, !PT ;  /* 0x0000000323137210 */ /* 0x000fc600027fe4ff */
[----:B------:R-:W-:Y:S01]  /*28850*/  STL.64 [R1+0x1000], R44 ;  /* 0x0010002c01007387 */ /* 0x000fe20000100a00 */
[----:B---3--:R-:W-:-:S03]  /*28860*/  IADD3 R34, P3, PT, R36, R80, RZ ;  /* 0x0000005024227210 */ /* 0x008fc60007f7e0ff */
[----:B------:R2:W-:Y:S01]  /*28870*/  STL.64 [R1+0x1038], R38 ;  /* 0x0010382601007387 */ /* 0x0005e20000100a00 */
[----:B-1----:R-:W-:-:S03]  /*28880*/  IADD3 R6, P5, PT, R94, R80, RZ ;  /* 0x000000505e067210 */ /* 0x002fc60007fbe0ff */
[----:B------:R1:W-:Y:S02]  /*28890*/  STL.64 [R1+0x1070], R18 ;  /* 0x0010701201007387 */ /* 0x0003e40000100a00 */
[--C-:B------:R-:W-:Y:S01]  /*288a0*/  IMAD.X R7, R95, 0x1, R3.reuse, P5 ;  /* 0x000000015f077824 */ /* 0x100fe200028e0603 */
[----:B--2---:R-:W-:Y:S02]  /*288b0*/  IADD3 R38, P1, PT, R40, R80, RZ ;  /* 0x0000005028267210 */ /* 0x004fe40007f3e0ff */
[----:B------:R-:W-:Y:S02]  /*288c0*/  IADD3.X R35, PT, PT, R37, R3, RZ, P3, !PT ;  /* 0x0000000325237210 */ /* 0x000fe40001ffe4ff */
[----:B------:R2:W-:Y:S01]  /*288d0*/  STL.64 [R1+0x10a8], R6 ;  /* 0x0010a80601007387 */ /* 0x0005e20000100a00 */
[----:B------:R-:W-:-:S03]  /*288e0*/  IMAD.X R39, R41, 0x1, R3, P1 ;  /* 0x0000000129277824 */ /* 0x000fc600008e0603 */
[----:B------:R-:W-:Y:S01]  /*288f0*/  STL.64 [R1+0xa38], R34 ;  /* 0x000a382201007387 */ /* 0x000fe20000100a00 */
[----:B-1----:R-:W-:-:S03]  /*28900*/  IADD3 R18, P4, PT, R24, R80, RZ ;  /* 0x0000005018127210 */ /* 0x002fc60007f9e0ff */
[----:B------:R-:W-:Y:S01]  /*28910*/  STL.64 [R1+0x9d8], R38 ;  /* 0x0009d82601007387 */ /* 0x000fe20000100a00 */
[----:B--2---:R-:W-:-:S04]  /*28920*/  IADD3 R6, P5, PT, R12, R80, RZ ;  /* 0x000000500c067210 */ /* 0x004fc80007fbe0ff */
[-C--:B------:R-:W-:Y:S02]  /*28930*/  IADD3.X R7, PT, PT, R13, R3.reuse, RZ, P5, !PT ;  /* 0x000000030d077210 */ /* 0x080fe40002ffe4ff */
[----:B------:R-:W2:Y:S01]  /*28940*/  LDL.LU.64 R12, [R1+0x5a8] ;  /* 0x0005a800010c7983 */ /* 0x000ea20000300a00 */
[----:B------:R-:W-:-:S05]  /*28950*/  IADD3.X R19, PT, PT, R25, R3, RZ, P4, !PT ;  /* 0x0000000319137210 */ /* 0x000fca00027fe4ff */
[----:B------:R1:W-:Y:S04]  /*28960*/  STL.64 [R1+0xb80], R18 ;  /* 0x000b801201007387 */ /* 0x0003e80000100a00 */
[----:B------:R-:W-:Y:S01]  /*28970*/  STL.64 [R1+0xba0], R6 ;  /* 0x000ba00601007387 */ /* 0x000fe20000100a00 */
[----:B-1----:R-:W-:-:S05]  /*28980*/  IADD3 R18, P1, PT, R20, R80, RZ ;  /* 0x0000005014127210 */ /* 0x002fca0007f3e0ff */
[----:B------:R-:W-:Y:S02]  /*28990*/  IMAD.X R19, R21, 0x1, R3, P1 ;  /* 0x0000000115137824 */ /* 0x000fe400008e0603 */
[----:B------:R-:W3:Y:S01]  /*289a0*/  LDL.LU.64 R20, [R1+0x5b0] ;  /* 0x0005b00001147983 */ /* 0x000ee20000300a00 */
[----:B------:R-:W-:-:S03]  /*289b0*/  IMAD.MOV.U32 R34, RZ, RZ, R28 ;  /* 0x000000ffff227224 */ /* 0x000fc600078e001c */
[----:B------:R1:W-:Y:S01]  /*289c0*/  STL.64 [R1+0xbd0], R18 ;  /* 0x000bd01201007387 */ /* 0x0003e20000100a00 */
[----:B------:R-:W-:Y:S01]  /*289d0*/  IMAD.MOV.U32 R28, RZ, RZ, R14 ;  /* 0x000000ffff1c7224 */ /* 0x000fe200078e000e */
[-C--:B------:R-:W-:Y:S01]  /*289e0*/  IADD3 R14, P4, PT, R16, R80.reuse, RZ ;  /* 0x00000050100e7210 */ /* 0x080fe20007f9e0ff */
[----:B------:R-:W-:Y:S02]  /*289f0*/  IMAD.MOV.U32 R35, RZ, RZ, R29 ;  /* 0x000000ffff237224 */ /* 0x000fe400078e001d */
[----:B------:R-:W-:Y:S01]  /*28a00*/  IMAD.MOV.U32 R29, RZ, RZ, R15 ;  /* 0x000000ffff1d7224 */ /* 0x000fe200078e000f */
[----:B------:R-:W-:Y:S01]  /*28a10*/  IADD3.X R15, PT, PT, R17, R3, RZ, P4, !PT ;  /* 0x00000003110f7210 */ /* 0x000fe200027fe4ff */
[----:B-1----:R-:W4:Y:S04]  /*28a20*/  LDL.LU.64 R18, [R1+0x5b8] ;  /* 0x0005b80001127983 */ /* 0x002f280000300a00 */
[----:B------:R1:W-:Y:S04]  /*28a30*/  STL.64 [R1+0xc70], R14 ;  /* 0x000c700e01007387 */ /* 0x0003e80000100a00 */
[----:B-1----:R-:W4:Y:S01]  /*28a40*/  LDL.LU.64 R14, [R1+0x5c0] ;  /* 0x0005c000010e7983 */ /* 0x002f220000300a00 */
[----:B------:R-:W-:-:S02]  /*28a50*/  IADD3 R24, P3, PT, R32, R80, RZ ;  /* 0x0000005020187210 */ /* 0x000fc40007f7e0ff */
[----:B------:R-:W-:-:S03]  /*28a60*/  IADD3 R6, P5, PT, R8, R80, RZ ;  /* 0x0000005008067210 */ /* 0x000fc60007fbe0ff */
[--C-:B------:R-:W-:Y:S01]  /*28a70*/  IMAD.X R25, R33, 0x1, R3.reuse, P3 ;  /* 0x0000000121197824 */ /* 0x100fe200018e0603 */
[----:B------:R-:W-:Y:S01]  /*28a80*/  IADD3 R16, P3, PT, R26, R80, RZ ;  /* 0x000000501a107210 */ /* 0x000fe20007f7e0ff */
[----:B------:R-:W-:-:S03]  /*28a90*/  IMAD.X R7, R9, 0x1, R3, P5 ;  /* 0x0000000109077824 */ /* 0x000fc600028e0603 */
[----:B------:R1:W-:Y:S01]  /*28aa0*/  STL.64 [R1+0xc00], R24 ;  /* 0x000c001801007387 */ /* 0x0003e20000100a00 */
[-C--:B------:R-:W-:Y:S02]  /*28ab0*/  IADD3 R8, P4, PT, R10, R80.reuse, RZ ;  /* 0x000000500a087210 */ /* 0x080fe40007f9e0ff */
[----:B------:R-:W-:Y:S01]  /*28ac0*/  IADD3.X R17, PT, PT, R27, R3, RZ, P3, !PT ;  /* 0x000000031b117210 */ /* 0x000fe20001ffe4ff */
[----:B------:R1:W-:Y:S02]  /*28ad0*/  STL.64 [R1+0xcf8], R6 ;  /* 0x000cf80601007387 */ /* 0x0003e40000100a00 */
[-C--:B-1----:R-:W-:Y:S01]  /*28ae0*/  IADD3 R24, P1, PT, R30, R80.reuse, RZ ;  /* 0x000000501e187210 */ /* 0x082fe20007f3e0ff */
[--C-:B------:R-:W-:Y:S01]  /*28af0*/  IMAD.X R9, R11, 0x1, R3.reuse, P4 ;  /* 0x000000010b097824 */ /* 0x100fe200020e0603 */
[----:B------:R-:W4:Y:S03]  /*28b00*/  LDL.LU.64 R6, [R1+0x5c8] ;  /* 0x0005c80001067983 */ /* 0x000f260000300a00 */
[----:B------:R-:W-:Y:S01]  /*28b10*/  IMAD.X R25, R31, 0x1, R3, P1 ;  /* 0x000000011f197824 */ /* 0x000fe200008e0603 */
[----:B------:R-:W4:Y:S04]  /*28b20*/  LDL.LU.64 R32, [R1+0x5d0] ;  /* 0x0005d00001207983 */ /* 0x000f280000300a00 */
[----:B------:R1:W-:Y:S01]  /*28b30*/  STL.64 [R1+0xd80], R24 ;  /* 0x000d801801007387 */ /* 0x0003e20000100a00 */
[----:B------:R-:W-:-:S02]  /*28b40*/  IADD3 R10, P1, PT, R22, R80, RZ ;  /* 0x00000050160a7210 */ /* 0x000fc40007f3e0ff */
[-C--:B------:R-:W-:Y:S02]  /*28b50*/  IADD3 R30, P3, PT, R34, R80.reuse, RZ ;  /* 0x00000050221e7210 */ /* 0x080fe40007f7e0ff */
[----:B------:R-:W-:Y:S01]  /*28b60*/  IADD3.X R11, PT, PT, R23, R3, RZ, P1, !PT ;  /* 0x00000003170b7210 */ /* 0x000fe20000ffe4ff */
[----:B-1----:R-:W4:Y:S04]  /*28b70*/  LDL.LU.64 R24, [R1+0x5d8] ;  /* 0x0005d80001187983 */ /* 0x002f280000300a00 */
[----:B------:R1:W-:Y:S01]  /*28b80*/  STL.64 [R1+0xe08], R16 ;  /* 0x000e081001007387 */ /* 0x0003e20000100a00 */
[C---:B------:R-:W-:Y:S01]  /*28b90*/  SHF.L.U64.HI R0, R2.reuse, 0x2, R0 ;  /* 0x0000000202007819 */ /* 0x040fe20000010200 */
[----:B------:R-:W-:Y:S01]  /*28ba0*/  IMAD.SHL.U32 R2, R2, 0x4, RZ ;  /* 0x0000000402027824 */ /* 0x000fe200078e00ff */
[----:B------:R-:W-:Y:S01]  /*28bb0*/  IADD3 R26, P4, PT, R28, R80, RZ ;  /* 0x000000501c1a7210 */ /* 0x000fe20007f9e0ff */
[----:B-1----:R-:W4:Y:S04]  /*28bc0*/  LDL.LU.64 R16, [R1+0x5e0] ;  /* 0x0005e00001107983 */ /* 0x002f280000300a00 */
[----:B------:R1:W-:Y:S01]  /*28bd0*/  STL.64 [R1+0xe88], R8 ;  /* 0x000e880801007387 */ /* 0x0003e20000100a00 */
[----:B------:R-:W-:-:S02]  /*28be0*/  IMAD.X R31, R35, 0x1, R3, P3 ;  /* 0x00000001231f7824 */ /* 0x000fc400018e0603 */
[----:B------:R-:W-:Y:S01]  /*28bf0*/  IMAD.X R27, R29, 0x1, R3, P4 ;  /* 0x000000011d1b7824 */ /* 0x000fe200020e0603 */
[----:B-1----:R-:W4:Y:S04]  /*28c00*/  LDL.LU.64 R8, [R1+0x5e8] ;  /* 0x0005e80001087983 */ /* 0x002f280000300a00 */
[----:B------:R1:W-:Y:S04]  /*28c10*/  STL.64 [R1+0xf10], R10 ;  /* 0x000f100a01007387 */ /* 0x0003e80000100a00 */
[----:B-1----:R-:W4:Y:S04]  /*28c20*/  LDL.LU.64 R10, [R1+0x5f0] ;  /* 0x0005f000010a7983 */ /* 0x002f280000300a00 */
[----:B------:R-:W4:Y:S04]  /*28c30*/  LDL.LU.64 R22, [R1+0x5f8] ;  /* 0x0005f80001167983 */ /* 0x000f280000300a00 */
[----:B------:R1:W-:Y:S04]  /*28c40*/  STL.64 [R1+0xf90], R30 ;  /* 0x000f901e01007387 */ /* 0x0003e80000100a00 */
[----:B-1----:R-:W4:Y:S04]  /*28c50*/  LDL.LU.64 R30, [R1+0x600] ;  /* 0x00060000011e7983 */ /* 0x002f280000300a00 */
[----:B------:R1:W-:Y:S01]  /*28c60*/  STL.64 [R1+0xff8], R26 ;  /* 0x000ff81a01007387 */ /* 0x0003e20000100a00 */
[----:B--2---:R-:W-:-:S04]  /*28c70*/  IADD3 R68, P1, PT, R12, R2, RZ ;  /* 0x000000020c447210 */ /* 0x004fc80007f3e0ff */
[----:B------:R-:W-:Y:S02]  /*28c80*/  IADD3.X R69, PT, PT, R13, R0, RZ, P1, !PT ;  /* 0x000000000d457210 */ /* 0x000fe40000ffe4ff */
[----:B------:R-:W2:Y:S04]  /*28c90*/  LDL.LU.64 R12, [R1+0x608] ;  /* 0x00060800010c7983 */ /* 0x000ea80000300a00 */
[----:B------:R-:W2:Y:S04]  /*28ca0*/  LDL.LU.64 R28, [R1+0x610] ;  /* 0x00061000011c7983 */ /* 0x000ea80000300a00 */
[----:B-1----:R-:W2:Y:S01]  /*28cb0*/  LDL.LU.64 R26, [R1+0x618] ;  /* 0x00061800011a7983 */ /* 0x002ea20000300a00 */
[----:B---3--:R-:W-:-:S05]  /*28cc0*/  IADD3 R70, P3, PT, R20, R2, RZ ;  /* 0x0000000214467210 */ /* 0x008fca0007f7e0ff */
[----:B------:R-:W-:Y:S02]  /*28cd0*/  IMAD.X R71, R21, 0x1, R0, P3 ;  /* 0x0000000115477824 */ /* 0x000fe400018e0600 */
[----:B------:R-:W3:Y:S01]  /*28ce0*/  LDL.LU.64 R20, [R1+0x620] ;  /* 0x0006200001147983 */ /* 0x000ee20000300a00 */
[----:B----4-:R-:W-:-:S05]  /*28cf0*/  IADD3 R72, P4, PT, R18, R2, RZ ;  /* 0x0000000212487210 */ /* 0x010fca0007f9e0ff */
[----:B------:R-:W-:Y:S02]  /*28d00*/  IMAD.X R73, R19, 0x1, R0, P4 ;  /* 0x0000000113497824 */ /* 0x000fe400020e0600 */
[----:B------:R-:W4:Y:S01]  /*28d10*/  LDL.LU.64 R18, [R1+0x628] ;  /* 0x0006280001127983 */ /* 0x000f220000300a00 */
[----:B------:R-:W-:-:S04]  /*28d20*/  IADD3 R74, P1, PT, R14, R2, RZ ;  /* 0x000000020e4a7210 */ /* 0x000fc80007f3e0ff */
[----:B------:R-:W-:Y:S02]  /*28d30*/  IADD3.X R75, PT, PT, R15, R0, RZ, P1, !PT ;  /* 0x000000000f4b7210 */ /* 0x000fe40000ffe4ff */
[----:B------:R-:W4:Y:S01]  /*28d40*/  LDL.LU.64 R14, [R1+0x630] ;  /* 0x00063000010e7983 */ /* 0x000f220000300a00 */
[-C--:B------:R-:W-:Y:S02]  /*28d50*/  IADD3 R76, P3, PT, R6, R2.reuse, RZ ;  /* 0x00000002064c7210 */ /* 0x080fe40007f7e0ff */
[----:B------:R-:W-:-:S03]  /*28d60*/  IADD3 R78, P1, PT, R32, R2, RZ ;  /* 0x00000002204e7210 */ /* 0x000fc60007f3e0ff */
[--C-:B------:R-:W-:Y:S02]  /*28d70*/  IMAD.X R77, R7, 0x1, R0.reuse, P3 ;  /* 0x00000001074d7824 */ /* 0x100fe400018e0600 */
[----:B------:R-:W4:Y:S01]  /*28d80*/  LDL.LU.64 R6, [R1+0x638] ;  /* 0x0006380001067983 */ /* 0x000f220000300a00 */
[----:B------:R-:W-:Y:S01]  /*28d90*/  IMAD.X R79, R33, 0x1, R0, P1 ;  /* 0x00000001214f7824 */ /* 0x000fe200008e0600 */
[----:B------:R-:W-:-:S04]  /*28da0*/  IADD3 R94, P4, PT, R24, R2, RZ ;  /* 0x00000002185e7210 */ /* 0x000fc80007f9e0ff */
[----:B------:R-:W-:Y:S02]  /*28db0*/  IADD3.X R95, PT, PT, R25, R0, RZ, P4, !PT ;  /* 0x00000000195f7210 */ /* 0x000fe400027fe4ff */
[----:B------:R-:W4:Y:S01]  /*28dc0*/  LDL.LU.64 R24, [R1+0x640] ;  /* 0x0006400001187983 */ /* 0x000f220000300a00 */
[----:B------:R-:W-:-:S05]  /*28dd0*/  IADD3 R96, P3, PT, R16, R2, RZ ;  /* 0x0000000210607210 */ /* 0x000fca0007f7e0ff */
[----:B------:R-:W-:Y:S01]  /*28de0*/  IMAD.X R97, R17, 0x1, R0, P3 ;  /* 0x0000000111617824 */ /* 0x000fe200018e0600 */
[----:B------:R-:W-:-:S05]  /*28df0*/  IADD3 R98, P1, PT, R8, R2, RZ ;  /* 0x0000000208627210 */ /* 0x000fca0007f3e0ff */
[----:B------:R-:W-:Y:S02]  /*28e00*/  IMAD.X R99, R9, 0x1, R0, P1 ;  /* 0x0000000109637824 */ /* 0x000fe400008e0600 */
[----:B------:R-:W4:Y:S04]  /*28e10*/  LDL.LU.64 R8, [R1+0x648] ;  /* 0x0006480001087983 */ /* 0x000f280000300a00 */
[----:B------:R-:W4:Y:S01]  /*28e20*/  LDL.LU.64 R16, [R1+0x650] ;  /* 0x0006500001107983 */ /* 0x000f220000300a00 */
[-C--:B------:R-:W-:Y:S02]  /*28e30*/  IADD3 R100, P3, PT, R10, R2.reuse, RZ ;  /* 0x000000020a647210 */ /* 0x080fe40007f7e0ff */
[----:B------:R-:W-:Y:S02]  /*28e40*/  IADD3 R102, P4, PT, R22, R2, RZ ;  /* 0x0000000216667210 */ /* 0x000fe40007f9e0ff */
[----:B------:R-:W-:-:S02]  /*28e50*/  IADD3.X R101, PT, PT, R11, R0, RZ, P3, !PT ;  /* 0x000000000b657210 */ /* 0x000fc40001ffe4ff */
[----:B------:R-:W4:Y:S01]  /*28e60*/  LDL.LU.64 R10, [R1+0x658] ;  /* 0x00065800010a7983 */ /* 0x000f220000300a00 */
[----:B------:R-:W-:-:S03]  /*28e70*/  IMAD.X R103, R23, 0x1, R0, P4 ;  /* 0x0000000117677824 */ /* 0x000fc600020e0600 */
[----:B------:R-:W4:Y:S01]  /*28e80*/  LDL.LU.64 R22, [R1+0x660] ;  /* 0x0006600001167983 */ /* 0x000f220000300a00 */
[----:B------:R-:W-:-:S05]  /*28e90*/  IADD3 R104, P1, PT, R30, R2, RZ ;  /* 0x000000021e687210 */ /* 0x000fca0007f3e0ff */
[----:B------:R-:W-:Y:S01]  /*28ea0*/  IMAD.X R105, R31, 0x1, R0, P1 ;  /* 0x000000011f697824 */ /* 0x000fe200008e0600 */
[----:B--2---:R-:W-:-:S04]  /*28eb0*/  IADD3 R106, P3, PT, R12, R2, RZ ;  /* 0x000000020c6a7210 */ /* 0x004fc80007f7e0ff */
[----:B------:R-:W-:Y:S02]  /*28ec0*/  IADD3.X R107, PT, PT, R13, R0, RZ, P3, !PT ;  /* 0x000000000d6b7210 */ /* 0x000fe40001ffe4ff */
[----:B------:R-:W2:Y:S01]  /*28ed0*/  LDL.LU.64 R12, [R1+0x668] ;  /* 0x00066800010c7983 */ /* 0x000ea20000300a00 */
[-C--:B------:R-:W-:Y:S02]  /*28ee0*/  IADD3 R108, P1, PT, R28, R2.reuse, RZ ;  /* 0x000000021c6c7210 */ /* 0x080fe40007f3e0ff */
[----:B------:R-:W-:Y:S01]  /*28ef0*/  IADD3 R110, P4, PT, R26, R2, RZ ;  /* 0x000000021a6e7210 */ /* 0x000fe20007f9e0ff */
[----:B------:R-:W2:Y:S02]  /*28f00*/  LDL.LU.64 R30, [R1+0x670] ;  /* 0x00067000011e7983 */ /* 0x000ea40000300a00 */
[--C-:B------:R-:W-:Y:S02]  /*28f10*/  IMAD.X R109, R29, 0x1, R0.reuse, P1 ;  /* 0x000000011d6d7824 */ /* 0x100fe400008e0600 */
[----:B------:R-:W2:Y:S01]  /*28f20*/  LDL.LU.64 R28, [R1+0x678] ;  /* 0x00067800011c7983 */ /* 0x000ea20000300a00 */
[----:B------:R-:W-:-:S03]  /*28f30*/  IMAD.X R111, R27, 0x1, R0, P4 ;  /* 0x000000011b6f7824 */ /* 0x000fc600020e0600 */
[----:B------:R-:W2:Y:S01]  /*28f40*/  LDL.LU.64 R26, [R1+0x680] ;  /* 0x00068000011a7983 */ /* 0x000ea20000300a00 */
[----:B---3--:R-:W-:-:S04]  /*28f50*/  IADD3 R112, P3, PT, R20, R2, RZ ;  /* 0x0000000214707210 */ /* 0x008fc80007f7e0ff */
[----:B------:R-:W-:Y:S02]  /*28f60*/  IADD3.X R113, PT, PT, R21, R0, RZ, P3, !PT ;  /* 0x0000000015717210 */ /* 0x000fe40001ffe4ff */
[----:B------:R-:W3:Y:S01]  /*28f70*/  LDL.LU.64 R20, [R1+0x688] ;  /* 0x0006880001147983 */ /* 0x000ee20000300a00 */
[----:B----4-:R-:W-:-:S05]  /*28f80*/  IADD3 R114, P1, PT, R18, R2, RZ ;  /* 0x0000000212727210 */ /* 0x010fca0007f3e0ff */
[----:B------:R-:W-:Y:S02]  /*28f90*/  IMAD.X R115, R19, 0x1, R0, P1 ;  /* 0x0000000113737824 */ /* 0x000fe400008e0600 */
[----:B------:R-:W4:Y:S01]  /*28fa0*/  LDL.LU.64 R18, [R1+0x690] ;  /* 0x0006900001127983 */ /* 0x000f220000300a00 */
[----:B------:R-:W-:-:S05]  /*28fb0*/  IADD3 R146, P3, PT, R14, R2, RZ ;  /* 0x000000020e927210 */ /* 0x000fca0007f7e0ff */
[----:B------:R-:W-:Y:S02]  /*28fc0*/  IMAD.X R147, R15, 0x1, R0, P3 ;  /* 0x000000010f937824 */ /* 0x000fe400018e0600 */
[----:B------:R-:W4:Y:S01]  /*28fd0*/  LDL.LU.64 R14, [R1+0x698] ;  /* 0x00069800010e7983 */ /* 0x000f220000300a00 */
[----:B------:R-:W-:-:S04]  /*28fe0*/  IADD3 R150, P4, PT, R6, R2, RZ ;  /* 0x0000000206967210 */ /* 0x000fc80007f9e0ff */
[----:B------:R-:W-:Y:S02]  /*28ff0*/  IADD3.X R151, PT, PT, R7, R0, RZ, P4, !PT ;  /* 0x0000000007977210 */ /* 0x000fe400027fe4ff */
[----:B------:R-:W4:Y:S01]  /*29000*/  LDL.LU.64 R6, [R1+0x6a0] ;  /* 0x0006a00001067983 */ /* 0x000f220000300a00 */
[----:B------:R-:W-:-:S05]  /*29010*/  IADD3 R154, P1, PT, R24, R2, RZ ;  /* 0x00000002189a7210 */ /* 0x000fca0007f3e0ff */
[----:B------:R-:W-:Y:S01]  /*29020*/  IMAD.X R155, R25, 0x1, R0, P1 ;  /* 0x00000001199b7824 */ /* 0x000fe200008e0600 */
[-C--:B------:R-:W-:Y:S02]  /*29030*/  IADD3 R158, P3, PT, R8, R2.reuse, RZ ;  /* 0x00000002089e7210 */ /* 0x080fe40007f7e0ff */
[----:B------:R-:W-:-:S03]  /*29040*/  IADD3 R162, P1, PT, R16, R2, RZ ;  /* 0x0000000210a27210 */ /* 0x000fc60007f3e0ff */
[----:B------:R-:W-:Y:S02]  /*29050*/  IMAD.X R159, R9, 0x1, R0, P3 ;  /* 0x00000001099f7824 */ /* 0x000fe400018e0600 */
[----:B------:R-:W4:Y:S01]  /*29060*/  LDL.LU.64 R8, [R1+0x6b0] ;  /* 0x0006b00001087983 */ /* 0x000f220000300a00 */
[----:B------:R-:W-:-:S03]  /*29070*/  IADD3.X R163, PT, PT, R17, R0, RZ, P1, !PT ;  /* 0x0000000011a37210 */ /* 0x000fc60000ffe4ff */
[----:B------:R-:W4:Y:S04]  /*29080*/  LDL.LU.64 R16, [R1+0x6b8] ;  /* 0x0006b80001107983 */ /* 0x000f280000300a00 */
[----:B------:R-:W4:Y:S01]  /*29090*/  LDL.LU.64 R24, [R1+0x6c8] ;  /* 0x0006c80001187983 */ /* 0x000f220000300a00 */
[----:B------:R-:W-:-:S05]  /*290a0*/  IADD3 R166, P4, PT, R10, R2, RZ ;  /* 0x000000020aa67210 */ /* 0x000fca0007f9e0ff */
[----:B------:R-:W-:Y:S02]  /*290b0*/  IMAD.X R167, R11, 0x1, R0, P4 ;  /* 0x000000010ba77824 */ /* 0x000fe400020e0600 */
[----:B------:R-:W4:Y:S01]  /*290c0*/  LDL.LU.64 R10, [R1+0x6d0] ;  /* 0x0006d000010a7983 */ /* 0x000f220000300a00 */
[----:B------:R-:W-:-:S05]  /*290d0*/  IADD3 R170, P3, PT, R22, R2, RZ ;  /* 0x0000000216aa7210 */ /* 0x000fca0007f7e0ff */
[----:B------:R-:W-:Y:S01]  /*290e0*/  IMAD.X R171, R23, 0x1, R0, P3 ;  /* 0x0000000117ab7824 */ /* 0x000fe200018e0600 */
[----:B--2---:R-:W-:-:S04]  /*290f0*/  IADD3 R174, P1, PT, R12, R2, RZ ;  /* 0x000000020cae7210 */ /* 0x004fc80007f3e0ff */
[----:B------:R-:W-:Y:S02]  /*29100*/  IADD3.X R175, PT, PT, R13, R0, RZ, P1, !PT ;  /* 0x000000000daf7210 */ /* 0x000fe40000ffe4ff */
[----:B------:R-:W2:Y:S04]  /*29110*/  LDL.LU.64 R12, [R1+0x6e0] ;  /* 0x0006e000010c7983 */ /* 0x000ea80000300a00 */
[----:B------:R-:W2:Y:S01]  /*29120*/  LDL.LU.64 R32, [R1+0x6e8] ;  /* 0x0006e80001207983 */ /* 0x000ea20000300a00 */
[-C--:B------:R-:W-:Y:S02]  /*29130*/  IADD3 R178, P3, PT, R30, R2.reuse, RZ ;  /* 0x000000021eb27210 */ /* 0x080fe40007f7e0ff */
[----:B------:R-:W-:Y:S01]  /*29140*/  IADD3 R182, P4, PT, R28, R2, RZ ;  /* 0x000000021cb67210 */ /* 0x000fe20007f9e0ff */
[----:B------:R-:W2:Y:S02]  /*29150*/  LDL.LU.64 R22, [R1+0x6f8] ;  /* 0x0006f80001167983 */ /* 0x000ea40000300a00 */
[----:B------:R-:W-:-:S02]  /*29160*/  IMAD.X R179, R31, 0x1, R0, P3 ;  /* 0x000000011fb37824 */ /* 0x000fc400018e0600 */
[----:B------:R-:W-:Y:S02]  /*29170*/  IMAD.X R183, R29, 0x1, R0, P4 ;  /* 0x000000011db77824 */ /* 0x000fe400020e0600 */
[----:B------:R-:W2:Y:S01]  /*29180*/  LDL.LU.64 R28, [R1+0x700] ;  /* 0x00070000011c7983 */ /* 0x000ea20000300a00 */
[----:B---3--:R-:W-:-:S05]  /*29190*/  IADD3 R190, P3, PT, R20, R2, RZ ;  /* 0x0000000214be7210 */ /* 0x008fca0007f7e0ff */
[----:B------:R-:W-:Y:S02]  /*291a0*/  IMAD.X R191, R21, 0x1, R0, P3 ;  /* 0x0000000115bf7824 */ /* 0x000fe400018e0600 */
[----:B------:R-:W3:Y:S01]  /*291b0*/  LDL.LU.64 R20, [R1+0x718] ;  /* 0x0007180001147983 */ /* 0x000ee20000300a00 */
[----:B------:R-:W-:-:S03]  /*291c0*/  IADD3 R186, P1, PT, R26, R2, RZ ;  /* 0x000000021aba7210 */ /* 0x000fc60007f3e0ff */
[----:B------:R-:W3:Y:S01]  /*291d0*/  LDL.LU.64 R30, [R1+0x720] ;  /* 0x00072000011e7983 */ /* 0x000ee20000300a00 */
[----:B------:R-:W-:Y:S02]  /*291e0*/  IADD3.X R187, PT, PT, R27, R0, RZ, P1, !PT ;  /* 0x000000001bbb7210 */ /* 0x000fe40000ffe4ff */
[----:B----4-:R-:W-:-:S05]  /*291f0*/  IADD3 R194, P1, PT, R18, R2, RZ ;  /* 0x0000000212c27210 */ /* 0x010fca0007f3e0ff */
[----:B------:R-:W-:Y:S02]  /*29200*/  IMAD.X R195, R19, 0x1, R0, P1 ;  /* 0x0000000113c37824 */ /* 0x000fe400008e0600 */
[----:B------:R-:W4:Y:S04]  /*29210*/  LDL.LU.64 R18, [R1+0x730] ;  /* 0x0007300001127983 */ /* 0x000f280000300a00 */
[----:B------:R-:W3:Y:S01]  /*29220*/  LDL.LU.64 R26, [R1+0x738] ;  /* 0x00073800011a7983 */ /* 0x000ee20000300a00 */
[----:B------:R-:W-:-:S04]  /*29230*/  IADD3 R206, P4, PT, R14, R2, RZ ;  /* 0x000000020ece7210 */ /* 0x000fc80007f9e0ff */
[----:B------:R-:W-:Y:S02]  /*29240*/  IADD3.X R207, PT, PT, R15, R0, RZ, P4, !PT ;  /* 0x000000000fcf7210 */ /* 0x000fe400027fe4ff */
[----:B------:R-:W4:Y:S04]  /*29250*/  LDL.LU.64 R14, [R1+0x748] ;  /* 0x00074800010e7983 */ /* 0x000f280000300a00 */
[----:B------:R-:W4:Y:S01]  /*29260*/  LDL.LU.64 R38, [R1+0x750] ;  /* 0x0007500001267983 */ /* 0x000f220000300a00 */
[----:B------:R-:W-:-:S05]  /*29270*/  IADD3 R210, P3, PT, R6, R2, RZ ;  /* 0x0000000206d27210 */ /* 0x000fca0007f7e0ff */
[--C-:B------:R-:W-:Y:S01]  /*29280*/  IMAD.X R211, R7, 0x1, R0.reuse, P3 ;  /* 0x0000000107d37824 */ /* 0x100fe200018e0600 */
[-C--:B------:R-:W-:Y:S02]  /*29290*/  IADD3 R214, P1, PT, R8, R2.reuse, RZ ;  /* 0x0000000208d67210 */ /* 0x080fe40007f3e0ff */
[-C--:B------:R-:W-:Y:S02]  /*292a0*/  IADD3 R218, P3, PT, R16, R2.reuse, RZ ;  /* 0x0000000210da7210 */ /* 0x080fe40007f7e0ff */
[----:B------:R-:W-:Y:S01]  /*292b0*/  IADD3 R6, P4, PT, R24, R2, RZ ;  /* 0x0000000218067210 */ /* 0x000fe20007f9e0ff */
[--C-:B------:R-:W-:Y:S01]  /*292c0*/  IMAD.X R215, R9, 0x1, R0.reuse, P1 ;  /* 0x0000000109d77824 */ /* 0x100fe200008e0600 */
[----:B------:R-:W-:Y:S02]  /*292d0*/  IADD3.X R219, PT, PT, R17, R0, RZ, P3, !PT ;  /* 0x0000000011db7210 */ /* 0x000fe40001ffe4ff */
[----:B------:R-:W4:Y:S01]  /*292e0*/  LDL.LU.64 R16, [R1+0x768] ;  /* 0x0007680001107983 */ /* 0x000f220000300a00 */
[----:B------:R-:W-:Y:S01]  /*292f0*/  IMAD.X R7, R25, 0x1, R0, P4 ;  /* 0x0000000119077824 */ /* 0x000fe200020e0600 */
[----:B------:R-:W-:-:S04]  /*29300*/  IADD3 R8, P1, PT, R10, R2, RZ ;  /* 0x000000020a087210 */ /* 0x000fc80007f3e0ff */
[----:B------:R2:W-:Y:S01]  /*29310*/  STL.64 [R1+0x188], R6 ;  /* 0x0001880601007387 */ /* 0x0005e20000100a00 */
[----:B------:R-:W-:-:S03]  /*29320*/  IMAD.X R9, R11, 0x1, R0, P1 ;  /* 0x000000010b097824 */ /* 0x000fc600008e0600 */
[----:B------:R-:W4:Y:S04]  /*29330*/  LDL.LU.64 R10, [R1+0x770] ;  /* 0x00077000010a7983 */ /* 0x000f280000300a00 */
[----:B------:R1:W-:Y:S01]  /*29340*/  STL.64 [R1+0x198], R8 ;  /* 0x0001980801007387 */ /* 0x0003e20000100a00 */
[-C--:B--2---:R-:W-:Y:S02]  /*29350*/  IADD3 R6, P3, PT, R12, R2.reuse, RZ ;  /* 0x000000020c067210 */ /* 0x084fe40007f7e0ff */
[----:B------:R-:W-:Y:S02]  /*29360*/  IADD3 R24, P1, PT, R32, R2, RZ ;  /* 0x0000000220187210 */ /* 0x000fe40007f3e0ff */
[----:B------:R-:W-:Y:S02]  /*29370*/  IADD3.X R7, PT, PT, R13, R0, RZ, P3, !PT ;  /* 0x000000000d077210 */ /* 0x000fe40001ffe4ff */
[----:B------:R-:W2:Y:S01]  /*29380*/  LDL.LU.64 R12, [R1+0x780] ;  /* 0x00078000010c7983 */ /* 0x000ea20000300a00 */
[----:B-1----:R-:W-:Y:S01]  /*29390*/  IADD3 R8, P4, PT, R22, R2, RZ ;  /* 0x0000000216087210 */ /* 0x002fe20007f9e0ff */
[----:B------:R-:W-:-:S02]  /*293a0*/  IMAD.X R25, R33, 0x1, R0, P1 ;  /* 0x0000000121197824 */ /* 0x000fc400008e0600 */
[----:B------:R1:W-:Y:S04]  /*293b0*/  STL.64 [R1+0x1a8], R6 ;  /* 0x0001a80601007387 */ /* 0x0003e80000100a00 */
[----:B------:R-:W2:Y:S01]  /*293c0*/  LDL.LU.64 R32, [R1+0x790] ;  /* 0x0007900001207983 */ /* 0x000ea20000300a00 */
[----:B------:R-:W-:-:S03]  /*293d0*/  IMAD.X R9, R23, 0x1, R0, P4 ;  /* 0x0000000117097824 */ /* 0x000fc600020e0600 */
[----:B------:R1:W-:Y:S02]  /*293e0*/  STL.64 [R1+0x1c0], R24 ;  /* 0x0001c01801007387 */ /* 0x0003e40000100a00 */
[----:B-1----:R-:W-:Y:S02]  /*293f0*/  IADD3 R6, P3, PT, R28, R2, RZ ;  /* 0x000000021c067210 */ /* 0x002fe40007f7e0ff */
[----:B------:R-:W2:Y:S02]  /*29400*/  LDL.LU.64 R24, [R1+0x7a0] ;  /* 0x0007a00001187983 */ /* 0x000ea40000300a00 */
[----:B------:R-:W-:Y:S02]  /*29410*/  IADD3.X R7, PT, PT, R29, R0, RZ, P3, !PT ;  /* 0x000000001d077210 */ /* 0x000fe40001ffe4ff */
[----:B------:R-:W2:Y:S04]  /*29420*/  LDL.LU.64 R22, [R1+0x7a8] ;  /* 0x0007a80001167983 */ /* 0x000ea80000300a00 */
[----:B------:R3:W-:Y:S04]  /*29430*/  STL.64 [R1+0x1d0], R8 ;  /* 0x0001d00801007387 */ /* 0x0007e80000100a00 */
[----:B------:R4:W-:Y:S01]  /*29440*/  STL.64 [R1+0x1e0], R6 ;  /* 0x0001e00601007387 */ /* 0x0009e20000100a00 */
[----:B---3--:R-:W-:-:S05]  /*29450*/  IADD3 R8, P1, PT, R20, R2, RZ ;  /* 0x0000000214087210 */ /* 0x008fca0007f3e0ff */
[--C-:B------:R-:W-:Y:S02]  /*29460*/  IMAD.X R9, R21, 0x1, R0.reuse, P1 ;  /* 0x0000000115097824 */ /* 0x100fe400008e0600 */
[----:B------:R-:W3:Y:S01]  /*29470*/  LDL.LU.64 R20, [R1+0x7c0] ;  /* 0x0007c00001147983 */ /* 0x000ee20000300a00 */
[-C--:B------:R-:W-:Y:S02]  /*29480*/  IADD3 R28, P3, PT, R30, R2.reuse, RZ ;  /* 0x000000021e1c7210 */ /* 0x080fe40007f7e0ff */
[----:B----4-:R-:W-:Y:S01]  /*29490*/  IADD3 R6, P4, PT, R18, R2, RZ ;  /* 0x0000000212067210 */ /* 0x010fe20007f9e0ff */
[----:B------:R1:W-:Y:S02]  /*294a0*/  STL.64 [R1+0x1f0], R8 ;  /* 0x0001f00801007387 */ /* 0x0003e40000100a00 */
[----:B------:R-:W-:Y:S02]  /*294b0*/  IMAD.X R29, R31, 0x1, R0, P3 ;  /* 0x000000011f1d7824 */ /* 0x000fe400018e0600 */
[----:B------:R-:W4:Y:S01]  /*294c0*/  LDL.LU.64 R34, [R1+0x7c8] ;  /* 0x0007c80001227983 */ /* 0x000f220000300a00 */
[----:B------:R-:W-:-:S03]  /*294d0*/  IADD3.X R7, PT, PT, R19, R0, RZ, P4, !PT ;  /* 0x0000000013077210 */ /* 0x000fc600027fe4ff */
[----:B------:R1:W-:Y:S02]  /*294e0*/  STL.64 [R1+0x200], R28 ;  /* 0x0002001c01007387 */ /* 0x0003e40000100a00 */
[-C--:B-1----:R-:W-:Y:S02]  /*294f0*/  IADD3 R8, P1, PT, R26, R2.reuse, RZ ;  /* 0x000000021a087210 */ /* 0x082fe40007f3e0ff */
[----:B------:R-:W4:Y:S03]  /*29500*/  LDL.LU.64 R28, [R1+0x7d8] ;  /* 0x0007d800011c7983 */ /* 0x000f260000300a00 */
[----:B------:R-:W-:Y:S01]  /*29510*/  IMAD.X R9, R27, 0x1, R0, P1 ;  /* 0x000000011b097824 */ /* 0x000fe200008e0600 */
[----:B------:R-:W4:Y:S04]  /*29520*/  LDL.LU.64 R18, [R1+0x7e0] ;  /* 0x0007e00001127983 */ /* 0x000f280000300a00 */
[----:B------:R1:W-:Y:S04]  /*29530*/  STL.64 [R1+0x210], R6 ;  /* 0x0002100601007387 */ /* 0x0003e80000100a00 */
[----:B------:R1:W-:Y:S02]  /*29540*/  STL.64 [R1+0x220], R8 ;  /* 0x0002200801007387 */ /* 0x0003e40000100a00 */
[----:B-1----:R-:W-:-:S05]  /*29550*/  IADD3 R6, P3, PT, R14, R2, RZ ;  /* 0x000000020e067210 */ /* 0x002fca0007f7e0ff */
[----:B------:R-:W-:Y:S02]  /*29560*/  IMAD.X R7, R15, 0x1, R0, P3 ;  /* 0x000000010f077824 */ /* 0x000fe400018e0600 */
[----:B------:R-:W4:Y:S01]  /*29570*/  LDL.LU.64 R14, [R1+0x800] ;  /* 0x00080000010e7983 */ /* 0x000f220000300a00 */
[----:B------:R-:W-:-:S03]  /*29580*/  IADD3 R36, P1, PT, R38, R2, RZ ;  /* 0x0000000226247210 */ /* 0x000fc60007f3e0ff */
[----:B------:R-:W4:Y:S01]  /*29590*/  LDL.LU.64 R30, [R1+0x810] ;  /* 0x00081000011e7983 */ /* 0x000f220000300a00 */
[----:B------:R-:W-:-:S03]  /*295a0*/  IADD3.X R37, PT, PT, R39, R0, RZ, P1, !PT ;  /* 0x0000000027257210 */ /* 0x000fc60000ffe4ff */
[----:B------:R-:W4:Y:S04]  /*295b0*/  LDL.LU.64 R26, [R1+0x838] ;  /* 0x00083800011a7983 */ /* 0x000f280000300a00 */
[----:B------:R1:W-:Y:S01]  /*295c0*/  STL.64 [R1+0x230], R6 ;  /* 0x0002300601007387 */ /* 0x0003e20000100a00 */
[----:B------:R-:W-:-:S05]  /*295d0*/  IADD3 R8, P4, PT, R16, R2, RZ ;  /* 0x0000000210087210 */ /* 0x000fca0007f9e0ff */
[----:B------:R-:W-:Y:S02]  /*295e0*/  IMAD.X R9, R17, 0x1, R0, P4 ;  /* 0x0000000111097824 */ /* 0x000fe400020e0600 */
[----:B------:R-:W4:Y:S04]  /*295f0*/  LDL.LU.64 R16, [R1+0x848] ;  /* 0x0008480001107983 */ /* 0x000f280000300a00 */
[----:B------:R-:W-:Y:S01]  /*29600*/  STL.64 [R1+0x240], R36 ;  /* 0x0002402401007387 */ /* 0x000fe20000100a00 */
[----:B-1----:R-:W-:-:S03]  /*29610*/  IADD3 R6, P3, PT, R10, R2, RZ ;  /* 0x000000020a067210 */ /* 0x002fc60007f7e0ff */
[----:B------:R2:W-:Y:S02]  /*29620*/  STL.64 [R1+0x250], R8 ;  /* 0x0002500801007387 */ /* 0x0005e40000100a00 */
[----:B------:R-:W-:-:S05]  /*29630*/  IMAD.X R7, R11, 0x1, R0, P3 ;  /* 0x000000010b077824 */ /* 0x000fca00018e0600 */
[----:B------:R1:W-:Y:S01]  /*29640*/  STL.64 [R1+0x260], R6 ;  /* 0x0002600601007387 */ /* 0x0003e20000100a00 */
[----:B--2---:R-:W-:-:S04]  /*29650*/  IADD3 R8, P1, PT, R12, R2, RZ ;  /* 0x000000020c087210 */ /* 0x004fc80007f3e0ff */
[----:B------:R-:W-:Y:S02]  /*29660*/  IADD3.X R9, PT, PT, R13, R0, RZ, P1, !PT ;  /* 0x000000000d097210 */ /* 0x000fe40000ffe4ff */
[----:B------:R-:W2:Y:S01]  /*29670*/  LDL.LU.64 R12, [R1+0x870] ;  /* 0x00087000010c7983 */ /* 0x000ea20000300a00 */
[----:B------:R-:W-:-:S03]  /*29680*/  IADD3 R10, P3, PT, R32, R2, RZ ;  /* 0x00000002200a7210 */ /* 0x000fc60007f7e0ff */
[----:B------:R1:W-:Y:S02]  /*29690*/  STL.64 [R1+0x270], R8 ;  /* 0x0002700801007387 */ /* 0x0003e40000100a00 */
[----:B------:R-:W-:Y:S02]  /*296a0*/  IMAD.X R11, R33, 0x1, R0, P3 ;  /* 0x00000001210b7824 */ /* 0x000fe400018e0600 */
[----:B------:R-:W2:Y:S04]  /*296b0*/  LDL.LU.64 R32, [R1+0x880] ;  /* 0x0008800001207983 */ /* 0x000ea80000300a00 */
[----:B------:R1:W-:Y:S02]  /*296c0*/  STL.64 [R1+0x280], R10 ;  /* 0x0002800a01007387 */ /* 0x0003e40000100a00 */
[----:B-1----:R-:W-:-:S05]  /*296d0*/  IADD3 R6, P4, PT, R24, R2, RZ ;  /* 0x0000000218067210 */ /* 0x002fca0007f9e0ff */
[----:B------:R-:W-:Y:S01]  /*296e0*/  IMAD.X R7, R25, 0x1, R0, P4 ;  /* 0x0000000119077824 */ /* 0x000fe200020e0600 */
[----:B------:R-:W-:Y:S01]  /*296f0*/  IADD3 R8, P1, PT, R22, R2, RZ ;  /* 0x0000000216087210 */ /* 0x000fe20007f3e0ff */
[----:B------:R-:W2:Y:S04]  /*29700*/  LDL.LU.64 R10, [R1+0x8a8] ;  /* 0x0008a800010a7983 */ /* 0x000ea80000300a00 */
[----:B------:R-:W2:Y:S01]  /*29710*/  LDL.LU.64 R24, [R1+0x8c0] ;  /* 0x0008c00001187983 */ /* 0x000ea20000300a00 */
[----:B------:R-:W-:-:S03]  /*29720*/  IADD3.X R9, PT, PT, R23, R0, RZ, P1, !PT ;  /* 0x0000000017097210 */ /* 0x000fc60000ffe4ff */
[----:B------:R3:W-:Y:S04]  /*29730*/  STL.64 [R1+0x290], R6 ;  /* 0x0002900601007387 */ /* 0x0007e80000100a00 */
[----:B------:R1:W-:Y:S01]  /*29740*/  STL.64 [R1+0x2b8], R8 ;  /* 0x0002b80801007387 */ /* 0x0003e20000100a00 */
[----:B---3--:R-:W-:-:S05]  /*29750*/  IADD3 R6, P3, PT, R20, R2, RZ ;  /* 0x0000000214067210 */ /* 0x008fca0007f7e0ff */
[----:B------:R-:W-:Y:S02]  /*29760*/  IMAD.X R7, R21, 0x1, R0, P3 ;  /* 0x0000000115077824 */ /* 0x000fe400018e0600 */
[----:B------:R-:W3:Y:S01]  /*29770*/  LDL.LU.64 R20, [R1+0x8f0] ;  /* 0x0008f00001147983 */ /* 0x000ee20000300a00 */
[----:B----4-:R-:W-:-:S05]  /*29780*/  IADD3 R22, P1, PT, R34, R2, RZ ;  /* 0x0000000222167210 */ /* 0x010fca0007f3e0ff */
[----:B------:R-:W-:Y:S01]  /*29790*/  IMAD.X R23, R35, 0x1, R0, P1 ;  /* 0x0000000123177824 */ /* 0x000fe200008e0600 */
[----:B------:R4:W-:Y:S04]  /*297a0*/  STL.64 [R1+0x2c0], R6 ;  /* 0x0002c00601007387 */ /* 0x0009e80000100a00 */
[----:B------:R-:W3:Y:S01]  /*297b0*/  LDL.LU.64 R38, [R1+0x908] ;  /* 0x0009080001267983 */ /* 0x000ee20000300a00 */
[----:B-1----:R-:W-:-:S03]  /*297c0*/  IADD3 R8, P4, PT, R28, R2, RZ ;  /* 0x000000021c087210 */ /* 0x002fc60007f9e0ff */
[----:B------:R1:W-:Y:S01]  /*297d0*/  STL.64 [R1+0x2c8], R22 ;  /* 0x0002c81601007387 */ /* 0x0003e20000100a00 */
[----:B------:R-:W-:Y:S02]  /*297e0*/  IADD3.X R9, PT, PT, R29, R0, RZ, P4, !PT ;  /* 0x000000001d097210 */ /* 0x000fe400027fe4ff */
[-C--:B----4-:R-:W-:Y:S01]  /*297f0*/  IADD3 R6, P3, PT, R18, R2.reuse, RZ ;  /* 0x0000000212067210 */ /* 0x090fe20007f7e0ff */
[----:B-1----:R-:W4:Y:S04]  /*29800*/  LDL.LU.64 R22, [R1+0x938] ;  /* 0x0009380001167983 */ /* 0x002f280000300a00 */
[----:B------:R-:W-:Y:S01]  /*29810*/  IMAD.X R7, R19, 0x1, R0, P3 ;  /* 0x0000000113077824 */ /* 0x000fe200018e0600 */
[----:B------:R1:W-:Y:S04]  /*29820*/  STL.64 [R1+0x2d0], R8 ;  /* 0x0002d00801007387 */ /* 0x0003e80000100a00 */
[----:B------:R-:W4:Y:S01]  /*29830*/  LDL.LU.64 R18, [R1+0x950] ;  /* 0x0009500001127983 */ /* 0x000f220000300a00 */
[----:B-1----:R-:W-:-:S03]  /*29840*/  IADD3 R8, P1, PT, R14, R2, RZ ;  /* 0x000000020e087210 */ /* 0x002fc60007f3e0ff */
[----:B------:R1:W-:Y:S02]  /*29850*/  STL.64 [R1+0x2e0], R6 ;  /* 0x0002e00601007387 */ /* 0x0003e40000100a00 */
[--C-:B------:R-:W-:Y:S02]  /*29860*/  IMAD.X R9, R15, 0x1, R0.reuse, P1 ;  /* 0x000000010f097824 */ /* 0x100fe400008e0600 */
[----:B------:R-:W4:Y:S01]  /*29870*/  LDL.LU.64 R14, [R1+0x980] ;  /* 0x00098000010e7983 */ /* 0x000f220000300a00 */
[-C--:B------:R-:W-:Y:S02]  /*29880*/  IADD3 R28, P3, PT, R30, R2.reuse, RZ ;  /* 0x000000021e1c7210 */ /* 0x080fe40007f7e0ff */
[----:B-1----:R-:W-:Y:S02]  /*29890*/  IADD3 R6, P4, PT, R26, R2, RZ ;  /* 0x000000021a067210 */ /* 0x002fe40007f9e0ff */
[----:B------:R-:W-:Y:S01]  /*298a0*/  IADD3.X R29, PT, PT, R31, R0, RZ, P3, !PT ;  /* 0x000000001f1d7210 */ /* 0x000fe20001ffe4ff */
[----:B------:R-:W-:Y:S02]  /*298b0*/  STL.64 [R1+0x2f0], R8 ;  /* 0x0002f00801007387 */ /* 0x000fe40000100a00 */
[----:B------:R-:W-:-:S02]  /*298c0*/  IMAD.X R7, R27, 0x1, R0, P4 ;  /* 0x000000011b077824 */ /* 0x000fc400020e0600 */
[----:B------:R-:W4:Y:S04]  /*298d0*/  LDL.LU.64 R30, [R1+0x988] ;  /* 0x00098800011e7983 */ /* 0x000f280000300a00 */
[----:B------:R1:W-:Y:S04]  /*298e0*/  STL.64 [R1+0x300], R28 ;  /* 0x0003001c01007387 */ /* 0x0003e80000100a00 */
[----:B-1----:R-:W4:Y:S01]  /*298f0*/  LDL.LU.64 R28, [R1+0x978] ;  /* 0x00097800011c7983 */ /* 0x002f220000300a00 */
[----:B------:R-:W-:-:S03]  /*29900*/  IADD3 R8, P1, PT, R16, R2, RZ ;  /* 0x0000000210087210 */ /* 0x000fc60007f3e0ff */
[----:B------:R-:W4:Y:S04]  /*29910*/  LDL.LU.64 R26, [R1+0x970] ;  /* 0x00097000011a7983 */ /* 0x000f280000300a00 */
[----:B------:R2:W-:Y:S01]  /*29920*/  STL.64 [R1+0x310], R6 ;  /* 0x0003100601007387 */ /* 0x0005e20000100a00 */
[----:B------:R-:W-:-:S05]  /*29930*/  IMAD.X R9, R17, 0x1, R0, P1 ;  /* 0x0000000111097824 */ /* 0x000fca00008e0600 */
[----:B------:R1:W-:Y:S01]  /*29940*/  STL.64 [R1+0x320], R8 ;  /* 0x0003200801007387 */ /* 0x0003e20000100a00 */
[----:B--2---:R-:W-:-:S04]  /*29950*/  IADD3 R6, P3, PT, R12, R2, RZ ;  /* 0x000000020c067210 */ /* 0x004fc80007f7e0ff */
[----:B------:R-:W-:Y:S02]  /*29960*/  IADD3.X R7, PT, PT, R13, R0, RZ, P3, !PT ;  /* 0x000000000d077210 */ /* 0x000fe40001ffe4ff */
[----:B------:R-:W2:Y:S01]  /*29970*/  LDL.LU.64 R12, [R1+0x968] ;  /* 0x00096800010c7983 */ /* 0x000ea20000300a00 */
[----:B------:R-:W-:-:S03]  /*29980*/  IADD3 R16, P1, PT, R32, R2, RZ ;  /* 0x0000000220107210 */ /* 0x000fc60007f3e0ff */
[----:B------:R-:W-:Y:S02]  /*29990*/  STL.64 [R1+0x330], R6 ;  /* 0x0003300601007387 */ /* 0x000fe40000100a00 */
[----:B------:R-:W-:Y:S02]  /*299a0*/  IMAD.X R17, R33, 0x1, R0, P1 ;  /* 0x0000000121117824 */ /* 0x000fe400008e0600 */
[----:B------:R-:W2:Y:S04]  /*299b0*/  LDL.LU.64 R34, [R1+0x960] ;  /* 0x0009600001227983 */ /* 0x000ea80000300a00 */
[----:B------:R1:W-:Y:S02]  /*299c0*/  STL.64 [R1+0x340], R16 ;  /* 0x0003401001007387 */ /* 0x0003e40000100a00 */
[----:B-1----:R-:W-:-:S05]  /*299d0*/  IADD3 R8, P4, PT, R10, R2, RZ ;  /* 0x000000020a087210 */ /* 0x002fca0007f9e0ff */
[----:B------:R-:W-:Y:S01]  /*299e0*/  IMAD.X R9, R11, 0x1, R0, P4 ;  /* 0x000000010b097824 */ /* 0x000fe200020e0600 */
[----:B------:R-:W2:Y:S01]  /*299f0*/  LDL.LU.64 R16, [R1+0x958] ;  /* 0x0009580001107983 */ /* 0x000ea20000300a00 */
[----:B------:R-:W-:-:S03]  /*29a00*/  IADD3 R6, P3, PT, R24, R2, RZ ;  /* 0x0000000218067210 */ /* 0x000fc60007f7e0ff */
[----:B------:R-:W2:Y:S01]  /*29a10*/  LDL.LU.64 R10, [R1+0x948] ;  /* 0x00094800010a7983 */ /* 0x000ea20000300a00 */
[----:B------:R-:W-:-:S03]  /*29a20*/  IADD3.X R7, PT, PT, R25, R0, RZ, P3, !PT ;  /* 0x0000000019077210 */ /* 0x000fc60001ffe4ff */
[----:B------:R3:W-:Y:S04]  /*29a30*/  STL.64 [R1+0x350], R8 ;  /* 0x0003500801007387 */ /* 0x0007e80000100a00 */
[----:B------:R4:W-:Y:S01]  /*29a40*/  STL.64 [R1+0x360], R6 ;  /* 0x0003600601007387 */ /* 0x0009e20000100a00 */
[----:B---3--:R-:W-:-:S05]  /*29a50*/  IADD3 R8, P1, PT, R20, R2, RZ ;  /* 0x0000000214087210 */ /* 0x008fca0007f3e0ff */
[----:B------:R-:W-:Y:S02]  /*29a60*/  IMAD.X R9, R21, 0x1, R0, P1 ;  /* 0x0000000115097824 */ /* 0x000fe400008e0600 */
[----:B------:R-:W3:Y:S04]  /*29a70*/  LDL.LU.64 R20, [R1+0x940] ;  /* 0x0009400001147983 */ /* 0x000ee80000300a00 */
[----:B------:R-:W3:Y:S01]  /*29a80*/  LDL.LU.64 R32, [R1+0x930] ;  /* 0x0009300001207983 */ /* 0x000ee20000300a00 */
[----:B------:R-:W-:-:S03]  /*29a90*/  IADD3 R36, P3, PT, R38, R2, RZ ;  /* 0x0000000226247210 */ /* 0x000fc60007f7e0ff */
[----:B------:R-:W3:Y:S02]  /*29aa0*/  LDL.LU.64 R24, [R1+0x928] ;  /* 0x0009280001187983 */ /* 0x000ee40000300a00 */
[----:B------:R-:W-:Y:S02]  /*29ab0*/  IMAD.X R37, R39, 0x1, R0, P3 ;  /* 0x0000000127257824 */ /* 0x000fe400018e0600 */
[----:B------:R1:W-:Y:S01]  /*29ac0*/  STL.64 [R1+0x370], R8 ;  /* 0x0003700801007387 */ /* 0x0003e20000100a00 */
[----:B----4-:R-:W-:-:S04]  /*29ad0*/  IADD3 R6, P4, PT, R22, R2, RZ ;  /* 0x0000000216067210 */ /* 0x010fc80007f9e0ff */
[----:B------:R-:W-:Y:S02]  /*29ae0*/  IADD3.X R7, PT, PT, R23, R0, RZ, P4, !PT ;  /* 0x0000000017077210 */ /* 0x000fe400027fe4ff */
[----:B------:R-:W4:Y:S01]  /*29af0*/  LDL.LU.64 R22, [R1+0x920] ;  /* 0x0009200001167983 */ /* 0x000f220000300a00 */
[----:B-1----:R-:W-:-:S03]  /*29b00*/  IADD3 R8, P1, PT, R18, R2, RZ ;  /* 0x0000000212087210 */ /* 0x002fc60007f3e0ff */
[----:B------:R-:W-:Y:S02]  /*29b10*/  STL.64 [R1+0x380], R36 ;  /* 0x0003802401007387 */ /* 0x000fe40000100a00 */
[----:B------:R-:W-:Y:S02]  /*29b20*/  IMAD.X R9, R19, 0x1, R0, P1 ;  /* 0x0000000113097824 */ /* 0x000fe400008e0600 */
[----:B------:R1:W-:Y:S04]  /*29b30*/  STL.64 [R1+0x390], R6 ;  /* 0x0003900601007387 */ /* 0x0003e80000100a00 */
[----:B------:R1:W-:Y:S02]  /*29b40*/  STL.64 [R1+0x3a0], R8 ;  /* 0x0003a00801007387 */ /* 0x0003e40000100a00 */
[----:B-1----:R-:W-:-:S05]  /*29b50*/  IADD3 R6, P3, PT, R14, R2, RZ ;  /* 0x000000020e067210 */ /* 0x002fca0007f7e0ff */
[----:B------:R-:W-:Y:S02]  /*29b60*/  IMAD.X R7, R15, 0x1, R0, P3 ;  /* 0x000000010f077824 */ /* 0x000fe400018e0600 */
[----:B------:R-:W4:Y:S01]  /*29b70*/  LDL.LU.64 R14, [R1+0x918] ;  /* 0x00091800010e7983 */ /* 0x000f220000300a00 */
[----:B------:R-:W-:-:S03]  /*29b80*/  IADD3 R18, P1, PT, R30, R2, RZ ;  /* 0x000000021e127210 */ /* 0x000fc60007f3e0ff */
[----:B------:R1:W-:Y:S01]  /*29b90*/  STL.64 [R1+0x3b0], R6 ;  /* 0x0003b00601007387 */ /* 0x0003e20000100a00 */
[----:B------:R-:W-:-:S03]  /*29ba0*/  IADD3.X R19, PT, PT, R31, R0, RZ, P1, !PT ;  /* 0x000000001f137210 */ /* 0x000fc60000ffe4ff */
[----:B------:R-:W4:Y:S04]  /*29bb0*/  LDL.LU.64 R30, [R1+0x910] ;  /* 0x00091000011e7983 */ /* 0x000f280000300a00 */
[----:B------:R1:W-:Y:S01]  /*29bc0*/  STL.64 [R1+0x3c0], R18 ;  /* 0x0003c01201007387 */ /* 0x0003e20000100a00 */
[-C--:B------:R-:W-:Y:S02]  /*29bd0*/  IADD3 R8, P4, PT, R28, R2.reuse, RZ ;  /* 0x000000021c087210 */ /* 0x080fe40007f9e0ff */
[----:B-1----:R-:W-:-:S03]  /*29be0*/  IADD3 R6, P3, PT, R26, R2, RZ ;  /* 0x000000021a067210 */ /* 0x002fc60007f7e0ff */
[--C-:B------:R-:W-:Y:S01]  /*29bf0*/  IMAD.X R9, R29, 0x1, R0.reuse, P4 ;  /* 0x000000011d097824 */ /* 0x100fe200020e0600 */
[----:B------:R-:W4:Y:S01]  /*29c00*/  LDL.LU.64 R18, [R1+0x900] ;  /* 0x0009000001127983 */ /* 0x000f220000300a00 */
[----:B------:R-:W-:-:S03]  /*29c10*/  IMAD.X R7, R27, 0x1, R0, P3 ;  /* 0x000000011b077824 */ /* 0x000fc600018e0600 */
[----:B------:R-:W4:Y:S04]  /*29c20*/  LDL.LU.64 R28, [R1+0x8f8] ;  /* 0x0008f800011c7983 */ /* 0x000f280000300a00 */
[----:B------:R2:W-:Y:S04]  /*29c30*/  STL.64 [R1+0x3d0], R8 ;  /* 0x0003d00801007387 */ /* 0x0005e80000100a00 */
[----:B------:R1:W-:Y:S01]  /*29c40*/  STL.64 [R1+0x3e0], R6 ;  /* 0x0003e00601007387 */ /* 0x0003e20000100a00 */
[----:B--2---:R-:W-:-:S04]  /*29c50*/  IADD3 R8, P1, PT, R12, R2, RZ ;  /* 0x000000020c087210 */ /* 0x004fc80007f3e0ff */
[----:B------:R-:W-:Y:S02]  /*29c60*/  IADD3.X R9, PT, PT, R13, R0, RZ, P1, !PT ;  /* 0x000000000d097210 */ /* 0x000fe40000ffe4ff */
[----:B------:R-:W2:Y:S01]  /*29c70*/  LDL.LU.64 R12, [R1+0x8e8] ;  /* 0x0008e800010c7983 */ /* 0x000ea20000300a00 */
[----:B------:R-:W-:-:S03]  /*29c80*/  IADD3 R26, P3, PT, R34, R2, RZ ;  /* 0x00000002221a7210 */ /* 0x000fc60007f7e0ff */
[----:B------:R1:W-:Y:S02]  /*29c90*/  STL.64 [R1+0x3f0], R8 ;  /* 0x0003f00801007387 */ /* 0x0003e40000100a00 */
[----:B------:R-:W-:Y:S02]  /*29ca0*/  IMAD.X R27, R35, 0x1, R0, P3 ;  /* 0x00000001231b7824 */ /* 0x000fe400018e0600 */
[----:B------:R-:W2:Y:S01]  /*29cb0*/  LDL.LU.64 R38, [R1+0x8e0] ;  /* 0x0008e00001267983 */ /* 0x000ea20000300a00 */
[----:B-1----:R-:W-:-:S03]  /*29cc0*/  IADD3 R6, P4, PT, R16, R2, RZ ;  /* 0x0000000210067210 */ /* 0x002fc60007f9e0ff */
[----:B------:R1:W-:Y:S02]  /*29cd0*/  STL.64 [R1+0x400], R26 ;  /* 0x0004001a01007387 */ /* 0x0003e40000100a00 */
[----:B------:R-:W-:Y:S01]  /*29ce0*/  IMAD.X R7, R17, 0x1, R0, P4 ;  /* 0x0000000111077824 */ /* 0x000fe200020e0600 */
[----:B------:R-:W-:Y:S01]  /*29cf0*/  IADD3 R8, P1, PT, R10, R2, RZ ;  /* 0x000000020a087210 */ /* 0x000fe20007f3e0ff */
[----:B-1----:R-:W2:Y:S04]  /*29d00*/  LDL.LU.64 R26, [R1+0x8d8] ;  /* 0x0008d800011a7983 */ /* 0x002ea80000300a00 */
[----:B------:R3:W-:Y:S01]  /*29d10*/  STL.64 [R1+0x410], R6 ;  /* 0x0004100601007387 */ /* 0x0007e20000100a00 */
[----:B------:R-:W-:-:S03]  /*29d20*/  IADD3.X R9, PT, PT, R11, R0, RZ, P1, !PT ;  /* 0x000000000b097210 */ /* 0x000fc60000ffe4ff */
[----:B------:R-:W2:Y:S01]  /*29d30*/  LDL.LU.64 R16, [R1+0x8d0] ;  /* 0x0008d00001107983 */ /* 0x000ea20000300a00 */
[-C--:B---3--:R-:W-:Y:S02]  /*29d40*/  IADD3 R6, P3, PT, R20, R2.reuse, RZ ;  /* 0x0000000214067210 */ /* 0x088fe40007f7e0ff */
[----:B------:R-:W-:-:S03]  /*29d50*/  IADD3 R10, P1, PT, R32, R2, RZ ;  /* 0x00000002200a7210 */ /* 0x000fc60007f3e0ff */
[--C-:B------:R-:W-:Y:S01]  /*29d60*/  IMAD.X R7, R21, 0x1, R0.reuse, P3 ;  /* 0x0000000115077824 */ /* 0x100fe200018e0600 */
[----:B------:R1:W-:Y:S01]  /*29d70*/  STL.64 [R1+0x420], R8 ;  /* 0x0004200801007387 */ /* 0x0003e20000100a00 */
[----:B------:R-:W-:-:S03]  /*29d80*/  IMAD.X R11, R33, 0x1, R0, P1 ;  /* 0x00000001210b7824 */ /* 0x000fc600008e0600 */
[----:B------:R-:W3:Y:S04]  /*29d90*/  LDL.LU.64 R20, [R1+0x8c8] ;  /* 0x0008c80001147983 */ /* 0x000ee80000300a00 */
        /* <DEDUP_REMOVED lines=8> */
[----:B------:R-:W4:Y:S04]  /*29e20*/  LDL.LU.64 R24, [R1+0x8a0] ;  /* 0x0008a00001187983 */ /* 0x000f280000300a00 */
[----:B------:R1:W-:Y:S04]  /*29e30*/  STL.64 [R1+0x450], R8 ;  /* 0x0004500801007387 */ /* 0x0003e80000100a00 */
[----:B------:R1:W-:Y:S02]  /*29e40*/  STL.64 [R1+0x460], R6 ;  /* 0x0004600601007387 */ /* 0x0003e40000100a00 */
[----:B-1----:R-:W-:-:S05]  /*29e50*/  IADD3 R8, P1, PT, R14, R2, RZ ;  /* 0x000000020e087210 */ /* 0x002fca0007f3e0ff */
[----:B------:R-:W-:Y:S02]  /*29e60*/  IMAD.X R9, R15, 0x1, R0, P1 ;  /* 0x000000010f097824 */ /* 0x000fe400008e0600 */
[----:B------:R-:W4:Y:S01]  /*29e70*/  LDL.LU.64 R14, [R1+0x898] ;  /* 0x00089800010e7983 */ /* 0x000f220000300a00 */
[----:B------:R-:W-:-:S04]  /*29e80*/  IADD3 R22, P3, PT, R30, R2, RZ ;  /* 0x000000021e167210 */ /* 0x000fc80007f7e0ff */
[----:B------:R-:W-:Y:S01]  /*29e90*/  IADD3.X R23, PT, PT, R31, R0, RZ, P3, !PT ;  /* 0x000000001f177210 */ /* 0x000fe20001ffe4ff */
[----:B------:R1:W-:Y:S04]  /*29ea0*/  STL.64 [R1+0x470], R8 ;  /* 0x0004700801007387 */ /* 0x0003e80000100a00 */
[----:B------:R-:W4:Y:S01]  /*29eb0*/  LDL.LU.64 R30, [R1+0x890] ;  /* 0x00089000011e7983 */ /* 0x000f220000300a00 */
[----:B------:R-:W-:-:S03]  /*29ec0*/  IADD3 R6, P4, PT, R18, R2, RZ ;  /* 0x0000000212067210 */ /* 0x000fc60007f9e0ff */
[----:B------:R1:W-:Y:S02]  /*29ed0*/  STL.64 [R1+0x480], R22 ;  /* 0x0004801601007387 */ /* 0x0003e40000100a00 */
[-C--:B-1----:R-:W-:Y:S01]  /*29ee0*/  IADD3 R8, P1, PT, R28, R2.reuse, RZ ;  /* 0x000000021c087210 */ /* 0x082fe20007f3e0ff */
[--C-:B------:R-:W-:Y:S01]  /*29ef0*/  IMAD.X R7, R19, 0x1, R0.reuse, P4 ;  /* 0x0000000113077824 */ /* 0x100fe200020e0600 */
[----:B------:R-:W4:Y:S03]  /*29f00*/  LDL.LU.64 R22, [R1+0x888] ;  /* 0x0008880001167983 */ /* 0x000f260000300a00 */
[----:B------:R-:W-:Y:S01]  /*29f10*/  IMAD.X R9, R29, 0x1, R0, P1 ;  /* 0x000000011d097824 */ /* 0x000fe200008e0600 */
[----:B------:R-:W4:Y:S04]  /*29f20*/  LDL.LU.64 R18, [R1+0x878] ;  /* 0x0008780001127983 */ /* 0x000f280000300a00 */
[----:B------:R2:W-:Y:S04]  /*29f30*/  STL.64 [R1+0x490], R6 ;  /* 0x0004900601007387 */ /* 0x0005e80000100a00 */
[----:B------:R1:W-:Y:S01]  /*29f40*/  STL.64 [R1+0x4a0], R8 ;  /* 0x0004a00801007387 */ /* 0x0003e20000100a00 */
[----:B--2---:R-:W-:-:S04]  /*29f50*/  IADD3 R6, P3, PT, R12, R2, RZ ;  /* 0x000000020c067210 */ /* 0x004fc80007f7e0ff */
[----:B------:R-:W-:Y:S02]  /*29f60*/  IADD3.X R7, PT, PT, R13, R0, RZ, P3, !PT ;  /* 0x000000000d077210 */ /* 0x000fe40001ffe4ff */
[----:B------:R-:W2:Y:S01]  /*29f70*/  LDL.LU.64 R12, [R1+0x868] ;  /* 0x00086800010c7983 */ /* 0x000ea20000300a00 */
[----:B------:R-:W-:-:S03]  /*29f80*/  IADD3 R36, P1, PT, R38, R2, RZ ;  /* 0x0000000226247210 */ /* 0x000fc60007f3e0ff */
[----:B------:R-:W2:Y:S02]  /*29f90*/  LDL.LU.64 R34, [R1+0x860] ;  /* 0x0008600001227983 */ /* 0x000ea40000300a00 */
[----:B------:R-:W-:Y:S02]  /*29fa0*/  IMAD.X R37, R39, 0x1, R0, P1 ;  /* 0x0000000127257824 */ /* 0x000fe400008e0600 */
[----:B------:R-:W2:Y:S04]  /*29fb0*/  LDL.LU.64 R28, [R1+0x858] ;  /* 0x00085800011c7983 */ /* 0x000ea80000300a00 */
[----:B------:R1:W-:Y:S02]  /*29fc0*/  STL.64 [R1+0x4b0], R6 ;  /* 0x0004b00601007387 */ /* 0x0003e40000100a00 */
[----:B-1----:R-:W-:-:S05]  /*29fd0*/  IADD3 R8, P4, PT, R26, R2, RZ ;  /* 0x000000021a087210 */ /* 0x002fca0007f9e0ff */
[----:B------:R-:W-:Y:S02]  /*29fe0*/  IMAD.X R9, R27, 0x1, R0, P4 ;  /* 0x000000011b097824 */ /* 0x000fe400020e0600 */
[----:B------:R-:W2:Y:S01]  /*29ff0*/  LDL.LU.64 R26, [R1+0x850] ;  /* 0x00085000011a7983 */ /* 0x000ea20000300a00 */
[----:B------:R-:W-:-:S03]  /*2a000*/  IADD3 R6, P3, PT, R16, R2, RZ ;  /* 0x0000000210067210 */ /* 0x000fc60007f7e0ff */
[----:B------:R-:W-:Y:S01]  /*2a010*/  STL.64 [R1+0x4c0], R36 ;  /* 0x0004c02401007387 */ /* 0x000fe20000100a00 */
[----:B------:R-:W-:-:S03]  /*2a020*/  IADD3.X R7, PT, PT, R17, R0, RZ, P3, !PT ;  /* 0x0000000011077210 */ /* 0x000fc60001ffe4ff */
[----:B------:R3:W-:Y:S04]  /*2a030*/  STL.64 [R1+0x4d0], R8 ;  /* 0x0004d00801007387 */ /* 0x0007e80000100a00 */
[----:B------:R4:W-:Y:S01]  /*2a040*/  STL.64 [R1+0x4e0], R6 ;  /* 0x0004e00601007387 */ /* 0x0009e20000100a00 */
[-C--:B---3--:R-:W-:Y:S02]  /*2a050*/  IADD3 R8, P1, PT, R20, R2.reuse, RZ ;  /* 0x0000000214087210 */ /* 0x088fe40007f3e0ff */
[----:B------:R-:W-:-:S03]  /*2a060*/  IADD3 R16, P3, PT, R32, R2, RZ ;  /* 0x0000000220107210 */ /* 0x000fc60007f7e0ff */
[--C-:B------:R-:W-:Y:S02]  /*2a070*/  IMAD.X R9, R21, 0x1, R0.reuse, P1 ;  /* 0x0000000115097824 */ /* 0x100fe400008e0600 */
[----:B------:R-:W3:Y:S01]  /*2a080*/  LDL.LU.64 R20, [R1+0x840] ;  /* 0x0008400001147983 */ /* 0x000ee20000300a00 */
[----:B------:R-:W-:-:S03]  /*2a090*/  IMAD.X R17, R33, 0x1, R0, P3 ;  /* 0x0000000121117824 */ /* 0x000fc600018e0600 */
[----:B------:R1:W-:Y:S04]  /*2a0a0*/  STL.64 [R1+0x4f0], R8 ;  /* 0x0004f00801007387 */ /* 0x0003e80000100a00 */
[----:B------:R-:W3:Y:S04]  /*2a0b0*/  LDL.LU.64 R32, [R1+0x830] ;  /* 0x0008300001207983 */ /* 0x000ee80000300a00 */
[----:B------:R4:W-:Y:S02]  /*2a0c0*/  STL.64 [R1+0x500], R16 ;  /* 0x0005001001007387 */ /* 0x0009e40000100a00 */
[----:B----4-:R-:W-:-:S04]  /*2a0d0*/  IADD3 R6, P4, PT, R10, R2, RZ ;  /* 0x000000020a067210 */ /* 0x010fc80007f9e0ff */
[----:B------:R-:W-:Y:S02]  /*2a0e0*/  IADD3.X R7, PT, PT, R11, R0, RZ, P4, !PT ;  /* 0x000000000b077210 */ /* 0x000fe400027fe4ff */
[----:B-1----:R-:W-:Y:S01]  /*2a0f0*/  IADD3 R8, P1, PT, R24, R2, RZ ;  /* 0x0000000218087210 */ /* 0x002fe20007f3e0ff */
[----:B------:R-:W4:Y:S04]  /*2a100*/  LDL.LU.64 R16, [R1+0x828] ;  /* 0x0008280001107983 */ /* 0x000f280000300a00 */
[----:B------:R-:W4:Y:S01]  /*2a110*/  LDL.LU.64 R10, [R1+0x820] ;  /* 0x00082000010a7983 */ /* 0x000f220000300a00 */
[----:B------:R-:W-:-:S03]  /*2a120*/  IMAD.X R9, R25, 0x1, R0, P1 ;  /* 0x0000000119097824 */ /* 0x000fc600008e0600 */
        /* <DEDUP_REMOVED lines=11> */
[----:B-1----:R-:W-:Y:S01]  /*2a1e0*/  IADD3 R6, P3, PT, R18, R2, RZ ;  /* 0x0000000212067210 */ /* 0x002fe20007f7e0ff */
[----:B------:R-:W-:-:S04]  /*2a1f0*/  IMAD.X R9, R23, 0x1, R0, P4 ;  /* 0x0000000117097824 */ /* 0x000fc800020e0600 */
[----:B------:R-:W-:Y:S01]  /*2a200*/  IMAD.X R7, R19, 0x1, R0, P3 ;  /* 0x0000000113077824 */ /* 0x000fe200018e0600 */
[----:B------:R-:W4:Y:S04]  /*2a210*/  LDL.LU.64 R24, [R1+0x7f8] ;  /* 0x0007f80001187983 */ /* 0x000f280000300a00 */
[----:B------:R2:W-:Y:S04]  /*2a220*/  STL.64 [R1+0x550], R8 ;  /* 0x0005500801007387 */ /* 0x0005e80000100a00 */
[----:B------:R-:W4:Y:S04]  /*2a230*/  LDL.LU.64 R22, [R1+0x7f0] ;  /* 0x0007f00001167983 */ /* 0x000f280000300a00 */
[----:B------:R1:W-:Y:S01]  /*2a240*/  STL.64 [R1+0x560], R6 ;  /* 0x0005600601007387 */ /* 0x0003e20000100a00 */
[----:B--2---:R-:W-:-:S02]  /*2a250*/  IADD3 R8, P1, PT, R12, R2, RZ ;  /* 0x000000020c087210 */ /* 0x004fc40007f3e0ff */
[----:B------:R-:W-:Y:S02]  /*2a260*/  IADD3 R18, P3, PT, R34, R2, RZ ;  /* 0x0000000222127210 */ /* 0x000fe40007f7e0ff */
[----:B------:R-:W-:Y:S02]  /*2a270*/  IADD3.X R9, PT, PT, R13, R0, RZ, P1, !PT ;  /* 0x000000000d097210 */ /* 0x000fe40000ffe4ff */
[----:B------:R-:W2:Y:S01]  /*2a280*/  LDL.LU.64 R12, [R1+0x7e8] ;  /* 0x0007e800010c7983 */ /* 0x000ea20000300a00 */
[----:B-1----:R-:W-:Y:S01]  /*2a290*/  IADD3 R6, P4, PT, R28, R2, RZ ;  /* 0x000000021c067210 */ /* 0x002fe20007f9e0ff */
[--C-:B------:R-:W-:Y:S02]  /*2a2a0*/  IMAD.X R19, R35, 0x1, R0.reuse, P3 ;  /* 0x0000000123137824 */ /* 0x100fe400018e0600 */
[----:B------:R-:W-:Y:S02]  /*2a2b0*/  STL.64 [R1+0x570], R8 ;  /* 0x0005700801007387 */ /* 0x000fe40000100a00 */
[----:B------:R-:W-:-:S02]  /*2a2c0*/  IMAD.X R7, R29, 0x1, R0, P4 ;  /* 0x000000011d077824 */ /* 0x000fc400020e0600 */
[----:B------:R-:W2:Y:S04]  /*2a2d0*/  LDL.LU.64 R36, [R1+0x7d0] ;  /* 0x0007d00001247983 */ /* 0x000ea80000300a00 */
[----:B------:R1:W-:Y:S04]  /*2a2e0*/  STL.64 [R1+0x5b0], R18 ;  /* 0x0005b01201007387 */ /* 0x0003e80000100a00 */
[----:B-1----:R-:W2:Y:S01]  /*2a2f0*/  LDL.LU.64 R18, [R1+0x7b8] ;  /* 0x0007b80001127983 */ /* 0x002ea20000300a00 */
[----:B------:R-:W-:-:S03]  /*2a300*/  IADD3 R8, P1, PT, R26, R2, RZ ;  /* 0x000000021a087210 */ /* 0x000fc60007f3e0ff */
[----:B------:R3:W-:Y:S01]  /*2a310*/  STL.64 [R1+0x5c0], R6 ;  /* 0x0005c00601007387 */ /* 0x0007e20000100a00 */
[----:B------:R-:W-:-:S03]  /*2a320*/  IADD3.X R9, PT, PT, R27, R0, RZ, P1, !PT ;  /* 0x000000001b097210 */ /* 0x000fc60000ffe4ff */
[----:B------:R-:W2:Y:S04]  /*2a330*/  LDL.LU.64 R28, [R1+0x7b0] ;  /* 0x0007b000011c7983 */ /* 0x000ea80000300a00 */
[----:B------:R4:W-:Y:S01]  /*2a340*/  STL.64 [R1+0x5d0], R8 ;  /* 0x0005d00801007387 */ /* 0x0009e20000100a00 */
[----:B---3--:R-:W-:-:S05]  /*2a350*/  IADD3 R6, P3, PT, R20, R2, RZ ;  /* 0x0000000214067210 */ /* 0x008fca0007f7e0ff */
[----:B------:R-:W-:Y:S02]  /*2a360*/  IMAD.X R7, R21, 0x1, R0, P3 ;  /* 0x0000000115077824 */ /* 0x000fe400018e0600 */
[----:B------:R-:W3:Y:S01]  /*2a370*/  LDL.LU.64 R20, [R1+0x798] ;  /* 0x0007980001147983 */ /* 0x000ee20000300a00 */
[----:B------:R-:W-:-:S03]  /*2a380*/  IADD3 R26, P1, PT, R32, R2, RZ ;  /* 0x00000002201a7210 */ /* 0x000fc60007f3e0ff */
[----:B------:R1:W-:Y:S02]  /*2a390*/  STL.64 [R1+0x5e0], R6 ;  /* 0x0005e00601007387 */ /* 0x0003e40000100a00 */
[----:B------:R-:W-:Y:S02]  /*2a3a0*/  IMAD.X R27, R33, 0x1, R0, P1 ;  /* 0x00000001211b7824 */ /* 0x000fe400008e0600 */
[----:B------:R-:W3:Y:S04]  /*2a3b0*/  LDL.LU.64 R38, [R1+0x788] ;  /* 0x0007880001267983 */ /* 0x000ee80000300a00 */
[----:B------:R-:W3:Y:S01]  /*2a3c0*/  LDL.LU.64 R32, [R1+0x778] ;  /* 0x0007780001207983 */ /* 0x000ee20000300a00 */
[-C--:B----4-:R-:W-:Y:S02]  /*2a3d0*/  IADD3 R8, P4, PT, R16, R2.reuse, RZ ;  /* 0x0000000210087210 */ /* 0x090fe40007f9e0ff */
[----:B-1----:R-:W-:-:S02]  /*2a3e0*/  IADD3 R6, P3, PT, R10, R2, RZ ;  /* 0x000000020a067210 */ /* 0x002fc40007f7e0ff */
[----:B------:R-:W-:Y:S01]  /*2a3f0*/  IADD3.X R9, PT, PT, R17, R0, RZ, P4, !PT ;  /* 0x0000000011097210 */ /* 0x000fe200027fe4ff */
[----:B------:R-:W-:Y:S02]  /*2a400*/  STL.64 [R1+0x5f0], R26 ;  /* 0x0005f01a01007387 */ /* 0x000fe40000100a00 */
[----:B------:R-:W-:Y:S02]  /*2a410*/  IMAD.X R7, R11, 0x1, R0, P3 ;  /* 0x000000010b077824 */ /* 0x000fe400018e0600 */
[----:B------:R1:W-:Y:S04]  /*2a420*/  STL.64 [R1+0x600], R8 ;  /* 0x0006000801007387 */ /* 0x0003e80000100a00 */
[----:B------:R-:W4:Y:S04]  /*2a430*/  LDL.LU.64 R10, [R1+0x760] ;  /* 0x00076000010a7983 */ /* 0x000f280000300a00 */
[----:B------:R1:W-:Y:S04]  /*2a440*/  STL.64 [R1+0x610], R6 ;  /* 0x0006100601007387 */ /* 0x0003e80000100a00 */
[----:B------:R-:W4:Y:S01]  /*2a450*/  LDL.LU.64 R34, [R1+0x758] ;  /* 0x0007580001227983 */ /* 0x000f220000300a00 */
[----:B-1----:R-:W-:-:S05]  /*2a460*/  IADD3 R8, P1, PT, R14, R2, RZ ;  /* 0x000000020e087210 */ /* 0x002fca0007f3e0ff */
[----:B------:R-:W-:Y:S02]  /*2a470*/  IMAD.X R9, R15, 0x1, R0, P1 ;  /* 0x000000010f097824 */ /* 0x000fe400008e0600 */
[----:B------:R-:W4:Y:S01]  /*2a480*/  LDL.LU.64 R14, [R1+0x740] ;  /* 0x00074000010e7983 */ /* 0x000f220000300a00 */
[----:B------:R-:W-:-:S03]  /*2a490*/  IADD3 R26, P3, PT, R30, R2, RZ ;  /* 0x000000021e1a7210 */ /* 0x000fc60007f7e0ff */
[----:B------:R-:W4:Y:S04]  /*2a4a0*/  LDL.LU.64 R16, [R1+0x728] ;  /* 0x0007280001107983 */ /* 0x000f280000300a00 */
[----:B------:R1:W-:Y:S01]  /*2a4b0*/  STL.64 [R1+0x620], R8 ;  /* 0x0006200801007387 */ /* 0x0003e20000100a00 */
[----:B------:R-:W-:Y:S02]  /*2a4c0*/  IADD3.X R27, PT, PT, R31, R0, RZ, P3, !PT ;  /* 0x000000001f1b7210 */ /* 0x000fe40001ffe4ff */
[----:B------:R-:W-:-:S05]  /*2a4d0*/  IADD3 R6, P4, PT, R24, R2, RZ ;  /* 0x0000000218067210 */ /* 0x000fca0007f9e0ff */
[----:B------:R-:W-:Y:S02]  /*2a4e0*/  IMAD.X R7, R25, 0x1, R0, P4 ;  /* 0x0000000119077824 */ /* 0x000fe400020e0600 */
[----:B------:R-:W4:Y:S01]  /*2a4f0*/  LDL.LU.64 R24, [R1+0x710] ;  /* 0x0007100001187983 */ /* 0x000f220000300a00 */
[----:B-1----:R-:W-:-:S03]  /*2a500*/  IADD3 R8, P1, PT, R22, R2, RZ ;  /* 0x0000000216087210 */ /* 0x002fc60007f3e0ff */
[----:B------:R-:W-:Y:S02]  /*2a510*/  STL.64 [R1+0x638], R26 ;  /* 0x0006381a01007387 */ /* 0x000fe40000100a00 */
[----:B------:R-:W-:Y:S02]  /*2a520*/  IMAD.X R9, R23, 0x1, R0, P1 ;  /* 0x0000000117097824 */ /* 0x000fe400008e0600 */
[----:B------:R2:W-:Y:S04]  /*2a530*/  STL.64 [R1+0x648], R6 ;  /* 0x0006480601007387 */ /* 0x0005e80000100a00 */
[----:B------:R-:W-:Y:S01]  /*2a540*/  STL.64 [R1+0x658], R8 ;  /* 0x0006580801007387 */ /* 0x000fe20000100a00 */
[----:B--2---:R-:W-:-:S04]  /*2a550*/  IADD3 R6, P3, PT, R12, R2, RZ ;  /* 0x000000020c067210 */ /* 0x004fc80007f7e0ff */
[----:B------:R-:W-:Y:S02]  /*2a560*/  IADD3.X R7, PT, PT, R13, R0, RZ, P3, !PT ;  /* 0x000000000d077210 */ /* 0x000fe40001ffe4ff */
[----:B------:R-:W2:Y:S01]  /*2a570*/  LDL.LU.64 R12, [R1+0x708] ;  /* 0x00070800010c7983 */ /* 0x000ea20000300a00 */
[----:B------:R-:W-:-:S03]  /*2a580*/  IADD3 R30, P1, PT, R36, R2, RZ ;  /* 0x00000002241e7210 */ /* 0x000fc60007f3e0ff */
[----:B------:R1:W-:Y:S02]  /*2a590*/  STL.64 [R1+0x668], R6 ;  /* 0x0006680601007387 */ /* 0x0003e40000100a00 */
[----:B------:R-:W-:Y:S02]  /*2a5a0*/  IMAD.X R31, R37, 0x1, R0, P1 ;  /* 0x00000001251f7824 */ /* 0x000fe400008e0600 */
[----:B-1----:R-:W2:Y:S01]  /*2a5b0*/  LDL.LU.64 R6, [R1+0x6f0] ;  /* 0x0006f00001067983 */ /* 0x002ea20000300a00 */
[----:B------:R-:W-:-:S03]  /*2a5c0*/  IADD3 R8, P4, PT, R18, R2, RZ ;  /* 0x0000000212087210 */ /* 0x000fc60007f9e0ff */
[----:B------:R-:W2:Y:S02]  /*2a5d0*/  LDL.LU.64 R26, [R1+0x6d8] ;  /* 0x0006d800011a7983 */ /* 0x000ea40000300a00 */
[----:B------:R-:W-:Y:S02]  /*2a5e0*/  IMAD.X R9, R19, 0x1, R0, P4 ;  /* 0x0000000113097824 */ /* 0x000fe400020e0600 */
[----:B------:R-:W2:Y:S01]  /*2a5f0*/  LDL.LU.64 R18, [R1+0x6c0] ;  /* 0x0006c00001127983 */ /* 0x000ea20000300a00 */
[----:B------:R-:W-:-:S03]  /*2a600*/  IADD3 R22, P3, PT, R28, R2, RZ ;  /* 0x000000021c167210 */ /* 0x000fc60007f7e0ff */
[----:B------:R-:W-:Y:S01]  /*2a610*/  STL.64 [R1+0x690], R8 ;  /* 0x0006900801007387 */ /* 0x000fe20000100a00 */
[----:B------:R-:W-:-:S03]  /*2a620*/  IADD3.X R23, PT, PT, R29, R0, RZ, P3, !PT ;  /* 0x000000001d177210 */ /* 0x000fc60001ffe4ff */
[----:B------:R-:W-:Y:S04]  /*2a630*/  STL.64 [R1+0x680], R30 ;  /* 0x0006801e01007387 */ /* 0x000fe80000100a00 */
[----:B------:R1:W-:Y:S04]  /*2a640*/  STL.64 [R1+0x6a0], R22 ;  /* 0x0006a01601007387 */ /* 0x0003e80000100a00 */
[----:B------:R-:W2:Y:S04]  /*2a650*/  LDL.LU.64 R28, [R1+0x6a8] ;  /* 0x0006a800011c7983 */ /* 0x000ea80000300a00 */
[----:B-1----:R-:W2:Y:S01]  /*2a660*/  LDL.LU.64 R22, [R1+0x2b0] ;  /* 0x0002b00001167983 */ /* 0x002ea20000300a00 */
[----:B---3--:R-:W-:-:S05]  /*2a670*/  IADD3 R8, P1, PT, R20, R2, RZ ;  /* 0x0000000214087210 */ /* 0x008fca0007f3e0ff */
[----:B------:R-:W-:Y:S02]  /*2a680*/  IMAD.X R9, R21, 0x1, R0, P1 ;  /* 0x0000000115097824 */ /* 0x000fe400008e0600 */
[----:B------:R-:W3:Y:S01]  /*2a690*/  LDL.LU.64 R20, [R1+0x2a8] ;  /* 0x0002a80001147983 */ /* 0x000ee20000300a00 */
[----:B------:R-:W-:-:S03]  /*2a6a0*/  IADD3 R36, P3, PT, R38, R2, RZ ;  /* 0x0000000226247210 */ /* 0x000fc60007f7e0ff */
[----:B------:R4:W-:Y:S01]  /*2a6b0*/  STL.64 [R1+0x6b0], R8 ;  /* 0x0006b00801007387 */ /* 0x0009e20000100a00 */
[----:B------:R-:W-:Y:S01]  /*2a6c0*/  IADD3 R30, P4, PT, R32, R2, RZ ;  /* 0x00000002201e7210 */ /* 0x000fe20007f9e0ff */
[----:B------:R-:W-:-:S03]  /*2a6d0*/  IMAD.X R37, R39, 0x1, R0, P3 ;  /* 0x0000000127257824 */ /* 0x000fc600018e0600 */
[----:B------:R-:W-:Y:S02]  /*2a6e0*/  IADD3.X R31, PT, PT, R33, R0, RZ, P4, !PT ;  /* 0x00000000211f7210 */ /* 0x000fe400027fe4ff */
[----:B------:R-:W3:Y:S04]  /*2a6f0*/  LDL.LU.64 R32, [R1+0x2a0] ;  /* 0x0002a00001207983 */ /* 0x000ee80000300a00 */
[----:B------:R1:W-:Y:S01]  /*2a700*/  STL.64 [R1+0x6e0], R30 ;  /* 0x0006e01e01007387 */ /* 0x0003e20000100a00 */
[----:B----4-:R-:W-:-:S03]  /*2a710*/  IADD3 R8, P1, PT, R10, R2, RZ ;  /* 0x000000020a087210 */ /* 0x010fc60007f3e0ff */
[----:B------:R-:W-:Y:S02]  /*2a720*/  STL.64 [R1+0x6c8], R36 ;  /* 0x0006c82401007387 */ /* 0x000fe40000100a00 */
[----:B------:R-:W-:Y:S01]  /*2a730*/  IMAD.X R9, R11, 0x1, R0, P1 ;  /* 0x000000010b097824 */ /* 0x000fe200008e0600 */
[----:B-1----:R-:W-:-:S04]  /*2a740*/  IADD3 R30, P3, PT, R34, R2, RZ ;  /* 0x00000002221e7210 */ /* 0x002fc80007f7e0ff */
[----:B------:R1:W-:Y:S01]  /*2a750*/  STL.64 [R1+0x6e8], R8 ;  /* 0x0006e80801007387 */ /* 0x0003e20000100a00 */
[----:B------:R-:W-:Y:S01]  /*2a760*/  IMAD.X R31, R35, 0x1, R0, P3 ;  /* 0x00000001231f7824 */ /* 0x000fe200018e0600 */
[----:B-1----:R-:W-:-:S04]  /*2a770*/  IADD3 R8, P1, PT, R14, R2, RZ ;  /* 0x000000020e087210 */ /* 0x002fc80007f3e0ff */
[----:B------:R-:W-:Y:S01]  /*2a780*/  STL.64 [R1+0x6f8], R30 ;  /* 0x0006f81e01007387 */ /* 0x000fe20000100a00 */
[----:B------:R-:W-:-:S03]  /*2a790*/  IMAD.X R9, R15, 0x1, R0, P1 ;  /* 0x000000010f097824 */ /* 0x000fc600008e0600 */
[----:B------:R-:W4:Y:S04]  /*2a7a0*/  LDL.LU.64 R14, [R1+0xfc0] ;  /* 0x000fc000010e7983 */ /* 0x000f280000300a00 */
[----:B------:R1:W-:Y:S04]  /*2a7b0*/  STL.64 [R1+0x700], R8 ;  /* 0x0007000801007387 */ /* 0x0003e80000100a00 */
[----:B-1----:R-:W4:Y:S01]  /*2a7c0*/  LDL.LU.64 R8, [R1+0xfb8] ;  /* 0x000fb80001087983 */ /* 0x002f220000300a00 */
[----:B------:R-:W-:Y:S02]  /*2a7d0*/  IADD3 R10, P4, PT, R16, R2, RZ ;  /* 0x00000002100a7210 */ /* 0x000fe40007f9e0ff */
[----:B------:R-:W-:-:S02]  /*2a7e0*/  MOV R30, R4 ;  /* 0x00000004001e7202 */ /* 0x000fc40000000f00 */
[----:B------:R-:W-:Y:S01]  /*2a7f0*/  IADD3.X R11, PT, PT, R17, R0, RZ, P4, !PT ;  /* 0x00000000110b7210 */ /* 0x000fe200027fe4ff */
[----:B------:R-:W-:Y:S01]  /*2a800*/  IMAD.MOV.U32 R31, RZ, RZ, R5 ;  /* 0x000000ffff1f7224 */ /* 0x000fe200078e0005 */
[----:B------:R-:W4:Y:S01]  /*2a810*/  LDL.LU.64 R16, [R1+0xfb0] ;  /* 0x000fb00001107983 */ /* 0x000f220000300a00 */
[----:B------:R-:W-:-:S03]  /*2a820*/  IADD3 R4, P3, PT, R24, R2, RZ ;  /* 0x0000000218047210 */ /* 0x000fc60007f7e0ff */
[----:B------:R2:W-:Y:S02]  /*2a830*/  STL.64 [R1+0x718], R10 ;  /* 0x0007180a01007387 */ /* 0x0005e40000100a00 */
[----:B------:R-:W-:-:S05]  /*2a840*/  IMAD.X R5, R25, 0x1, R0, P3 ;  /* 0x0000000119057824 */ /* 0x000fca00018e0600 */
[----:B------:R1:W-:Y:S01]  /*2a850*/  STL.64 [R1+0x710], R4 ;  /* 0x0007100401007387 */ /* 0x0003e20000100a00 */
[----:B--2---:R-:W-:-:S05]  /*2a860*/  IADD3 R10, P1, PT, R12, R2, RZ ;  /* 0x000000020c0a7210 */ /* 0x004fca0007f3e0ff */
[----:B------:R-:W-:Y:S02]  /*2a870*/  IMAD.X R11, R13, 0x1, R0, P1 ;  /* 0x000000010d0b7824 */ /* 0x000fe400008e0600 */
[----:B------:R-:W2:Y:S01]  /*2a880*/  LDL.LU.64 R12, [R1+0xfa8] ;  /* 0x000fa800010c7983 */ /* 0x000ea20000300a00 */
[----:B-1----:R-:W-:-:S03]  /*2a890*/  IADD3 R4, P3, PT, R6, R2, RZ ;  /* 0x0000000206047210 */ /* 0x002fc60007f7e0ff */
[----:B------:R1:W-:Y:S01]  /*2a8a0*/  STL.64 [R1+0x728], R10 ;  /* 0x0007280a01007387 */ /* 0x0003e20000100a00 */
[----:B------:R-:W-:Y:S02]  /*2a8b0*/  IADD3.X R5, PT, PT, R7, R0, RZ, P3, !PT ;  /* 0x0000000007057210 */ /* 0x000fe40001ffe4ff */
[----:B------:R-:W-:-:S03]  /*2a8c0*/  IADD3 R24, P4, PT, R26, R2, RZ ;  /* 0x000000021a187210 */ /* 0x000fc60007f9e0ff */
[----:B------:R1:W-:Y:S02]  /*2a8d0*/  STL.64 [R1+0x738], R4 ;  /* 0x0007380401007387 */ /* 0x0003e40000100a00 */
[----:B-1----:R-:W-:Y:S01]  /*2a8e0*/  IADD3 R10, P1, PT, R18, R2, RZ ;  /* 0x00000002120a7210 */ /* 0x002fe20007f3e0ff */
[----:B------:R-:W-:-:S04]  /*2a8f0*/  IMAD.X R25, R27, 0x1, R0, P4 ;  /* 0x000000011b197824 */ /* 0x000fc800020e0600 */
[----:B------:R-:W-:Y:S01]  /*2a900*/  IMAD.X R11, R19, 0x1, R0, P1 ;  /* 0x00000001130b7824 */ /* 0x000fe200008e0600 */
[----:B------:R-:W2:Y:S04]  /*2a910*/  LDL.LU.64 R4, [R1+0xfa0] ;  /* 0x000fa00001047983 */ /* 0x000ea80000300a00 */
[----:B------:R-:W2:Y:S01]  /*2a920*/  LDL.LU.64 R6, [R1+0xf98] ;  /* 0x000f980001067983 */ /* 0x000ea20000300a00 */
[----:B------:R-:W-:-:S03]  /*2a930*/  IADD3 R26, P3, PT, R28, R2, RZ ;  /* 0x000000021c1a7210 */ /* 0x000fc60007f7e0ff */
[----:B------:R1:W-:Y:S01]  /*2a940*/  STL.64 [R1+0x748], R24 ;  /* 0x0007481801007387 */ /* 0x0003e20000100a00 */
[----:B------:R-:W-:Y:S02]  /*2a950*/  IADD3 R18, P1, PT, R22, R2, RZ ;  /* 0x0000000216127210 */ /* 0x000fe40007f3e0ff */
[----:B------:R-:W-:-:S03]  /*2a960*/  IADD3.X R27, PT, PT, R29, R0, RZ, P3, !PT ;  /* 0x000000001d1b7210 */ /* 0x000fc60001ffe4ff */
[----:B------:R-:W-:Y:S01]  /*2a970*/  IMAD.X R19, R23, 0x1, R0, P1 ;  /* 0x0000000117137824 */ /* 0x000fe200008e0600 */
[----:B-1----:R-:W2:Y:S04]  /*2a980*/  LDL.LU.64 R24, [R1+0xf78] ;  /* 0x000f780001187983 */ /* 0x002ea80000300a00 */
[----:B------:R3:W-:Y:S04]  /*2a990*/  STL.64 [R1+0x750], R10 ;  /* 0x0007500a01007387 */ /* 0x0007e80000100a00 */
[----:B------:R-:W2:Y:S04]  /*2a9a0*/  LDL.LU.64 R28, [R1+0xf68] ;  /* 0x000f6800011c7983 */ /* 0x000ea80000300a00 */
[----:B------:R1:W-:Y:S01]  /*2a9b0*/  STL.64 [R1+0x760], R26 ;  /* 0x0007601a01007387 */ /* 0x0003e20000100a00 */
[----:B---3--:R-:W-:-:S03]  /*2a9c0*/  IADD3 R10, P4, PT, R20, R2, RZ ;  /* 0x00000002140a7210 */ /* 0x008fc60007f9e0ff */
[----:B------:R3:W-:Y:S02]  /*2a9d0*/  STL.64 [R1+0x770], R18 ;  /* 0x0007701201007387 */ /* 0x0007e40000100a00 */
[----:B------:R-:W-:Y:S01]  /*2a9e0*/  IMAD.X R11, R21, 0x1, R0, P4 ;  /* 0x00000001150b7824 */ /* 0x000fe200020e0600 */
[-C--:B-1----:R-:W-:Y:S02]  /*2a9f0*/  IADD3 R26, P3, PT, R32, R2.reuse, RZ ;  /* 0x00000002201a7210 */ /* 0x082fe40007f7e0ff */
[----:B------:R-:W-:Y:S01]  /*2aa00*/  IADD3 R20, P4, PT, R30, R2, RZ ;  /* 0x000000021e147210 */ /* 0x000fe20007f9e0ff */
[----:B---3--:R-:W3:Y:S01]  /*2aa10*/  LDL.LU.64 R18, [R1+0xf48] ;  /* 0x000f480001127983 */ /* 0x008ee20000300a00 */
[----:B------:R-:W-:-:S03]  /*2aa20*/  IADD3.X R27, PT, PT, R33, R0, RZ, P3, !PT ;  /* 0x00000000211b7210 */ /* 0x000fc60001ffe4ff */
[----:B------:R-:W3:Y:S01]  /*2aa30*/  LDL.LU.64 R22, [R1+0xf38] ;  /* 0x000f380001167983 */ /* 0x000ee20000300a00 */
[----:B------:R-:W-:-:S03]  /*2aa40*/  IMAD.X R21, R31, 0x1, R0, P4 ;  /* 0x000000011f157824 */ /* 0x000fc600020e0600 */
[----:B------:R1:W-:Y:S04]  /*2aa50*/  STL.64 [R1+0x780], R10 ;  /* 0x0007800a01007387 */ /* 0x0003e80000100a00 */
[----:B-1----:R-:W3:Y:S04]  /*2aa60*/  LDL.LU.64 R10, [R1+0xf30] ;  /* 0x000f3000010a7983 */ /* 0x002ee80000300a00 */
[----:B------:R1:W-:Y:S01]  /*2aa70*/  STL.64 [R1+0x790], R26 ;  /* 0x0007901a01007387 */ /* 0x0003e20000100a00 */
[----:B----4-:R-:W-:-:S03]  /*2aa80*/  IADD3 R116, P1, PT, R14, R2, RZ ;  /* 0x000000020e747210 */ /* 0x010fc60007f3e0ff */
[----:B-1----:R-:W4:Y:S02]  /*2aa90*/  LDL.LU.64 R26, [R1+0xf28] ;  /* 0x000f2800011a7983 */ /* 0x002f240000300a00 */
[----:B------:R-:W-:Y:S02]  /*2aaa0*/  IMAD.X R117, R15, 0x1, R0, P1 ;  /* 0x000000010f757824 */ /* 0x000fe400008e0600 */
[----:B------:R1:W-:Y:S01]  /*2aab0*/  STL.64 [R1+0x7a0], R20 ;  /* 0x0007a01401007387 */ /* 0x0003e20000100a00 */
[----:B------:R-:W-:-:S04]  /*2aac0*/  IADD3 R118, P3, PT, R8, R2, RZ ;  /* 0x0000000208767210 */ /* 0x000fc80007f7e0ff */
[----:B------:R-:W-:Y:S01]  /*2aad0*/  IADD3.X R119, PT, PT, R9, R0, RZ, P3, !PT ;  /* 0x0000000009777210 */ /* 0x000fe20001ffe4ff */
[----:B-1----:R-:W4:Y:S04]  /*2aae0*/  LDL.LU.64 R20, [R1+0xf20] ;  /* 0x000f200001147983 */ /* 0x002f280000300a00 */
[----:B------:R-:W4:Y:S04]  /*2aaf0*/  LDL.LU.64 R14, [R1+0xf18] ;  /* 0x000f1800010e7983 */ /* 0x000f280000300a00 */
[----:B------:R-:W4:Y:S01]  /*2ab00*/  LDL.LU.64 R8, [R1+0xf08] ;  /* 0x000f080001087983 */ /* 0x000f220000300a00 */
[----:B------:R-:W-:-:S05]  /*2ab10*/  IADD3 R120, P4, PT, R16, R2, RZ ;  /* 0x0000000210787210 */ /* 0x000fca0007f9e0ff */
[----:B------:R-:W-:Y:S02]  /*2ab20*/  IMAD.X R121, R17, 0x1, R0, P4 ;  /* 0x0000000111797824 */ /* 0x000fe400020e0600 */
[----:B------:R-:W4:Y:S01]  /*2ab30*/  LDL.LU.64 R16, [R1+0xee8] ;  /* 0x000ee80001107983 */ /* 0x000f220000300a00 */
[----:B--2---:R-:W-:-:S05]  /*2ab40*/  IADD3 R122, P1, PT, R12, R2, RZ ;  /* 0x000000020c7a7210 */ /* 0x004fca0007f3e0ff */
[--C-:B------:R-:W-:Y:S01]  /*2ab50*/  IMAD.X R123, R13, 0x1, R0.reuse, P1 ;  /* 0x000000010d7b7824 */ /* 0x100fe200008e0600 */
[-C--:B------:R-:W-:Y:S02]  /*2ab60*/  IADD3 R124, P3, PT, R4, R2.reuse, RZ ;  /* 0x00000002047c7210 */ /* 0x080fe40007f7e0ff */
[----:B------:R-:W-:Y:S02]  /*2ab70*/  IADD3 R126, P4, PT, R6, R2, RZ ;  /* 0x00000002067e7210 */ /* 0x000fe40007f9e0ff */
[----:B------:R-:W-:Y:S02]  /*2ab80*/  IADD3.X R125, PT, PT, R5, R0, RZ, P3, !PT ;  /* 0x00000000057d7210 */ /* 0x000fe40001ffe4ff */
[----:B------:R-:W2:Y:S01]  /*2ab90*/  LDL.LU.64 R4, [R1+0xed8] ;  /* 0x000ed80001047983 */ /* 0x000ea20000300a00 */
[----:B------:R-:W-:-:S03]  /*2aba0*/  IMAD.X R127, R7, 0x1, R0, P4 ;  /* 0x00000001077f7824 */ /* 0x000fc600020e0600 */
[----:B------:R-:W2:Y:S04]  /*2abb0*/  LDL.LU.64 R12, [R1+0xeb8] ;  /* 0x000eb800010c7983 */ /* 0x000ea80000300a00 */
[----:B------:R-:W2:Y:S01]  /*2abc0*/  LDL.LU.64 R6, [R1+0xeb0] ;  /* 0x000eb00001067983 */ /* 0x000ea20000300a00 */
[----:B------:R-:W-:-:S05]  /*2abd0*/  IADD3 R128, P1, PT, R24, R2, RZ ;  /* 0x0000000218807210 */ /* 0x000fca0007f3e0ff */
[----:B------:R-:W-:Y:S02]  /*2abe0*/  IMAD.X R129, R25, 0x1, R0, P1 ;  /* 0x0000000119817824 */ /* 0x000fe400008e0600 */
[----:B------:R-:W2:Y:S01]  /*2abf0*/  LDL.LU.64 R24, [R1+0xea8] ;  /* 0x000ea80001187983 */ /* 0x000ea20000300a00 */
[----:B------:R-:W-:-:S04]  /*2ac00*/  IADD3 R130, P3, PT, R28, R2, RZ ;  /* 0x000000021c827210 */ /* 0x000fc80007f7e0ff */
[----:B------:R-:W-:Y:S02]  /*2ac10*/  IADD3.X R131, PT, PT, R29, R0, RZ, P3, !PT ;  /* 0x000000001d837210 */ /* 0x000fe40001ffe4ff */
[----:B------:R-:W2:Y:S01]  /*2ac20*/  LDL.LU.64 R28, [R1+0xea0] ;  /* 0x000ea000011c7983 */ /* 0x000ea20000300a00 */
[----:B---3--:R-:W-:-:S05]  /*2ac30*/  IADD3 R132, P1, PT, R18, R2, RZ ;  /* 0x0000000212847210 */ /* 0x008fca0007f3e0ff */
[----:B------:R-:W-:Y:S02]  /*2ac40*/  IMAD.X R133, R19, 0x1, R0, P1 ;  /* 0x0000000113857824 */ /* 0x000fe400008e0600 */
[----:B------:R-:W3:Y:S01]  /*2ac50*/  LDL.LU.64 R18, [R1+0xe98] ;  /* 0x000e980001127983 */ /* 0x000ee20000300a00 */
[-C--:B------:R-:W-:Y:S02]  /*2ac60*/  IADD3 R134, P4, PT, R22, R2.reuse, RZ ;  /* 0x0000000216867210 */ /* 0x080fe40007f9e0ff */
[----:B------:R-:W-:-:S04]  /*2ac70*/  IADD3 R136, P3, PT, R10, R2, RZ ;  /* 0x000000020a887210 */ /* 0x000fc80007f7e0ff */
[----:B------:R-:W-:Y:S02]  /*2ac80*/  IADD3.X R137, PT, PT, R11, R0, RZ, P3, !PT ;  /* 0x000000000b897210 */ /* 0x000fe40001ffe4ff */
[----:B------:R-:W3:Y:S01]  /*2ac90*/  LDL.LU.64 R10, [R1+0xe90] ;  /* 0x000e9000010a7983 */ /* 0x000ee20000300a00 */
[----:B------:R-:W-:-:S03]  /*2aca0*/  IMAD.X R135, R23, 0x1, R0, P4 ;  /* 0x0000000117877824 */ /* 0x000fc600020e0600 */
[----:B------:R-:W3:Y:S01]  /*2acb0*/  LDL.LU.64 R22, [R1+0xe78] ;  /* 0x000e780001167983 */ /* 0x000ee20000300a00 */
[----:B----4-:R-:W-:-:S05]  /*2acc0*/  IADD3 R138, P1, PT, R26, R2, RZ ;  /* 0x000000021a8a7210 */ /* 0x010fca0007f3e0ff */
[----:B------:R-:W-:Y:S02]  /*2acd0*/  IMAD.X R139, R27, 0x1, R0, P1 ;  /* 0x000000011b8b7824 */ /* 0x000fe400008e0600 */
[----:B------:R-:W4:Y:S01]  /*2ace0*/  LDL.LU.64 R26, [R1+0xe60] ;  /* 0x000e6000011a7983 */ /* 0x000f220000300a00 */
[-C--:B------:R-:W-:Y:S02]  /*2acf0*/  IADD3 R140, P3, PT, R20, R2.reuse, RZ ;  /* 0x00000002148c7210 */ /* 0x080fe40007f7e0ff */
[----:B------:R-:W-:-:S03]  /*2ad00*/  IADD3 R144, P1, PT, R8, R2, RZ ;  /* 0x0000000208907210 */ /* 0x000fc60007f3e0ff */
[--C-:B------:R-:W-:Y:S02]  /*2ad10*/  IMAD.X R141, R21, 0x1, R0.reuse, P3 ;  /* 0x00000001158d7824 */ /* 0x100fe400018e0600 */
[----:B------:R-:W4:Y:S01]  /*2ad20*/  LDL.LU.64 R20, [R1+0xe48] ;  /* 0x000e480001147983 */ /* 0x000f220000300a00 */
[----:B------:R-:W-:-:S03]  /*2ad30*/  IMAD.X R145, R9, 0x1, R0, P1 ;  /* 0x0000000109917824 */ /* 0x000fc600008e0600 */
[----:B------:R-:W4:Y:S01]  /*2ad40*/  LDL.LU.64 R8, [R1+0xe30] ;  /* 0x000e300001087983 */ /* 0x000f220000300a00 */
[-C--:B------:R-:W-:Y:S02]  /*2ad50*/  IADD3 R142, P4, PT, R14, R2.reuse, RZ ;  /* 0x000000020e8e7210 */ /* 0x080fe40007f9e0ff */
[----:B------:R-:W-:Y:S02]  /*2ad60*/  IADD3 R148, P3, PT, R16, R2, RZ ;  /* 0x0000000210947210 */ /* 0x000fe40007f7e0ff */
[----:B------:R-:W-:Y:S02]  /*2ad70*/  IADD3.X R143, PT, PT, R15, R0, RZ, P4, !PT ;  /* 0x000000000f8f7210 */ /* 0x000fe400027fe4ff */
[----:B------:R-:W4:Y:S01]  /*2ad80*/  LDL.LU.64 R14, [R1+0xe28] ;  /* 0x000e2800010e7983 */ /* 0x000f220000300a00 */
[----:B------:R-:W-:-:S03]  /*2ad90*/  IMAD.X R149, R17, 0x1, R0, P3 ;  /* 0x0000000111957824 */ /* 0x000fc600018e0600 */
[----:B------:R-:W4:Y:S01]  /*2ada0*/  LDL.LU.64 R16, [R1+0xe20] ;  /* 0x000e200001107983 */ /* 0x000f220000300a00 */
[-C--:B--2---:R-:W-:Y:S02]  /*2adb0*/  IADD3 R152, P1, PT, R4, R2.reuse, RZ ;  /* 0x0000000204987210 */ /* 0x084fe40007f3e0ff */
[-C--:B------:R-:W-:Y:S02]  /*2adc0*/  IADD3 R156, P4, PT, R12, R2.reuse, RZ ;  /* 0x000000020c9c7210 */ /* 0x080fe40007f9e0ff */
[----:B------:R-:W-:Y:S02]  /*2add0*/  IADD3 R160, P3, PT, R6, R2, RZ ;  /* 0x0000000206a07210 */ /* 0x000fe40007f7e0ff */
[----:B------:R-:W-:Y:S02]  /*2ade0*/  IADD3.X R153, PT, PT, R5, R0, RZ, P1, !PT ;  /* 0x0000000005997210 */ /* 0x000fe40000ffe4ff */
[----:B------:R-:W2:Y:S01]  /*2adf0*/  LDL.LU.64 R4, [R1+0xe18] ;  /* 0x000e180001047983 */ /* 0x000ea20000300a00 */
[----:B------:R-:W-:-:S03]  /*2ae00*/  IMAD.X R161, R7, 0x1, R0, P3 ;  /* 0x0000000107a17824 */ /* 0x000fc600018e0600 */
[----:B------:R-:W2:Y:S01]  /*2ae10*/  LDL.LU.64 R6, [R1+0xe10] ;  /* 0x000e100001067983 */ /* 0x000ea20000300a00 */
[----:B------:R-:W-:Y:S01]  /*2ae20*/  IMAD.X R157, R13, 0x1, R0, P4 ;  /* 0x000000010d9d7824 */ /* 0x000fe200020e0600 */
[----:B------:R-:W-:Y:S02]  /*2ae30*/  IADD3 R164, P1, PT, R24, R2, RZ ;  /* 0x0000000218a47210 */ /* 0x000fe40007f3e0ff */
[----:B------:R-:W2:Y:S02]  /*2ae40*/  LDL.LU.64 R12, [R1+0xe00] ;  /* 0x000e0000010c7983 */ /* 0x000ea40000300a00 */
[----:B------:R-:W-:Y:S02]  /*2ae50*/  IADD3.X R165, PT, PT, R25, R0, RZ, P1, !PT ;  /* 0x0000000019a57210 */ /* 0x000fe40000ffe4ff */
[----:B------:R-:W2:Y:S04]  /*2ae60*/  LDL.LU.64 R36, [R1+0xdf0] ;  /* 0x000df00001247983 */ /* 0x000ea80000300a00 */
[----:B------:R-:W2:Y:S01]  /*2ae70*/  LDL.LU.64 R24, [R1+0xdd0] ;  /* 0x000dd00001187983 */ /* 0x000ea20000300a00 */
[----:B------:R-:W-:-:S05]  /*2ae80*/  IADD3 R168, P3, PT, R28, R2, RZ ;  /* 0x000000021ca87210 */ /* 0x000fca0007f7e0ff */
[----:B------:R-:W-:Y:S01]  /*2ae90*/  IMAD.X R169, R29, 0x1, R0, P3 ;  /* 0x000000011da97824 */ /* 0x000fe200018e0600 */
[----:B---3--:R-:W-:-:S05]  /*2aea0*/  IADD3 R172, P4, PT, R18, R2, RZ ;  /* 0x0000000212ac7210 */ /* 0x008fca0007f9e0ff */
[--C-:B------:R-:W-:Y:S02]  /*2aeb0*/  IMAD.X R173, R19, 0x1, R0.reuse, P4 ;  /* 0x0000000113ad7824 */ /* 0x100fe400020e0600 */
[----:B------:R-:W3:Y:S01]  /*2aec0*/  LDL.LU.64 R18, [R1+0xdc0] ;  /* 0x000dc00001127983 */ /* 0x000ee20000300a00 */
[-C--:B------:R-:W-:Y:S02]  /*2aed0*/  IADD3 R176, P1, PT, R10, R2.reuse, RZ ;  /* 0x000000020ab07210 */ /* 0x080fe40007f3e0ff */
[----:B------:R-:W-:Y:S02]  /*2aee0*/  IADD3 R180, P3, PT, R22, R2, RZ ;  /* 0x0000000216b47210 */ /* 0x000fe40007f7e0ff */
[----:B------:R-:W-:Y:S02]  /*2aef0*/  IADD3.X R177, PT, PT, R11, R0, RZ, P1, !PT ;  /* 0x000000000bb17210 */ /* 0x000fe40000ffe4ff */
[----:B------:R-:W3:Y:S01]  /*2af00*/  LDL.LU.64 R10, [R1+0xda8] ;  /* 0x000da800010a7983 */ /* 0x000ee20000300a00 */
[----:B------:R-:W-:-:S03]  /*2af10*/  IMAD.X R181, R23, 0x1, R0, P3 ;  /* 0x0000000117b57824 */ /* 0x000fc600018e0600 */
[----:B------:R-:W3:Y:S04]  /*2af20*/  LDL.LU.64 R32, [R1+0xda0] ;  /* 0x000da00001207983 */ /* 0x000ee80000300a00 */
[----:B------:R-:W3:Y:S01]  /*2af30*/  LDL.LU.64 R22, [R1+0xd98] ;  /* 0x000d980001167983 */ /* 0x000ee20000300a00 */
[----:B----4-:R-:W-:-:S05]  /*2af40*/  IADD3 R192, P3, PT, R8, R2, RZ ;  /* 0x0000000208c07210 */ /* 0x010fca0007f7e0ff */
[----:B------:R-:W-:Y:S02]  /*2af50*/  IMAD.X R193, R9, 0x1, R0, P3 ;  /* 0x0000000109c17824 */ /* 0x000fe400018e0600 */
[----:B------:R-:W4:Y:S01]  /*2af60*/  LDL.LU.64 R8, [R1+0xd90] ;  /* 0x000d900001087983 */ /* 0x000f220000300a00 */
[-C--:B------:R-:W-:Y:S02]  /*2af70*/  IADD3 R184, P1, PT, R26, R2.reuse, RZ ;  /* 0x000000021ab87210 */ /* 0x080fe40007f3e0ff */
[----:B------:R-:W-:-:S03]  /*2af80*/  IADD3 R188, P4, PT, R20, R2, RZ ;  /* 0x0000000214bc7210 */ /* 0x000fc60007f9e0ff */
[----:B------:R-:W-:Y:S01]  /*2af90*/  IMAD.X R185, R27, 0x1, R0, P1 ;  /* 0x000000011bb97824 */ /* 0x000fe200008e0600 */
[----:B------:R-:W-:Y:S02]  /*2afa0*/  IADD3.X R189, PT, PT, R21, R0, RZ, P4, !PT ;  /* 0x0000000015bd7210 */ /* 0x000fe400027fe4ff */
[-C--:B------:R-:W-:Y:S01]  /*2afb0*/  IADD3 R204, P1, PT, R14, R2.reuse, RZ ;  /* 0x000000020ecc7210 */ /* 0x080fe20007f3e0ff */
[----:B------:R-:W4:Y:S01]  /*2afc0*/  LDL.LU.64 R20, [R1+0xd88] ;  /* 0x000d880001147983 */ /* 0x000f220000300a00 */
[----:B------:R-:W-:-:S03]  /*2afd0*/  IADD3 R208, P3, PT, R16, R2, RZ ;  /* 0x0000000210d07210 */ /* 0x000fc60007f7e0ff */
[----:B------:R-:W-:Y:S01]  /*2afe0*/  IMAD.X R205, R15, 0x1, R0, P1 ;  /* 0x000000010fcd7824 */ /* 0x000fe200008e0600 */
[----:B------:R-:W4:Y:S04]  /*2aff0*/  LDL.LU.64 R30, [R1+0xd70] ;  /* 0x000d7000011e7983 */ /* 0x000f280000300a00 */
[----:B------:R-:W4:Y:S01]  /*2b000*/  LDL.LU.64 R14, [R1+0xd60] ;  /* 0x000d6000010e7983 */ /* 0x000f220000300a00 */
[----:B------:R-:W-:-:S03]  /*2b010*/  IADD3.X R209, PT, PT, R17, R0, RZ, P3, !PT ;  /* 0x0000000011d17210 */ /* 0x000fc60001ffe4ff */
[----:B------:R-:W4:Y:S04]  /*2b020*/  LDL.LU.64 R26, [R1+0xd40] ;  /* 0x000d4000011a7983 */ /* 0x000f280000300a00 */
[----:B------:R-:W4:Y:S04]  /*2b030*/  LDL.LU.64 R16, [R1+0xd30] ;  /* 0x000d300001107983 */ /* 0x000f280000300a00 */
[----:B------:R-:W4:Y:S01]  /*2b040*/  LDL.LU.64 R34, [R1+0xd20] ;  /* 0x000d200001227983 */ /* 0x000f220000300a00 */
[-C--:B--2---:R-:W-:Y:S02]  /*2b050*/  IADD3 R212, P4, PT, R4, R2.reuse, RZ ;  /* 0x0000000204d47210 */ /* 0x084fe40007f9e0ff */
[----:B------:R-:W-:-:S03]  /*2b060*/  IADD3 R216, P1, PT, R6, R2, RZ ;  /* 0x0000000206d87210 */ /* 0x000fc60007f3e0ff */
[--C-:B------:R-:W-:Y:S01]  /*2b070*/  IMAD.X R213, R5, 0x1, R0.reuse, P4 ;  /* 0x0000000105d57824 */ /* 0x100fe200020e0600 */
[-C--:B------:R-:W-:Y:S01]  /*2b080*/  IADD3 R4, P3, PT, R12, R2.reuse, RZ ;  /* 0x000000020c047210 */ /* 0x080fe20007f7e0ff */
[--C-:B------:R-:W-:Y:S01]  /*2b090*/  IMAD.X R217, R7, 0x1, R0.reuse, P1 ;  /* 0x0000000107d97824 */ /* 0x100fe200008e0600 */
[----:B------:R-:W-:Y:S02]  /*2b0a0*/  IADD3 R28, P1, PT, R36, R2, RZ ;  /* 0x00000002241c7210 */ /* 0x000fe40007f3e0ff */
[----:B------:R-:W-:Y:S02]  /*2b0b0*/  IADD3.X R5, PT, PT, R13, R0, RZ, P3, !PT ;  /* 0x000000000d057210 */ /* 0x000fe40001ffe4ff */
[----:B------:R-:W-:Y:S01]  /*2b0c0*/  IADD3 R6, P4, PT, R24, R2, RZ ;  /* 0x0000000218067210 */ /* 0x000fe20007f9e0ff */
[----:B------:R-:W2:Y:S01]  /*2b0d0*/  LDL.LU.64 R12, [R1+0xd18] ;  /* 0x000d1800010c7983 */ /* 0x000ea20000300a00 */
[----:B------:R-:W-:-:S03]  /*2b0e0*/  IMAD.X R29, R37, 0x1, R0, P1 ;  /* 0x00000001251d7824 */ /* 0x000fc600008e0600 */
[----:B------:R-:W-:Y:S01]  /*2b0f0*/  IMAD.X R7, R25, 0x1, R0, P4 ;  /* 0x0000000119077824 */ /* 0x000fe200020e0600 */
[----:B------:R3:W-:Y:S04]  /*2b100*/  STL.64 [R1+0x180], R4 ;  /* 0x0001800401007387 */ /* 0x0007e80000100a00 */
[----:B------:R1:W-:Y:S04]  /*2b110*/  STL.64 [R1+0x1a0], R6 ;  /* 0x0001a00601007387 */ /* 0x0003e80000100a00 */
[----:B------:R1:W-:Y:S04]  /*2b120*/  STL.64 [R1+0x190], R28 ;  /* 0x0001901c01007387 */ /* 0x0003e80000100a00 */
[----:B------:R-:W2:Y:S01]  /*2b130*/  LDL.LU.64 R24, [R1+0xd10] ;  /* 0x000d100001187983 */ /* 0x000ea20000300a00 */
[----:B---3--:R-:W-:-:S04]  /*2b140*/  IADD3 R4, P3, PT, R18, R2, RZ ;  /* 0x0000000212047210 */ /* 0x008fc80007f7e0ff */
[----:B------:R-:W-:-:S05]  /*2b150*/  IADD3.X R5, PT, PT, R19, R0, RZ, P3, !PT ;  /* 0x0000000013057210 */ /* 0x000fca0001ffe4ff */
[----:B------:R3:W-:Y:S01]  /*2b160*/  STL.64 [R1+0x1b0], R4 ;  /* 0x0001b00401007387 */ /* 0x0007e20000100a00 */
[-C--:B-1----:R-:W-:Y:S02]  /*2b170*/  IADD3 R6, P1, PT, R10, R2.reuse, RZ ;  /* 0x000000020a067210 */ /* 0x082fe40007f3e0ff */
[----:B------:R-:W-:-:S03]  /*2b180*/  IADD3 R28, P3, PT, R32, R2, RZ ;  /* 0x00000002201c7210 */ /* 0x000fc60007f7e0ff */
[----:B------:R-:W-:Y:S02]  /*2b190*/  IMAD.X R7, R11, 0x1, R0, P1 ;  /* 0x000000010b077824 */ /* 0x000fe400008e0600 */
[----:B------:R-:W2:Y:S01]  /*2b1a0*/  LDL.LU.64 R10, [R1+0xd08] ;  /* 0x000d0800010a7983 */ /* 0x000ea20000300a00 */
[----:B---3--:R-:W-:-:S03]  /*2b1b0*/  IADD3 R4, P4, PT, R22, R2, RZ ;  /* 0x0000000216047210 */ /* 0x008fc60007f9e0ff */
[----:B------:R-:W3:Y:S01]  /*2b1c0*/  LDL.LU.64 R36, [R1+0xd00] ;  /* 0x000d000001247983 */ /* 0x000ee20000300a00 */
[----:B------:R-:W-:Y:S01]  /*2b1d0*/  IADD3.X R5, PT, PT, R23, R0, RZ, P4, !PT ;  /* 0x0000000017057210 */ /* 0x000fe200027fe4ff */
[----:B------:R-:W-:Y:S02]  /*2b1e0*/  IMAD.X R29, R33, 0x1, R0, P3 ;  /* 0x00000001211d7824 */ /* 0x000fe400018e0600 */
[----:B------:R-:W3:Y:S04]  /*2b1f0*/  LDL.LU.64 R18, [R1+0xce8] ;  /* 0x000ce80001127983 */ /* 0x000ee80000300a00 */
[----:B------:R4:W-:Y:S04]  /*2b200*/  STL.64 [R1+0x1b8], R6 ;  /* 0x0001b80601007387 */ /* 0x0009e80000100a00 */
[----:B------:R1:W-:Y:S04]  /*2b210*/  STL.64 [R1+0x1d8], R4 ;  /* 0x0001d80401007387 */ /* 0x0003e80000100a00 */
[----:B------:R-:W-:Y:S01]  /*2b220*/  STL.64 [R1+0x1c8], R28 ;  /* 0x0001c81c01007387 */ /* 0x000fe20000100a00 */
[----:B----4-:R-:W-:-:S05]  /*2b230*/  IADD3 R6, P1, PT, R8, R2, RZ ;  /* 0x0000000208067210 */ /* 0x010fca0007f3e0ff */
[----:B------:R-:W-:Y:S02]  /*2b240*/  IMAD.X R7, R9, 0x1, R0, P1 ;  /* 0x0000000109077824 */ /* 0x000fe400008e0600 */
[----:B------:R-:W4:Y:S04]  /*2b250*/  LDL.LU.64 R8, [R1+0xcd0] ;  /* 0x000cd00001087983 */ /* 0x000f280000300a00 */
[----:B------:R1:W-:Y:S04]  /*2b260*/  STL.64 [R1+0x1e8], R6 ;  /* 0x0001e80601007387 */ /* 0x0003e80000100a00 */
[----:B------:R-:W4:Y:S04]  /*2b270*/  LDL.LU.64 R32, [R1+0xcb8] ;  /* 0x000cb80001207983 */ /* 0x000f280000300a00 */
[----:B------:R-:W4:Y:S01]  /*2b280*/  LDL.LU.64 R22, [R1+0xca0] ;  /* 0x000ca00001167983 */ /* 0x000f220000300a00 */
[----:B-1----:R-:W-:-:S02]  /*2b290*/  IADD3 R4, P3, PT, R20, R2, RZ ;  /* 0x0000000214047210 */ /* 0x002fc40007f7e0ff */
[----:B------:R-:W-:-:S03]  /*2b2a0*/  IADD3 R6, P4, PT, R14, R2, RZ ;  /* 0x000000020e067210 */ /* 0x000fc60007f9e0ff */
[--C-:B------:R-:W-:Y:S02]  /*2b2b0*/  IMAD.X R5, R21, 0x1, R0.reuse, P3 ;  /* 0x0000000115057824 */ /* 0x100fe400018e0600 */
[----:B------:R-:W4:Y:S01]  /*2b2c0*/  LDL.LU.64 R20, [R1+0xc98] ;  /* 0x000c980001147983 */ /* 0x000f220000300a00 */
[----:B------:R-:W-:Y:S01]  /*2b2d0*/  IADD3 R28, P1, PT, R30, R2, RZ ;  /* 0x000000021e1c7210 */ /* 0x000fe20007f3e0ff */
[----:B------:R-:W-:Y:S02]  /*2b2e0*/  IMAD.X R7, R15, 0x1, R0, P4 ;  /* 0x000000010f077824 */ /* 0x000fe400020e0600 */
[----:B------:R1:W-:Y:S01]  /*2b2f0*/  STL.64 [R1+0x1f8], R4 ;  /* 0x0001f80401007387 */ /* 0x0003e20000100a00 */
[----:B------:R-:W-:-:S03]  /*2b300*/  IADD3.X R29, PT, PT, R31, R0, RZ, P1, !PT ;  /* 0x000000001f1d7210 */ /* 0x000fc60000ffe4ff */
[----:B------:R-:W4:Y:S01]  /*2b310*/  LDL.LU.64 R14, [R1+0xc90] ;  /* 0x000c9000010e7983 */ /* 0x000f220000300a00 */
[----:B-1----:R-:W-:-:S03]  /*2b320*/  IADD3 R4, P3, PT, R26, R2, RZ ;  /* 0x000000021a047210 */ /* 0x002fc60007f7e0ff */
[----:B------:R1:W-:Y:S02]  /*2b330*/  STL.64 [R1+0x218], R6 ;  /* 0x0002180601007387 */ /* 0x0003e40000100a00 */
[----:B------:R-:W-:Y:S02]  /*2b340*/  IMAD.X R5, R27, 0x1, R0, P3 ;  /* 0x000000011b057824 */ /* 0x000fe400018e0600 */
[----:B------:R1:W-:Y:S02]  /*2b350*/  STL.64 [R1+0x208], R28 ;  /* 0x0002081c01007387 */ /* 0x0003e40000100a00 */
[----:B-1----:R-:W-:Y:S02]  /*2b360*/  IADD3 R6, P1, PT, R16, R2, RZ ;  /* 0x0000000210067210 */ /* 0x002fe40007f3e0ff */
[----:B------:R2:W-:Y:S02]  /*2b370*/  STL.64 [R1+0x228], R4 ;  /* 0x0002280401007387 */ /* 0x0005e40000100a00 */
[----:B------:R-:W-:-:S02]  /*2b380*/  IADD3.X R7, PT, PT, R17, R0, RZ, P1, !PT ;  /* 0x0000000011077210 */ /* 0x000fc40000ffe4ff */
[----:B------:R-:W4:Y:S01]  /*2b390*/  LDL.LU.64 R28, [R1+0xc88] ;  /* 0x000c8800011c7983 */ /* 0x000f220000300a00 */
[----:B------:R-:W-:-:S03]  /*2b3a0*/  IADD3 R30, P3, PT, R34, R2, RZ ;  /* 0x00000002221e7210 */ /* 0x000fc60007f7e0ff */
[----:B------:R-:W4:Y:S04]  /*2b3b0*/  LDL.LU.64 R26, [R1+0xc80] ;  /* 0x000c8000011a7983 */ /* 0x000f280000300a00 */
[----:B------:R-:W4:Y:S04]  /*2b3c0*/  LDL.LU.64 R16, [R1+0xc78] ;  /* 0x000c780001107983 */ /* 0x000f280000300a00 */
[----:B------:R1:W-:Y:S01]  /*2b3d0*/  STL.64 [R1+0x238], R6 ;  /* 0x0002380601007387 */ /* 0x0003e20000100a00 */
[----:B------:R-:W-:Y:S01]  /*2b3e0*/  IMAD.X R31, R35, 0x1, R0, P3 ;  /* 0x00000001231f7824 */ /* 0x000fe200018e0600 */
[----:B--2---:R-:W-:-:S05]  /*2b3f0*/  IADD3 R4, P4, PT, R12, R2, RZ ;  /* 0x000000020c047210 */ /* 0x004fca0007f9e0ff */
[----:B------:R-:W-:Y:S02]  /*2b400*/  IMAD.X R5, R13, 0x1, R0, P4 ;  /* 0x000000010d057824 */ /* 0x000fe400020e0600 */
[----:B------:R-:W2:Y:S04]  /*2b410*/  LDL.LU.64 R12, [R1+0xc58] ;  /* 0x000c5800010c7983 */ /* 0x000ea80000300a00 */
[----:B------:R-:W-:Y:S01]  /*2b420*/  STL.64 [R1+0x258], R4 ;  /* 0x0002580401007387 */ /* 0x000fe20000100a00 */
[----:B-1----:R-:W-:-:S04]  /*2b430*/  IADD3 R6, P1, PT, R24, R2, RZ ;  /* 0x0000000218067210 */ /* 0x002fc80007f3e0ff */
[----:B------:R-:W-:Y:S01]  /*2b440*/  IADD3.X R7, PT, PT, R25, R0, RZ, P1, !PT ;  /* 0x0000000019077210 */ /* 0x000fe20000ffe4ff */
[----:B------:R1:W-:Y:S04]  /*2b450*/  STL.64 [R1+0x248], R30 ;  /* 0x0002481e01007387 */ /* 0x0003e80000100a00 */
[----:B------:R3:W-:Y:S04]  /*2b460*/  STL.64 [R1+0x268], R6 ;  /* 0x0002680601007387 */ /* 0x0007e80000100a00 */
[----:B-1----:R-:W2:Y:S04]  /*2b470*/  LDL.LU.64 R30, [R1+0xc48] ;  /* 0x000c4800011e7983 */ /* 0x002ea80000300a00 */
[----:B------:R-:W2:Y:S01]  /*2b480*/  LDL.LU.64 R24, [R1+0xc28] ;  /* 0x000c280001187983 */ /* 0x000ea20000300a00 */
[----:B------:R-:W-:-:S05]  /*2b490*/  IADD3 R4, P3, PT, R10, R2, RZ ;  /* 0x000000020a047210 */ /* 0x000fca0007f7e0ff */
[----:B------:R-:W-:Y:S01]  /*2b4a0*/  IMAD.X R5, R11, 0x1, R0, P3 ;  /* 0x000000010b057824 */ /* 0x000fe200018e0600 */
[-C--:B---3--:R-:W-:Y:S01]  /*2b4b0*/  IADD3 R34, P1, PT, R36, R2.reuse, RZ ;  /* 0x0000000224227210 */ /* 0x088fe20007f3e0ff */
[----:B------:R-:W3:Y:S01]  /*2b4c0*/  LDL.LU.64 R10, [R1+0xc20] ;  /* 0x000c2000010a7983 */ /* 0x000ee20000300a00 */
[----:B------:R-:W-:-:S03]  /*2b4d0*/  IADD3 R6, P4, PT, R18, R2, RZ ;  /* 0x0000000212067210 */ /* 0x000fc60007f9e0ff */
[----:B------:R4:W-:Y:S01]  /*2b4e0*/  STL.64 [R1+0x278], R4 ;  /* 0x0002780401007387 */ /* 0x0009e20000100a00 */
[----:B------:R-:W-:Y:S01]  /*2b4f0*/  IADD3.X R7, PT, PT, R19, R0, RZ, P4, !PT ;  /* 0x0000000013077210 */ /* 0x000fe200027fe4ff */
[----:B------:R-:W-:Y:S02]  /*2b500*/  IMAD.X R35, R37, 0x1, R0, P1 ;  /* 0x0000000125237824 */ /* 0x000fe400008e0600 */
[----:B------:R-:W3:Y:S04]  /*2b510*/  LDL.LU.64 R18, [R1+0xc18] ;  /* 0x000c180001127983 */ /* 0x000ee80000300a00 */
[----:B------:R1:W-:Y:S04]  /*2b520*/  STL.64 [R1+0x298], R6 ;  /* 0x0002980601007387 */ /* 0x0003e80000100a00 */
[----:B------:R1:W-:Y:S01]  /*2b530*/  STL.64 [R1+0x288], R34 ;  /* 0x0002882201007387 */ /* 0x0003e20000100a00 */
[----:B----4-:R-:W-:-:S05]  /*2b540*/  IADD3 R4, P3, PT, R8, R2, RZ ;  /* 0x0000000208047210 */ /* 0x010fca0007f7e0ff */
[----:B------:R-:W-:Y:S01]  /*2b550*/  IMAD.X R5, R9, 0x1, R0, P3 ;  /* 0x0000000109057824 */ /* 0x000fe200018e0600 */
[----:B-1----:R-:W-:-:S04]  /*2b560*/  IADD3 R6, P1, PT, R32, R2, RZ ;  /* 0x0000000220067210 */ /* 0x002fc80007f3e0ff */
[----:B------:R-:W-:Y:S01]  /*2b570*/  STL.64 [R1+0x2a0], R4 ;  /* 0x0002a00401007387 */ /* 0x000fe20000100a00 */
[----:B------:R-:W-:Y:S01]  /*2b580*/  IADD3 R8, P3, PT, R22, R2, RZ ;  /* 0x0000000216087210 */ /* 0x000fe20007f7e0ff */
[----:B------:R-:W-:Y:S02]  /*2b590*/  IMAD.X R7, R33, 0x1, R0, P1 ;  /* 0x0000000121077824 */ /* 0x000fe400008e0600 */
[----:B------:R-:W4:Y:S01]  /*2b5a0*/  LDL.LU.64 R34, [R1+0xc10] ;  /* 0x000c100001227983 */ /* 0x000f220000300a00 */
[----:B------:R-:W-:-:S03]  /*2b5b0*/  IADD3.X R9, PT, PT, R23, R0, RZ, P3, !PT ;  /* 0x0000000017097210 */ /* 0x000fc60001ffe4ff */
[----:B------:R-:W-:Y:S04]  /*2b5c0*/  STL.64 [R1+0x2a8], R6 ;  /* 0x0002a80601007387 */ /* 0x000fe80000100a00 */
[----:B------:R-:W4:Y:S04]  /*2b5d0*/  LDL.LU.64 R22, [R1+0xc08] ;  /* 0x000c080001167983 */ /* 0x000f280000300a00 */
[----:B------:R1:W-:Y:S04]  /*2b5e0*/  STL.64 [R1+0x2b0], R8 ;  /* 0x0002b00801007387 */ /* 0x0003e80000100a00 */
[----:B-1----:R-:W4:Y:S01]  /*2b5f0*/  LDL.LU.64 R8, [R1+0xba8] ;  /* 0x000ba80001087983 */ /* 0x002f220000300a00 */
[----:B------:R-:W-:-:S02]  /*2b600*/  IADD3 R4, P4, PT, R20, R2, RZ ;  /* 0x0000000214047210 */ /* 0x000fc40007f9e0ff */
[----:B------:R-:W-:-:S03]  /*2b610*/  IADD3 R6, P1, PT, R14, R2, RZ ;  /* 0x000000020e067210 */ /* 0x000fc60007f3e0ff */
[--C-:B------:R-:W-:Y:S02]  /*2b620*/  IMAD.X R5, R21, 0x1, R0.reuse, P4 ;  /* 0x0000000115057824 */ /* 0x100fe400020e0600 */
[----:B------:R-:W4:Y:S01]  /*2b630*/  LDL.LU.64 R20, [R1+0xb68] ;  /* 0x000b680001147983 */ /* 0x000f220000300a00 */
[----:B------:R-:W-:-:S03]  /*2b640*/  IMAD.X R7, R15, 0x1, R0, P1 ;  /* 0x000000010f077824 */ /* 0x000fc600008e0600 */
[----:B------:R1:W-:Y:S04]  /*2b650*/  STL.64 [R1+0x2d8], R4 ;  /* 0x0002d80401007387 */ /* 0x0003e80000100a00 */
[----:B------:R1:W-:Y:S01]  /*2b660*/  STL.64 [R1+0x2e8], R6 ;  /* 0x0002e80601007387 */ /* 0x0003e20000100a00 */
[-C--:B------:R-:W-:Y:S02]  /*2b670*/  IADD3 R14, P1, PT, R26, R2.reuse, RZ ;  /* 0x000000021a0e7210 */ /* 0x080fe40007f3e0ff */
[----:B-1----:R-:W-:-:S03]  /*2b680*/  IADD3 R4, P3, PT, R28, R2, RZ ;  /* 0x000000021c047210 */ /* 0x002fc60007f7e0ff */
[--C-:B------:R-:W-:Y:S01]  /*2b690*/  IMAD.X R15, R27, 0x1, R0.reuse, P1 ;  /* 0x000000011b0f7824 */ /* 0x100fe200008e0600 */
[----:B------:R-:W-:Y:S02]  /*2b6a0*/  IADD3 R6, P4, PT, R16, R2, RZ ;  /* 0x0000000210067210 */ /* 0x000fe40007f9e0ff */
[----:B------:R-:W-:Y:S02]  /*2b6b0*/  IADD3.X R5, PT, PT, R29, R0, RZ, P3, !PT ;  /* 0x000000001d057210 */ /* 0x000fe40001ffe4ff */
[----:B------:R-:W4:Y:S01]  /*2b6c0*/  LDL.LU.64 R28, [R1+0xb60] ;  /* 0x000b6000011c7983 */ /* 0x000f220000300a00 */
[----:B------:R-:W-:-:S03]  /*2b6d0*/  IMAD.X R7, R17, 0x1, R0, P4 ;  /* 0x0000000111077824 */ /* 0x000fc600020e0600 */
[----:B------:R-:W-:Y:S04]  /*2b6e0*/  STL.64 [R1+0x2f8], R4 ;  /* 0x0002f80401007387 */ /* 0x000fe80000100a00 */
[----:B------:R-:W4:Y:S04]  /*2b6f0*/  LDL.LU.64 R26, [R1+0xb58] ;  /* 0x000b5800011a7983 */ /* 0x000f280000300a00 */
[----:B------:R1:W-:Y:S04]  /*2b700*/  STL.64 [R1+0x308], R14 ;  /* 0x0003080e01007387 */ /* 0x0003e80000100a00 */
[----:B-1----:R-:W4:Y:S04]  /*2b710*/  LDL.LU.64 R14, [R1+0xb50] ;  /* 0x000b5000010e7983 */ /* 0x002f280000300a00 */
[----:B------:R-:W4:Y:S04]  /*2b720*/  LDL.LU.64 R16, [R1+0xb48] ;  /* 0x000b480001107983 */ /* 0x000f280000300a00 */
[----:B------:R1:W-:Y:S01]  /*2b730*/  STL.64 [R1+0x318], R6 ;  /* 0x0003180601007387 */ /* 0x0003e20000100a00 */
[----:B--2---:R-:W-:-:S04]  /*2b740*/  IADD3 R4, P3, PT, R12, R2, RZ ;  /* 0x000000020c047210 */ /* 0x004fc80007f7e0ff */
[----:B------:R-:W-:-:S05]  /*2b750*/  IADD3.X R5, PT, PT, R13, R0, RZ, P3, !PT ;  /* 0x000000000d057210 */ /* 0x000fca0001ffe4ff */
[----:B------:R3:W-:Y:S01]  /*2b760*/  STL.64 [R1+0x328], R4 ;  /* 0x0003280401007387 */ /* 0x0007e20000100a00 */
[-C--:B-1----:R-:W-:Y:S02]  /*2b770*/  IADD3 R6, P1, PT, R30, R2.reuse, RZ ;  /* 0x000000021e067210 */ /* 0x082fe40007f3e0ff */
[----:B------:R-:W-:-:S03]  /*2b780*/  IADD3 R12, P3, PT, R24, R2, RZ ;  /* 0x00000002180c7210 */ /* 0x000fc60007f7e0ff */
[--C-:B------:R-:W-:Y:S02]  /*2b790*/  IMAD.X R7, R31, 0x1, R0.reuse, P1 ;  /* 0x000000011f077824 */ /* 0x100fe400008e0600 */
[----:B------:R-:W2:Y:S01]  /*2b7a0*/  LDL.LU.64 R30, [R1+0xb40] ;  /* 0x000b4000011e7983 */ /* 0x000ea20000300a00 */
[----:B------:R-:W-:-:S03]  /*2b7b0*/  IMAD.X R13, R25, 0x1, R0, P3 ;  /* 0x00000001190d7824 */ /* 0x000fc600018e0600 */
[----:B------:R-:W-:Y:S04]  /*2b7c0*/  STL.64 [R1+0x338], R6 ;  /* 0x0003380601007387 */ /* 0x000fe80000100a00 */
[----:B------:R-:W2:Y:S04]  /*2b7d0*/  LDL.LU.64 R24, [R1+0xb38] ;  /* 0x000b380001187983 */ /* 0x000ea80000300a00 */
[----:B------:R1:W-:Y:S01]  /*2b7e0*/  STL.64 [R1+0x348], R12 ;  /* 0x0003480c01007387 */ /* 0x0003e20000100a00 */
[----:B---3--:R-:W-:-:S04]  /*2b7f0*/  IADD3 R4, P4, PT, R10, R2, RZ ;  /* 0x000000020a047210 */ /* 0x008fc80007f9e0ff */
[----:B------:R-:W-:Y:S01]  /*2b800*/  IADD3.X R5, PT, PT, R11, R0, RZ, P4, !PT ;  /* 0x000000000b057210 */ /* 0x000fe200027fe4ff */
[----:B-1----:R-:W3:Y:S01]  /*2b810*/  LDL.LU.64 R12, [R1+0xb30] ;  /* 0x000b3000010c7983 */ /* 0x002ee20000300a00 */
[----:B------:R-:W-:-:S03]  /*2b820*/  IADD3 R6, P1, PT, R18, R2, RZ ;  /* 0x0000000212067210 */ /* 0x000fc60007f3e0ff */
[----:B------:R-:W3:Y:S04]  /*2b830*/  LDL.LU.64 R10, [R1+0xb28] ;  /* 0x000b2800010a7983 */ /* 0x000ee80000300a00 */
[----:B------:R4:W-:Y:S01]  /*2b840*/  STL.64 [R1+0x358], R4 ;  /* 0x0003580401007387 */ /* 0x0009e20000100a00 */
[----:B------:R-:W-:-:S03]  /*2b850*/  IMAD.X R7, R19, 0x1, R0, P1 ;  /* 0x0000000113077824 */ /* 0x000fc600008e0600 */
[----:B------:R-:W3:Y:S04]  /*2b860*/  LDL.LU.64 R32, [R1+0xb20] ;  /* 0x000b200001207983 */ /* 0x000ee80000300a00 */
[----:B------:R1:W-:Y:S01]  /*2b870*/  STL.64 [R1+0x368], R6 ;  /* 0x0003680601007387 */ /* 0x0003e20000100a00 */
[----:B----4-:R-:W-:-:S05]  /*2b880*/  IADD3 R4, P3, PT, R34, R2, RZ ;  /* 0x0000000222047210 */ /* 0x010fca0007f7e0ff */
[----:B------:R-:W-:Y:S01]  /*2b890*/  IMAD.X R5, R35, 0x1, R0, P3 ;  /* 0x0000000123057824 */ /* 0x000fe200018e0600 */
[----:B------:R-:W-:-:S04]  /*2b8a0*/  IADD3 R18, P1, PT, R22, R2, RZ ;  /* 0x0000000216127210 */ /* 0x000fc80007f3e0ff */
[----:B------:R-:W-:Y:S01]  /*2b8b0*/  STL.64 [R1+0x378], R4 ;  /* 0x0003780401007387 */ /* 0x000fe20000100a00 */
[----:B------:R-:W-:-:S03]  /*2b8c0*/  IADD3.X R19, PT, PT, R23, R0, RZ, P1, !PT ;  /* 0x0000000017137210 */ /* 0x000fc60000ffe4ff */
[----:B------:R-:W4:Y:S04]  /*2b8d0*/  LDL.LU.64 R22, [R1+0xb18] ;  /* 0x000b180001167983 */ /* 0x000f280000300a00 */
[----:B------:R1:W-:Y:S02]  /*2b8e0*/  STL.64 [R1+0x388], R18 ;  /* 0x0003881201007387 */ /* 0x0003e40000100a00 */
[----:B-1----:R-:W-:-:S05]  /*2b8f0*/  IADD3 R6, P4, PT, R8, R2, RZ ;  /* 0x0000000208067210 */ /* 0x002fca0007f9e0ff */
[----:B------:R-:W-:Y:S01]  /*2b900*/  IMAD.X R7, R9, 0x1, R0, P4 ;  /* 0x0000000109077824 */ /* 0x000fe200020e0600 */
[----:B------:R-:W4:Y:S04]  /*2b910*/  LDL.LU.64 R18, [R1+0xb10] ;  /* 0x000b100001127983 */ /* 0x000f280000300a00 */
[----:B------:R-:W4:Y:S01]  /*2b920*/  LDL.LU.64 R8, [R1+0xb08] ;  /* 0x000b080001087983 */ /* 0x000f220000300a00 */
[----:B------:R-:W-:-:S03]  /*2b930*/  IADD3 R4, P3, PT, R20, R2, RZ ;  /* 0x0000000214047210 */ /* 0x000fc60007f7e0ff */
[----:B------:R1:W-:Y:S02]  /*2b940*/  STL.64 [R1+0x398], R6 ;  /* 0x0003980601007387 */ /* 0x0003e40000100a00 */
[----:B------:R-:W-:Y:S02]  /*2b950*/  IMAD.X R5, R21, 0x1, R0, P3 ;  /* 0x0000000115057824 */ /* 0x000fe400018e0600 */
[----:B------:R-:W4:Y:S04]  /*2b960*/  LDL.LU.64 R34, [R1+0xb00] ;  /* 0x000b000001227983 */ /* 0x000f280000300a00 */
[----:B------:R1:W-:Y:S02]  /*2b970*/  STL.64 [R1+0x3a8], R4 ;  /* 0x0003a80401007387 */ /* 0x0003e40000100a00 */
[----:B-1----:R-:W-:-:S04]  /*2b980*/  IADD3 R6, P1, PT, R28, R2, RZ ;  /* 0x000000021c067210 */ /* 0x002fc80007f3e0ff */
[----:B------:R-:W-:Y:S02]  /*2b990*/  IADD3.X R7, PT, PT, R29, R0, RZ, P1, !PT ;  /* 0x000000001d077210 */ /* 0x000fe40000ffe4ff */
[----:B------:R-:W-:-:S03]  /*2b9a0*/  IADD3 R20, P3, PT, R26, R2, RZ ;  /* 0x000000021a147210 */ /* 0x000fc60007f7e0ff */
[----:B------:R1:W-:Y:S02]  /*2b9b0*/  STL.64 [R1+0x3b8], R6 ;  /* 0x0003b80601007387 */ /* 0x0003e40000100a00 */
[----:B------:R-:W-:Y:S02]  /*2b9c0*/  IMAD.X R21, R27, 0x1, R0, P3 ;  /* 0x000000011b157824 */ /* 0x000fe400018e0600 */
[----:B------:R-:W4:Y:S01]  /*2b9d0*/  LDL.LU.64 R28, [R1+0xaf8] ;  /* 0x000af800011c7983 */ /* 0x000f220000300a00 */
[----:B------:R-:W-:-:S03]  /*2b9e0*/  IADD3 R4, P4, PT, R14, R2, RZ ;  /* 0x000000020e047210 */ /* 0x000fc60007f9e0ff */
[----:B------:R1:W-:Y:S02]  /*2b9f0*/  STL.64 [R1+0x3c8], R20 ;  /* 0x0003c81401007387 */ /* 0x0003e40000100a00 */
[----:B------:R-:W-:Y:S01]  /*2ba00*/  IMAD.X R5, R15, 0x1, R0, P4 ;  /* 0x000000010f057824 */ /* 0x000fe200020e0600 */
[----:B-1----:R-:W-:Y:S01]  /*2ba10*/  IADD3 R6, P1, PT, R16, R2, RZ ;  /* 0x0000000210067210 */ /* 0x002fe20007f3e0ff */
[----:B------:R-:W4:Y:S03]  /*2ba20*/  LDL.LU.64 R20, [R1+0xaf0] ;  /* 0x000af00001147983 */ /* 0x000f260000300a00 */
[----:B------:R-:W-:Y:S01]  /*2ba30*/  IADD3.X R7, PT, PT, R17, R0, RZ, P1, !PT ;  /* 0x0000000011077210 */ /* 0x000fe20000ffe4ff */
[----:B------:R-:W4:Y:S04]  /*2ba40*/  LDL.LU.64 R14, [R1+0xae8] ;  /* 0x000ae800010e7983 */ /* 0x000f280000300a00 */
[----:B------:R2:W-:Y:S04]  /*2ba50*/  STL.64 [R1+0x3d8], R4 ;  /* 0x0003d80401007387 */ /* 0x0005e80000100a00 */
[----:B------:R-:W4:Y:S04]  /*2ba60*/  LDL.LU.64 R26, [R1+0xae0] ;  /* 0x000ae000011a7983 */ /* 0x000f280000300a00 */
[----:B------:R3:W-:Y:S01]  /*2ba70*/  STL.64 [R1+0x3e8], R6 ;  /* 0x0003e80601007387 */ /* 0x0007e20000100a00 */
[----:B--2---:R-:W-:-:S05]  /*2ba80*/  IADD3 R4, P3, PT, R30, R2, RZ ;  /* 0x000000021e047210 */ /* 0x004fca0007f7e0ff */
[----:B------:R-:W-:Y:S01]  /*2ba90*/  IMAD.X R5, R31, 0x1, R0, P3 ;  /* 0x000000011f057824 */ /* 0x000fe200018e0600 */
[----:B------:R-:W-:-:S04]  /*2baa0*/  IADD3 R16, P1, PT, R24, R2, RZ ;  /* 0x0000000218107210 */ /* 0x000fc80007f3e0ff */
[----:B------:R-:W-:Y:S01]  /*2bab0*/  STL.64 [R1+0x3f8], R4 ;  /* 0x0003f80401007387 */ /* 0x000fe20000100a00 */
[----:B------:R-:W-:-:S03]  /*2bac0*/  IMAD.X R17, R25, 0x1, R0, P1 ;  /* 0x0000000119117824 */ /* 0x000fc600008e0600 */
[----:B------:R-:W2:Y:S04]  /*2bad0*/  LDL.LU.64 R30, [R1+0xad8] ;  /* 0x000ad800011e7983 */ /* 0x000ea80000300a00 */
[----:B------:R1:W-:Y:S01]  /*2bae0*/  STL.64 [R1+0x408], R16 ;  /* 0x0004081001007387 */ /* 0x0003e20000100a00 */
[----:B---3--:R-:W-:-:S04]  /*2baf0*/  IADD3 R6, P4, PT, R12, R2, RZ ;  /* 0x000000020c067210 */ /* 0x008fc80007f9e0ff */
[----:B------:R-:W-:Y:S01]  /*2bb00*/  IADD3.X R7, PT, PT, R13, R0, RZ, P4, !PT ;  /* 0x000000000d077210 */ /* 0x000fe200027fe4ff */
[----:B-1----:R-:W3:Y:S01]  /*2bb10*/  LDL.LU.64 R16, [R1+0xad0] ;  /* 0x000ad00001107983 */ /* 0x002ee20000300a00 */
[----:B------:R-:W-:-:S03]  /*2bb20*/  IADD3 R4, P3, PT, R10, R2, RZ ;  /* 0x000000020a047210 */ /* 0x000fc60007f7e0ff */
[----:B------:R1:W-:Y:S02]  /*2bb30*/  STL.64 [R1+0x418], R6 ;  /* 0x0004180601007387 */ /* 0x0003e40000100a00 */
[----:B------:R-:W-:Y:S02]  /*2bb40*/  IMAD.X R5, R11, 0x1, R0, P3 ;  /* 0x000000010b057824 */ /* 0x000fe400018e0600 */
[----:B------:R-:W3:Y:S04]  /*2bb50*/  LDL.LU.64 R12, [R1+0xac8] ;  /* 0x000ac800010c7983 */ /* 0x000ee80000300a00 */
[----:B------:R-:W3:Y:S01]  /*2bb60*/  LDL.LU.64 R24, [R1+0xac0] ;  /* 0x000ac00001187983 */ /* 0x000ee20000300a00 */
[----:B-1----:R-:W-:-:S03]  /*2bb70*/  IADD3 R6, P1, PT, R32, R2, RZ ;  /* 0x0000000220067210 */ /* 0x002fc60007f3e0ff */
[----:B------:R1:W-:Y:S02]  /*2bb80*/  STL.64 [R1+0x428], R4 ;  /* 0x0004280401007387 */ /* 0x0003e40000100a00 */
[----:B------:R-:W-:-:S05]  /*2bb90*/  IMAD.X R7, R33, 0x1, R0, P1 ;  /* 0x0000000121077824 */ /* 0x000fca00008e0600 */
[----:B------:R-:W-:Y:S04]  /*2bba0*/  STL.64 [R1+0x438], R6 ;  /* 0x0004380601007387 */ /* 0x000fe80000100a00 */
[----:B------:R-:W3:Y:S01]  /*2bbb0*/  LDL.LU.64 R32, [R1+0xab8] ;  /* 0x000ab80001207983 */ /* 0x000ee20000300a00 */
[----:B----4-:R-:W-:-:S04]  /*2bbc0*/  IADD3 R10, P3, PT, R22, R2, RZ ;  /* 0x00000002160a7210 */ /* 0x010fc80007f7e0ff */
[----:B------:R-:W-:-:S05]  /*2bbd0*/  IADD3.X R11, PT, PT, R23, R0, RZ, P3, !PT ;  /* 0x00000000170b7210 */ /* 0x000fca0001ffe4ff */
[----:B------:R4:W-:Y:S01]  /*2bbe0*/  STL.64 [R1+0x448], R10 ;  /* 0x0004480a01007387 */ /* 0x0009e20000100a00 */
[----:B-1----:R-:W-:-:S03]  /*2bbf0*/  IADD3 R4, P4, PT, R18, R2, RZ ;  /* 0x0000000212047210 */ /* 0x002fc60007f9e0ff */
[----:B----4-:R-:W4:Y:S01]  /*2bc00*/  LDL.LU.64 R10, [R1+0xab0] ;  /* 0x000ab000010a7983 */ /* 0x010f220000300a00 */
[----:B------:R-:W-:Y:S01]  /*2bc10*/  IADD3 R6, P1, PT, R8, R2, RZ ;  /* 0x0000000208067210 */ /* 0x000fe20007f3e0ff */
[----:B------:R-:W-:-:S04]  /*2bc20*/  IMAD.X R5, R19, 0x1, R0, P4 ;  /* 0x0000000113057824 */ /* 0x000fc800020e0600 */
[----:B------:R-:W-:Y:S01]  /*2bc30*/  IMAD.X R7, R9, 0x1, R0, P1 ;  /* 0x0000000109077824 */ /* 0x000fe200008e0600 */
[----:B------:R-:W-:Y:S04]  /*2bc40*/  STL.64 [R1+0x458], R4 ;  /* 0x0004580401007387 */ /* 0x000fe80000100a00 */
[----:B------:R1:W-:Y:S04]  /*2bc50*/  STL.64 [R1+0x468], R6 ;  /* 0x0004680601007387 */ /* 0x0003e80000100a00 */
[----:B-1----:R-:W4:Y:S01]  /*2bc60*/  LDL.LU.64 R6, [R1+0xaa8] ;  /* 0x000aa80001067983 */ /* 0x002f220000300a00 */
[----:B------:R-:W-:-:S03]  /*2bc70*/  IADD3 R4, P3, PT, R34, R2, RZ ;  /* 0x0000000222047210 */ /* 0x000fc60007f7e0ff */
[----:B------:R-:W4:Y:S01]  /*2bc80*/  LDL.LU.64 R18, [R1+0xaa0] ;  /* 0x000aa00001127983 */ /* 0x000f220000300a00 */
[----:B------:R-:W-:Y:S02]  /*2bc90*/  IADD3.X R5, PT, PT, R35, R0, RZ, P3, !PT ;  /* 0x0000000023057210 */ /* 0x000fe40001ffe4ff */
[----:B------:R-:W-:-:S03]  /*2bca0*/  IADD3 R22, P1, PT, R28, R2, RZ ;  /* 0x000000021c167210 */ /* 0x000fc60007f3e0ff */
[----:B------:R-:W-:Y:S02]  /*2bcb0*/  STL.64 [R1+0x478], R4 ;  /* 0x0004780401007387 */ /* 0x000fe40000100a00 */
[----:B------:R-:W-:Y:S02]  /*2bcc0*/  IMAD.X R23, R29, 0x1, R0, P1 ;  /* 0x000000011d177824 */ /* 0x000fe400008e0600 */
[----:B------:R-:W4:Y:S04]  /*2bcd0*/  LDL.LU.64 R36, [R1+0xa98] ;  /* 0x000a980001247983 */ /* 0x000f280000300a00 */
[----:B------:R1:W-:Y:S04]  /*2bce0*/  STL.64 [R1+0x488], R22 ;  /* 0x0004881601007387 */ /* 0x0003e80000100a00 */
[----:B-1----:R-:W4:Y:S01]  /*2bcf0*/  LDL.LU.64 R22, [R1+0xa90] ;  /* 0x000a900001167983 */ /* 0x002f220000300a00 */
[----:B------:R-:W-:-:S02]  /*2bd00*/  IADD3 R8, P4, PT, R20, R2, RZ ;  /* 0x0000000214087210 */ /* 0x000fc40007f9e0ff */
[----:B------:R-:W-:-:S03]  /*2bd10*/  IADD3 R4, P3, PT, R14, R2, RZ ;  /* 0x000000020e047210 */ /* 0x000fc60007f7e0ff */
[----:B------:R-:W-:Y:S01]  /*2bd20*/  IMAD.X R9, R21, 0x1, R0, P4 ;  /* 0x0000000115097824 */ /* 0x000fe200020e0600 */
[----:B------:R-:W-:-:S04]  /*2bd30*/  IADD3.X R5, PT, PT, R15, R0, RZ, P3, !PT ;  /* 0x000000000f057210 */ /* 0x000fc80001ffe4ff */
[----:B------:R1:W-:Y:S04]  /*2bd40*/  STL.64 [R1+0x498], R8 ;  /* 0x0004980801007387 */ /* 0x0003e80000100a00 */
[----:B------:R-:W4:Y:S04]  /*2bd50*/  LDL.LU.64 R20, [R1+0xa88] ;  /* 0x000a880001147983 */ /* 0x000f280000300a00 */
[----:B------:R-:W4:Y:S01]  /*2bd60*/  LDL.LU.64 R14, [R1+0xa80] ;  /* 0x000a8000010e7983 */ /* 0x000f220000300a00 */
[----:B-1----:R-:W-:-:S03]  /*2bd70*/  IADD3 R8, P1, PT, R26, R2, RZ ;  /* 0x000000021a087210 */ /* 0x002fc60007f3e0ff */
[----:B------:R3:W-:Y:S02]  /*2bd80*/  STL.64 [R1+0x4a8], R4 ;  /* 0x0004a80401007387 */ /* 0x0007e40000100a00 */
[----:B------:R-:W-:Y:S02]  /*2bd90*/  IMAD.X R9, R27, 0x1, R0, P1 ;  /* 0x000000011b097824 */ /* 0x000fe400008e0600 */
[----:B------:R-:W4:Y:S04]  /*2bda0*/  LDL.LU.64 R34, [R1+0xa78] ;  /* 0x000a780001227983 */ /* 0x000f280000300a00 */
[----:B------:R-:W4:Y:S04]  /*2bdb0*/  LDL.LU.64 R26, [R1+0xa70] ;  /* 0x000a7000011a7983 */ /* 0x000f280000300a00 */
[----:B------:R1:W-:Y:S01]  /*2bdc0*/  STL.64 [R1+0x4b8], R8 ;  /* 0x0004b80801007387 */ /* 0x0003e20000100a00 */
[----:B--2---:R-:W-:-:S05]  /*2bdd0*/  IADD3 R28, P3, PT, R30, R2, RZ ;  /* 0x000000021e1c7210 */ /* 0x004fca0007f7e0ff */
[----:B------:R-:W-:Y:S01]  /*2bde0*/  IMAD.X R29, R31, 0x1, R0, P3 ;  /* 0x000000011f1d7824 */ /* 0x000fe200018e0600 */
[----:B---3--:R-:W-:-:S04]  /*2bdf0*/  IADD3 R4, P4, PT, R16, R2, RZ ;  /* 0x0000000210047210 */ /* 0x008fc80007f9e0ff */
[----:B------:R-:W-:Y:S02]  /*2be00*/  IADD3.X R5, PT, PT, R17, R0, RZ, P4, !PT ;  /* 0x0000000011057210 */ /* 0x000fe400027fe4ff */
[----:B-1----:R-:W-:-:S03]  /*2be10*/  IADD3 R8, P1, PT, R12, R2, RZ ;  /* 0x000000020c087210 */ /* 0x002fc60007f3e0ff */
[----:B------:R1:W-:Y:S04]  /*2be20*/  STL.64 [R1+0x4d8], R4 ;  /* 0x0004d80401007387 */ /* 0x0003e80000100a00 */
[----:B------:R2:W-:Y:S01]  /*2be30*/  STL.64 [R1+0x4c8], R28 ;  /* 0x0004c81c01007387 */ /* 0x0005e20000100a00 */
[----:B------:R-:W-:-:S03]  /*2be40*/  IMAD.X R9, R13, 0x1, R0, P1 ;  /* 0x000000010d097824 */ /* 0x000fc600008e0600 */
[----:B------:R-:W3:Y:S04]  /*2be50*/  LDL.LU.64 R16, [R1+0xa68] ;  /* 0x000a680001107983 */ /* 0x000ee80000300a00 */
[----:B------:R-:W3:Y:S01]  /*2be60*/  LDL.LU.64 R12, [R1+0xa60] ;  /* 0x000a6000010c7983 */ /* 0x000ee20000300a00 */
[----:B-1----:R-:W-:-:S03]  /*2be70*/  IADD3 R4, P3, PT, R24, R2, RZ ;  /* 0x0000000218047210 */ /* 0x002fc60007f7e0ff */
[----:B------:R4:W-:Y:S02]  /*2be80*/  STL.64 [R1+0x4e8], R8 ;  /* 0x0004e80801007387 */ /* 0x0009e40000100a00 */
[----:B------:R-:W-:Y:S02]  /*2be90*/  IMAD.X R5, R25, 0x1, R0, P3 ;  /* 0x0000000119057824 */ /* 0x000fe400018e0600 */
[----:B------:R-:W3:Y:S01]  /*2bea0*/  LDL.LU.64 R30, [R1+0xa58] ;  /* 0x000a5800011e7983 */ /* 0x000ee20000300a00 */
[----:B--2---:R-:W-:-:S03]  /*2beb0*/  IADD3 R28, P1, PT, R32, R2, RZ ;  /* 0x00000002201c7210 */ /* 0x004fc60007f3e0ff */
[----:B------:R-:W2:Y:S01]  /*2bec0*/  LDL.LU.64 R24, [R1+0xa50] ;  /* 0x000a500001187983 */ /* 0x000ea20000300a00 */
[----:B------:R-:W-:-:S03]  /*2bed0*/  IADD3.X R29, PT, PT, R33, R0, RZ, P1, !PT ;  /* 0x00000000211d7210 */ /* 0x000fc60000ffe4ff */
[----:B------:R1:W-:Y:S01]  /*2bee0*/  STL.64 [R1+0x4f8], R4 ;  /* 0x0004f80401007387 */ /* 0x0003e20000100a00 */
[----:B----4-:R-:W-:-:S05]  /*2bef0*/  IADD3 R8, P4, PT, R10, R2, RZ ;  /* 0x000000020a087210 */ /* 0x010fca0007f9e0ff */
[----:B------:R-:W-:-:S05]  /*2bf00*/  IMAD.X R9, R11, 0x1, R0, P4 ;  /* 0x000000010b097824 */ /* 0x000fca00020e0600 */
[----:B------:R4:W-:Y:S04]  /*2bf10*/  STL.64 [R1+0x518], R8 ;  /* 0x0005180801007387 */ /* 0x0009e80000100a00 */
[----:B------:R4:W-:Y:S04]  /*2bf20*/  STL.64 [R1+0x508], R28 ;  /* 0x0005081c01007387 */ /* 0x0009e80000100a00 */
[----:B------:R-:W2:Y:S01]  /*2bf30*/  LDL.LU.64 R10, [R1+0xa48] ;  /* 0x000a4800010a7983 */ /* 0x000ea20000300a00 */
[----:B-1----:R-:W-:-:S05]  /*2bf40*/  IADD3 R4, P3, PT, R6, R2, RZ ;  /* 0x0000000206047210 */ /* 0x002fca0007f7e0ff */
[----:B------:R-:W-:Y:S02]  /*2bf50*/  IMAD.X R5, R7, 0x1, R0, P3 ;  /* 0x0000000107057824 */ /* 0x000fe400018e0600 */
[----:B------:R-:W2:Y:S01]  /*2bf60*/  LDL.LU.64 R6, [R1+0xa40] ;  /* 0x000a400001067983 */ /* 0x000ea20000300a00 */
[----:B----4-:R-:W-:-:S03]  /*2bf70*/  IADD3 R8, P1, PT, R18, R2, RZ ;  /* 0x0000000212087210 */ /* 0x010fc60007f3e0ff */
[----:B------:R1:W-:Y:S01]  /*2bf80*/  STL.64 [R1+0x528], R4 ;  /* 0x0005280401007387 */ /* 0x0003e20000100a00 */
[----:B------:R-:W-:-:S03]  /*2bf90*/  IADD3.X R9, PT, PT, R19, R0, RZ, P1, !PT ;  /* 0x0000000013097210 */ /* 0x000fc60000ffe4ff */
[----:B------:R-:W4:Y:S01]  /*2bfa0*/  LDL.LU.64 R28, [R1+0xa30] ;  /* 0x000a3000011c7983 */ /* 0x000f220000300a00 */
[----:B------:R-:W-:-:S03]  /*2bfb0*/  IADD3 R32, P3, PT, R36, R2, RZ ;  /* 0x0000000224207210 */ /* 0x000fc60007f7e0ff */
[----:B------:R-:W4:Y:S04]  /*2bfc0*/  LDL.LU.64 R18, [R1+0xa20] ;  /* 0x000a200001127983 */ /* 0x000f280000300a00 */
[----:B------:R1:W-:Y:S01]  /*2bfd0*/  STL.64 [R1+0x538], R8 ;  /* 0x0005380801007387 */ /* 0x0003e20000100a00 */
[----:B------:R-:W-:Y:S01]  /*2bfe0*/  IMAD.X R33, R37, 0x1, R0, P3 ;  /* 0x0000000125217824 */ /* 0x000fe200018e0600 */
[----:B-1----:R-:W-:-:S05]  /*2bff0*/  IADD3 R4, P4, PT, R22, R2, RZ ;  /* 0x0000000216047210 */ /* 0x002fca0007f9e0ff */
[----:B------:R-:W-:-:S05]  /*2c000*/  IMAD.X R5, R23, 0x1, R0, P4 ;  /* 0x0000000117057824 */ /* 0x000fca00020e0600 */
[----:B------:R1:W-:Y:S01]  /*2c010*/  STL.64 [R1+0x558], R4 ;  /* 0x0005580401007387 */ /* 0x0003e20000100a00 */
[----:B------:R-:W-:-:S03]  /*2c020*/  IADD3 R8, P1, PT, R20, R2, RZ ;  /* 0x0000000214087210 */ /* 0x000fc60007f3e0ff */
[----:B------:R1:W-:Y:S01]  /*2c030*/  STL.64 [R1+0x548], R32 ;  /* 0x0005482001007387 */ /* 0x0003e20000100a00 */
[----:B------:R-:W-:-:S03]  /*2c040*/  IADD3.X R9, PT, PT, R21, R0, RZ, P1, !PT ;  /* 0x0000000015097210 */ /* 0x000fc60000ffe4ff */
[----:B------:R-:W4:Y:S01]  /*2c050*/  LDL.LU.64 R22, [R1+0xa18] ;  /* 0x000a180001167983 */ /* 0x000f220000300a00 */
[----:B-1----:R-:W-:-:S03]  /*2c060*/  IADD3 R4, P3, PT, R14, R2, RZ ;  /* 0x000000020e047210 */ /* 0x002fc60007f7e0ff */
[----:B------:R1:W-:Y:S02]  /*2c070*/  STL.64 [R1+0x568], R8 ;  /* 0x0005680801007387 */ /* 0x0003e40000100a00 */
[----:B------:R-:W-:Y:S01]  /*2c080*/  IMAD.X R5, R15, 0x1, R0, P3 ;  /* 0x000000010f057824 */ /* 0x000fe200018e0600 */
[-C--:B------:R-:W-:Y:S01]  /*2c090*/  IADD3 R32, P1, PT, R34, R2.reuse, RZ ;  /* 0x0000000222207210 */ /* 0x080fe20007f3e0ff */
[----:B------:R-:W4:Y:S04]  /*2c0a0*/  LDL.LU.64 R14, [R1+0xa10] ;  /* 0x000a1000010e7983 */ /* 0x000f280000300a00 */
[----:B------:R-:W4:Y:S01]  /*2c0b0*/  LDL.LU.64 R36, [R1+0xa08] ;  /* 0x000a080001247983 */ /* 0x000f220000300a00 */
[----:B-1----:R-:W-:-:S03]  /*2c0c0*/  IADD3 R8, P4, PT, R26, R2, RZ ;  /* 0x000000021a087210 */ /* 0x002fc60007f9e0ff */
[----:B------:R-:W4:Y:S01]  /*2c0d0*/  LDL.LU.64 R20, [R1+0xa00] ;  /* 0x000a000001147983 */ /* 0x000f220000300a00 */
[----:B------:R-:W-:Y:S01]  /*2c0e0*/  IMAD.X R33, R35, 0x1, R0, P1 ;  /* 0x0000000123217824 */ /* 0x000fe200008e0600 */
[----:B------:R-:W-:Y:S02]  /*2c0f0*/  IADD3.X R9, PT, PT, R27, R0, RZ, P4, !PT ;  /* 0x000000001b097210 */ /* 0x000fe400027fe4ff */
[----:B------:R3:W-:Y:S04]  /*2c100*/  STL.64 [R1+0x5a8], R4 ;  /* 0x0005a80401007387 */ /* 0x0007e80000100a00 */
[----:B------:R1:W-:Y:S04]  /*2c110*/  STL.64 [R1+0x5c8], R8 ;  /* 0x0005c80801007387 */ /* 0x0003e80000100a00 */
[----:B------:R-:W-:Y:S01]  /*2c120*/  STL.64 [R1+0x5b8], R32 ;  /* 0x0005b82001007387 */ /* 0x000fe20000100a00 */
[----:B---3--:R-:W-:-:S02]  /*2c130*/  IADD3 R4, P3, PT, R16, R2, RZ ;  /* 0x0000000210047210 */ /* 0x008fc40007f7e0ff */
[----:B-1----:R-:W-:-:S03]  /*2c140*/  IADD3 R8, P1, PT, R12, R2, RZ ;  /* 0x000000020c087210 */ /* 0x002fc60007f3e0ff */
[--C-:B------:R-:W-:Y:S02]  /*2c150*/  IMAD.X R5, R17, 0x1, R0.reuse, P3 ;  /* 0x0000000111057824 */ /* 0x100fe400018e0600 */
[----:B------:R-:W3:Y:S01]  /*2c160*/  LDL.LU.64 R16, [R1+0x9f8] ;  /* 0x0009f80001107983 */ /* 0x000ee20000300a00 */
[----:B------:R-:W-:-:S03]  /*2c170*/  IMAD.X R9, R13, 0x1, R0, P1 ;  /* 0x000000010d097824 */ /* 0x000fc600008e0600 */
[----:B------:R2:W-:Y:S01]  /*2c180*/  STL.64 [R1+0x5d8], R4 ;  /* 0x0005d80401007387 */ /* 0x0005e20000100a00 */
[----:B------:R-:W-:-:S03]  /*2c190*/  IADD3 R26, P3, PT, R30, R2, RZ ;  /* 0x000000021e1a7210 */ /* 0x000fc60007f7e0ff */
[----:B------:R-:W3:Y:S01]  /*2c1a0*/  LDL.LU.64 R12, [R1+0x9f0] ;  /* 0x0009f000010c7983 */ /* 0x000ee20000300a00 */
[----:B------:R-:W-:-:S03]  /*2c1b0*/  IADD3.X R27, PT, PT, R31, R0, RZ, P3, !PT ;  /* 0x000000001f1b7210 */ /* 0x000fc60001ffe4ff */
[----:B------:R-:W3:Y:S01]  /*2c1c0*/  LDL.LU.64 R38, [R1+0x9e8] ;  /* 0x0009e80001267983 */ /* 0x000ee20000300a00 */
[----:B--2---:R-:W-:-:S03]  /*2c1d0*/  IADD3 R4, P4, PT, R24, R2, RZ ;  /* 0x0000000218047210 */ /* 0x004fc60007f9e0ff */
[----:B------:R-:W2:Y:S02]  /*2c1e0*/  LDL.LU.64 R34, [R1+0x9e0] ;  /* 0x0009e00001227983 */ /* 0x000ea40000300a00 */
[----:B------:R-:W-:Y:S02]  /*2c1f0*/  IMAD.X R5, R25, 0x1, R0, P4 ;  /* 0x0000000119057824 */ /* 0x000fe400020e0600 */
[----:B------:R-:W-:Y:S04]  /*2c200*/  STL.64 [R1+0x5e8], R8 ;  /* 0x0005e80801007387 */ /* 0x000fe80000100a00 */
[----:B------:R-:W-:Y:S04]  /*2c210*/  STL.64 [R1+0x608], R4 ;  /* 0x0006080401007387 */ /* 0x000fe80000100a00 */
[----:B------:R1:W-:Y:S04]  /*2c220*/  STL.64 [R1+0x5f8], R26 ;  /* 0x0005f81a01007387 */ /* 0x0003e80000100a00 */
[----:B-1----:R-:W2:Y:S01]  /*2c230*/  LDL.LU.64 R26, [R1+0x9d0] ;  /* 0x0009d000011a7983 */ /* 0x002ea20000300a00 */
[----:B------:R-:W-:-:S05]  /*2c240*/  IADD3 R8, P1, PT, R10, R2, RZ ;  /* 0x000000020a087210 */ /* 0x000fca0007f3e0ff */
[----:B------:R-:W-:-:S05]  /*2c250*/  IMAD.X R9, R11, 0x1, R0, P1 ;  /* 0x000000010b097824 */ /* 0x000fca00008e0600 */
[----:B------:R4:W-:Y:S01]  /*2c260*/  STL.64 [R1+0x618], R8 ;  /* 0x0006180801007387 */ /* 0x0009e20000100a00 */
[----:B------:R-:W-:-:S03]  /*2c270*/  IADD3 R4, P3, PT, R6, R2, RZ ;  /* 0x0000000206047210 */ /* 0x000fc60007f7e0ff */
[----:B------:R-:W2:Y:S01]  /*2c280*/  LDL.LU.64 R10, [R1+0x9c8] ;  /* 0x0009c800010a7983 */ /* 0x000ea20000300a00 */
[----:B------:R-:W-:-:S03]  /*2c290*/  IADD3.X R5, PT, PT, R7, R0, RZ, P3, !PT ;  /* 0x0000000007057210 */ /* 0x000fc60001ffe4ff */
[----:B------:R-:W2:Y:S04]  /*2c2a0*/  LDL.LU.64 R30, [R1+0x9c0] ;  /* 0x0009c000011e7983 */ /* 0x000ea80000300a00 */
[----:B------:R-:W2:Y:S01]  /*2c2b0*/  LDL.LU.64 R6, [R1+0x9b8] ;  /* 0x0009b80001067983 */ /* 0x000ea20000300a00 */
[-C--:B----4-:R-:W-:Y:S02]  /*2c2c0*/  IADD3 R8, P4, PT, R18, R2.reuse, RZ ;  /* 0x0000000212087210 */ /* 0x090fe40007f9e0ff */
[----:B------:R-:W-:Y:S01]  /*2c2d0*/  IADD3 R24, P1, PT, R28, R2, RZ ;  /* 0x000000021c187210 */ /* 0x000fe20007f3e0ff */
[----:B------:R1:W-:Y:S02]  /*2c2e0*/  STL.64 [R1+0x628], R4 ;  /* 0x0006280401007387 */ /* 0x0003e40000100a00 */
[----:B------:R-:W-:-:S02]  /*2c2f0*/  IMAD.X R9, R19, 0x1, R0, P4 ;  /* 0x0000000113097824 */ /* 0x000fc400020e0600 */
[----:B------:R-:W4:Y:S01]  /*2c300*/  LDL.LU.64 R18, [R1+0x9b0] ;  /* 0x0009b00001127983 */ /* 0x000f220000300a00 */
[----:B------:R-:W-:-:S03]  /*2c310*/  IMAD.X R25, R29, 0x1, R0, P1 ;  /* 0x000000011d197824 */ /* 0x000fc600008e0600 */
[----:B------:R1:W-:Y:S04]  /*2c320*/  STL.64 [R1+0x640], R8 ;  /* 0x0006400801007387 */ /* 0x0003e80000100a00 */
        /* <DEDUP_REMOVED lines=8> */
[----:B------:R-:W4:Y:S01]  /*2c3b0*/  LDL.LU.64 R28, [R1+0x9a0] ;  /* 0x0009a000011c7983 */ /* 0x000f220000300a00 */
[----:B-1----:R-:W-:-:S03]  /*2c3c0*/  IADD3 R4, P4, PT, R20, R2, RZ ;  /* 0x0000000214047210 */ /* 0x002fc60007f9e0ff */
[----:B------:R-:W4:Y:S01]  /*2c3d0*/  LDL.LU.64 R22, [R1+0x998] ;  /* 0x0009980001167983 */ /* 0x000f220000300a00 */
[----:B------:R-:W-:-:S03]  /*2c3e0*/  IADD3.X R5, PT, PT, R21, R0, RZ, P4, !PT ;  /* 0x0000000015057210 */ /* 0x000fc600027fe4ff */
[----:B------:R3:W-:Y:S01]  /*2c3f0*/  STL.64 [R1+0x660], R8 ;  /* 0x0006600801007387 */ /* 0x0007e20000100a00 */
[----:B------:R-:W-:-:S03]  /*2c400*/  IMAD.X R25, R37, 0x1, R0, P3 ;  /* 0x0000000125197824 */ /* 0x000fc600018e0600 */
[----:B------:R-:W4:Y:S04]  /*2c410*/  LDL.LU.64 R14, [R1+0x990] ;  /* 0x00099000010e7983 */ /* 0x000f280000300a00 */
[----:B------:R1:W-:Y:S04]  /*2c420*/  STL.64 [R1+0x678], R4 ;  /* 0x0006780401007387 */ /* 0x0003e80000100a00 */
[----:B------:R1:W-:Y:S01]  /*2c430*/  STL.64 [R1+0x670], R24 ;  /* 0x0006701801007387 */ /* 0x0003e20000100a00 */
[----:B---3--:R-:W-:-:S05]  /*2c440*/  IADD3 R8, P1, PT, R16, R2, RZ ;  /* 0x0000000210087210 */ /* 0x008fca0007f3e0ff */
[----:B------:R-:W-:Y:S01]  /*2c450*/  IMAD.X R9, R17, 0x1, R0, P1 ;  /* 0x0000000111097824 */ /* 0x000fe200008e0600 */
[----:B-1----:R-:W-:-:S04]  /*2c460*/  IADD3 R4, P3, PT, R12, R2, RZ ;  /* 0x000000020c047210 */ /* 0x002fc80007f7e0ff */
[----:B------:R2:W-:Y:S01]  /*2c470*/  STL.64 [R1+0x688], R8 ;  /* 0x0006880801007387 */ /* 0x0005e20000100a00 */
[----:B------:R-:W-:-:S03]  /*2c480*/  IMAD.X R5, R13, 0x1, R0, P3 ;  /* 0x000000010d057824 */ /* 0x000fc600018e0600 */
[----:B------:R-:W3:Y:S01]  /*2c490*/  LDL.LU.64 R24, [R1+0x598] ;  /* 0x0005980001187983 */ /* 0x000ee20000300a00 */
[----:B------:R-:W-:-:S03]  /*2c4a0*/  IADD3 R36, P1, PT, R38, R2, RZ ;  /* 0x0000000226247210 */ /* 0x000fc60007f3e0ff */
[----:B------:R-:W3:Y:S01]  /*2c4b0*/  LDL.LU.64 R20, [R1+0x590] ;  /* 0x0005900001147983 */ /* 0x000ee20000300a00 */
[----:B--2---:R-:W-:-:S03]  /*2c4c0*/  IADD3 R8, P4, PT, R34, R2, RZ ;  /* 0x0000000222087210 */ /* 0x004fc60007f9e0ff */
[----:B------:R-:W2:Y:S04]  /*2c4d0*/  LDL.LU.64 R16, [R1+0x588] ;  /* 0x0005880001107983 */ /* 0x000ea80000300a00 */
[----:B------:R1:W-:Y:S01]  /*2c4e0*/  STL.64 [R1+0x698], R4 ;  /* 0x0006980401007387 */ /* 0x0003e20000100a00 */
[----:B------:R-:W-:-:S03]  /*2c4f0*/  IMAD.X R9, R35, 0x1, R0, P4 ;  /* 0x0000000123097824 */ /* 0x000fc600020e0600 */
[----:B------:R-:W2:Y:S01]  /*2c500*/  LDL.LU.64 R12, [R1+0x580] ;  /* 0x00058000010c7983 */ /* 0x000ea20000300a00 */
[----:B------:R-:W-:-:S03]  /*2c510*/  IADD3.X R37, PT, PT, R39, R0, RZ, P1, !PT ;  /* 0x0000000027257210 */ /* 0x000fc60000ffe4ff */
[----:B------:R1:W-:Y:S02]  /*2c520*/  STL.64 [R1+0x6b8], R8 ;  /* 0x0006b80801007387 */ /* 0x0003e40000100a00 */
[----:B-1----:R-:W-:Y:S02]  /*2c530*/  IADD3 R4, P3, PT, R26, R2, RZ ;  /* 0x000000021a047210 */ /* 0x002fe40007f7e0ff */
[----:B------:R-:W-:Y:S03]  /*2c540*/  STL.64 [R1+0x6a8], R36 ;  /* 0x0006a82401007387 */ /* 0x000fe60000100a00 */
[----:B------:R-:W-:-:S05]  /*2c550*/  IMAD.X R5, R27, 0x1, R0, P3 ;  /* 0x000000011b057824 */ /* 0x000fca00018e0600 */
[----:B------:R1:W-:Y:S01]  /*2c560*/  STL.64 [R1+0x6c0], R4 ;  /* 0x0006c00401007387 */ /* 0x0003e20000100a00 */
[----:B------:R-:W-:-:S04]  /*2c570*/  IADD3 R8, P1, PT, R10, R2, RZ ;  /* 0x000000020a087210 */ /* 0x000fc80007f3e0ff */
[----:B------:R-:W-:Y:S02]  /*2c580*/  IADD3.X R9, PT, PT, R11, R0, RZ, P1, !PT ;  /* 0x000000000b097210 */ /* 0x000fe40000ffe4ff */
[----:B------:R-:W2:Y:S01]  /*2c590*/  LDL.LU.64 R10, [R1+0x5a0] ;  /* 0x0005a000010a7983 */ /* 0x000ea20000300a00 */
[----:B-1----:R-:W-:-:S03]  /*2c5a0*/  IADD3 R4, P4, PT, R6, R2, RZ ;  /* 0x0000000206047210 */ /* 0x002fc60007f9e0ff */
[----:B------:R4:W-:Y:S02]  /*2c5b0*/  STL.64 [R1+0x6d0], R8 ;  /* 0x0006d00801007387 */ /* 0x0009e40000100a00 */
[----:B------:R-:W-:Y:S02]  /*2c5c0*/  IMAD.X R5, R7, 0x1, R0, P4 ;  /* 0x0000000107057824 */ /* 0x000fe400020e0600 */
[----:B------:R-:W2:Y:S01]  /*2c5d0*/  LDL.LU.64 R6, [R1+0x578] ;  /* 0x0005780001067983 */ /* 0x000ea20000300a00 */
[-C--:B------:R-:W-:Y:S02]  /*2c5e0*/  IADD3 R26, P3, PT, R30, R2.reuse, RZ ;  /* 0x000000021e1a7210 */ /* 0x080fe40007f7e0ff */
[----:B----4-:R-:W-:-:S03]  /*2c5f0*/  IADD3 R8, P1, PT, R18, R2, RZ ;  /* 0x0000000212087210 */ /* 0x010fc60007f3e0ff */
[----:B------:R-:W-:Y:S01]  /*2c600*/  IMAD.X R27, R31, 0x1, R0, P3 ;  /* 0x000000011f1b7824 */ /* 0x000fe200018e0600 */
[----:B------:R1:W-:Y:S01]  /*2c610*/  STL.64 [R1+0x6f0], R4 ;  /* 0x0006f00401007387 */ /* 0x0003e20000100a00 */
[----:B------:R-:W-:-:S03]  /*2c620*/  IADD3.X R9, PT, PT, R19, R0, RZ, P1, !PT ;  /* 0x0000000013097210 */ /* 0x000fc60000ffe4ff */
[----:B------:R4:W-:Y:S04]  /*2c630*/  STL.64 [R1+0x6d8], R26 ;  /* 0x0006d81a01007387 */ /* 0x0009e80000100a00 */
[----:B------:R4:W-:Y:S01]  /*2c640*/  STL.64 [R1+0x708], R8 ;  /* 0x0007080801007387 */ /* 0x0009e20000100a00 */
[----:B-1----:R-:W1:Y:S08]  /*2c650*/  LDC R4, c[0x0][0x3a0] ;  /* 0x0000e800ff047b82 */ /* 0x002e700000000800 */
[----:B------:R-:W1:Y:S01]  /*2c660*/  LDC R5, c[0x0][0x3a0] ;  /* 0x0000e800ff057b82 */ /* 0x000e620000000800 */
[----:B------:R-:W-:-:S02]  /*2c670*/  IADD3 R30, P1, PT, R32, R2, RZ ;  /* 0x00000002201e7210 */ /* 0x000fc40007f3e0ff */
[----:B----4-:R-:W-:-:S03]  /*2c680*/  IADD3 R26, P3, PT, R28, R2, RZ ;  /* 0x000000021c1a7210 */ /* 0x010fc60007f7e0ff */
[--C-:B------:R-:W-:Y:S01]  /*2c690*/  IMAD.X R31, R33, 0x1, R0.reuse, P1 ;  /* 0x00000001211f7824 */ /* 0x100fe200008e0600 */
[----:B------:R-:W-:Y:S01]  /*2c6a0*/  IADD3 R18, P4, PT, R22, R2, RZ ;  /* 0x0000000216127210 */ /* 0x000fe20007f9e0ff */
[----:B------:R-:W-:-:S03]  /*2c6b0*/  IMAD.X R27, R29, 0x1, R0, P3 ;  /* 0x000000011d1b7824 */ /* 0x000fc600018e0600 */
[----:B------:R-:W-:Y:S02]  /*2c6c0*/  IADD3.X R19, PT, PT, R23, R0, RZ, P4, !PT ;  /* 0x0000000017137210 */ /* 0x000fe400027fe4ff */
[----:B------:R-:W-:Y:S01]  /*2c6d0*/  IADD3 R8, P5, PT, R14, R2, RZ ;  /* 0x000000020e087210 */ /* 0x000fe20007fbe0ff */
[----:B------:R-:W-:Y:S04]  /*2c6e0*/  STL.64 [R1+0x720], R30 ;  /* 0x0007201e01007387 */ /* 0x000fe80000100a00 */
[----:B------:R-:W-:Y:S01]  /*2c6f0*/  IMAD.X R9, R15, 0x1, R0, P5 ;  /* 0x000000010f097824 */ /* 0x000fe200028e0600 */
[----:B------:R-:W-:Y:S04]  /*2c700*/  STL.64 [R1+0x730], R26 ;  /* 0x0007301a01007387 */ /* 0x000fe80000100a00 */
[----:B------:R4:W-:Y:S04]  /*2c710*/  STL.64 [R1+0x740], R18 ;  /* 0x0007401201007387 */ /* 0x0009e80000100a00 */
[----:B------:R2:W-:Y:S01]  /*2c720*/  STL.64 [R1+0x758], R8 ;  /* 0x0007580801007387 */ /* 0x0005e20000100a00 */
[----:B-1----:R-:W-:Y:S01]  /*2c730*/  VIADD R4, R4, 0xfffffdfe ;  /* 0xfffffdfe04047836 */ /* 0x002fe20000000000 */
[----:B------:R-:W-:-:S02]  /*2c740*/  IADD3 R5, PT, PT, R5, -0x201, RZ ;  /* 0xfffffdff05057810 */ /* 0x000fc40007ffe0ff */
[-C--:B---3--:R-:W-:Y:S02]  /*2c750*/  IADD3 R22, P1, PT, R24, R2.reuse, RZ ;  /* 0x0000000218167210 */ /* 0x088fe40007f3e0ff */
[----:B----4-:R-:W-:-:S03]  /*2c760*/  IADD3 R18, P3, PT, R20, R2, RZ ;  /* 0x0000000214127210 */ /* 0x010fc60007f7e0ff */
[--C-:B------:R-:W-:Y:S01]  /*2c770*/  IMAD.X R23, R25, 0x1, R0.reuse, P1 ;  /* 0x0000000119177824 */ /* 0x100fe200008e0600 */
[----:B--2---:R-:W-:Y:S02]  /*2c780*/  IADD3 R14, P4, PT, R16, R2, RZ ;  /* 0x00000002100e7210 */ /* 0x004fe40007f9e0ff */
[----:B------:R-:W-:Y:S02]  /*2c790*/  IADD3.X R19, PT, PT, R21, R0, RZ, P3, !PT ;  /* 0x0000000015137210 */ /* 0x000fe40001ffe4ff */
[----:B------:R-:W-:Y:S01]  /*2c7a0*/  IADD3 R8, P5, PT, R12, R2, RZ ;  /* 0x000000020c087210 */ /* 0x000fe20007fbe0ff */
[--C-:B------:R-:W-:Y:S01]  /*2c7b0*/  IMAD.X R15, R17, 0x1, R0.reuse, P4 ;  /* 0x00000001110f7824 */ /* 0x100fe200020e0600 */
[----:B------:R-:W-:Y:S03]  /*2c7c0*/  STL.64 [R1+0x768], R22 ;  /* 0x0007681601007387 */ /* 0x000fe60000100a00 */
[----:B------:R-:W-:Y:S01]  /*2c7d0*/  IMAD.X R9, R13, 0x1, R0, P5 ;  /* 0x000000010d097824 */ /* 0x000fe200028e0600 */
[----:B------:R-:W-:Y:S04]  /*2c7e0*/  STL.64 [R1+0x778], R18 ;  /* 0x0007781201007387 */ /* 0x000fe80000100a00 */
[----:B------:R-:W-:Y:S04]  /*2c7f0*/  STL.64 [R1+0x788], R14 ;  /* 0x0007880e01007387 */ /* 0x000fe80000100a00 */
[----:B------:R1:W-:Y:S01]  /*2c800*/  STL.64 [R1+0x798], R8 ;  /* 0x0007980801007387 */ /* 0x0003e20000100a00 */
[----:B------:R-:W-:-:S02]  /*2c810*/  ISETP.GE.U32.AND P3, PT, R4, 0x7ffffd7f, PT ;  /* 0x7ffffd7f0400780c */ /* 0x000fc40003f66070 */
[----:B------:R-:W-:Y:S02]  /*2c820*/  ISETP.GE.U32.AND P4, PT, R5, 0x7ffffd80, PT ;  /* 0x7ffffd800500780c */ /* 0x000fe40003f86070 */
[----:B------:R-:W-:Y:S02]  /*2c830*/  ISETP.NE.U32.AND P1, PT, RZ, UR4, PT ;  /* 0x00000004ff007c0c */ /* 0x000fe4000bf25070 */
[----:B-1----:R-:W-:-:S05]  /*2c840*/  IADD3 R8, P6, PT, R10, R80, RZ ;  /* 0x000000500a087210 */ /* 0x002fca0007fde0ff */
[----:B------:R-:W-:Y:S01]  /*2c850*/  IMAD.X R9, R11, 0x1, R3, P6 ;  /* 0x000000010b097824 */ /* 0x000fe200030e0603 */
[----:B------:R-:W-:-:S04]  /*2c860*/  IADD3 R4, P6, PT, R6, R80, RZ ;  /* 0x0000005006047210 */ /* 0x000fc80007fde0ff */
[----:B------:R-:W-:-:S05]  /*2c870*/  IADD3.X R5, PT, PT, R7, R3, RZ, P6, !PT ;  /* 0x0000000307057210 */ /* 0x000fca00037fe4ff */
[----:B------:R1:W-:Y:S04]  /*2c880*/  STL.64 [R1+0xba8], R4 ;  /* 0x000ba80401007387 */ /* 0x0003e80000100a00 */
[----:B------:R1:W-:Y:S01]  /*2c890*/  STL.64 [R1+0xa40], R8 ;  /* 0x000a400801007387 */ /* 0x0003e20000100a00 */
[----:B-----5:R-:W-:Y:S01]  /*2c8a0*/  ISETP.LT.OR P5, PT, R201, 0x80, P1 ;  /* 0x00000080c900780c */ /* 0x020fe20000fa1670 */
[----:B------:R-:W-:-:S12]  /*2c8b0*/  @!P0 BRA `(.L_x_7) ;  /* 0x00000008000c8947 */ /* 0x000fd80003800000 */
[----:B------:R-:W2:Y:S01]  /*2c8c0*/  LDL.LU R18, [R1] ;  /* 0x0000000001127983 */ /* 0x000ea20000300800 */
[----:B-1----:R-:W-:Y:S01]  /*2c8d0*/  IMAD.MOV.U32 R4, RZ, RZ, R220 ;  /* 0x000000ffff047224 */ /* 0x002fe200078e00dc */
[----:B------:R-:W-:Y:S01]  /*2c8e0*/  MOV R6, R228 ;  /* 0x000000e400067202 */ /* 0x000fe20000000f00 */
[----:B------:R-:W-:Y:S01]  /*2c8f0*/  IMAD.MOV.U32 R5, RZ, RZ, R222 ;  /* 0x000000ffff057224 */ /* 0x000fe200078e00de */
[----:B------:R-:W2:Y:S01]  /*2c900*/  LDL.LU R19, [R1+0x8] ;  /* 0x0000080001137983 */ /* 0x000ea20000300800 */
[----:B------:R-:W-:Y:S01]  /*2c910*/  IMAD.MOV.U32 R7, RZ, RZ, R230 ;  /* 0x000000ffff077224 */ /* 0x000fe200078e00e6 */
        /* <DEDUP_REMOVED lines=11> */
[----:B------:R-:W-:-:S02]  /*2c9d0*/  IMAD.MOV.U32 R16, RZ, RZ, R240 ;  /* 0x000000ffff107224 */ /* 0x000fc400078e00f0 */
[----:B------:R-:W-:Y:S01]  /*2c9e0*/  IMAD.MOV.U32 R17, RZ, RZ, R242 ;  /* 0x000000ffff117224 */ /* 0x000fe200078e00f2 */
[----:B------:R-:W2:Y:S04]  /*2c9f0*/  LDL.LU R25, [R1+0x18] ;  /* 0x0000180001197983 */ /* 0x000ea80000300800 */
        /* <DEDUP_REMOVED lines=41> */
[----:B------:R-:W2:Y:S01]  /*2cc90*/  LDL.LU R67, [R1+0x178] ;  /* 0x0001780001437983 */ /* 0x000ea20000300800 */
[----:B------:R-:W-:Y:S01]  /*2cca0*/  MOV R20, R248 ;  /* 0x000000f800147202 */ /* 0x000fe20000000f00 */
[----:B------:R-:W-:-:S04]  /*2ccb0*/  IMAD.MOV.U32 R21, RZ, RZ, R250 ;  /* 0x000000ffff157224 */ /* 0x000fc800078e00fa */
[----:B--2---:R2:W-:Y:S01]  /*2ccc0*/  STTM.x64 tmem[UR11+0x140], R4 ;  /* 0x00014004000079ed */ /* 0x0045e2000834000b */
[----:B------:R-:W-:Y:S05]  /*2ccd0*/  @!P0 BRA `(.L_x_7) ;  /* 0x0000000400048947 */ /* 0x000fea0003800000 */
[----:B--2---:R-:W2:Y:S01]  /*2cce0*/  LDL.LU R18, [R1+0x4] ;  /* 0x0000040001127983 */ /* 0x004ea20000300800 */
        /* <DEDUP_REMOVED lines=17> */
[----:B------:R-:W-:-:S02]  /*2ce00*/  MOV R17, R243 ;  /* 0x000000f300117202 */ /* 0x000fc40000000f00 */
        /* <DEDUP_REMOVED lines=43> */
[----:B------:R-:W-:-:S02]  /*2d0c0*/  IMAD.MOV.U32 R20, RZ, RZ, R249 ;  /* 0x000000ffff147224 */ /* 0x000fc400078e00f9 */
[----:B------:R-:W-:-:S04]  /*2d0d0*/  IMAD.MOV.U32 R21, RZ, RZ, R251 ;  /* 0x000000ffff157224 */ /* 0x000fc800078e00fb */
[----:B--2---:R3:W-:Y:S03]  /*2d0e0*/  STTM.x64 tmem[UR11+0x1c0], R4 ;  /* 0x0001c004000079ed */ /* 0x0047e6000834000b */
.L_x_7:
[----:B------:R-:W4:Y:S01]  /*2d0f0*/  FENCE.VIEW.ASYNC.T ;  /* 0x00000000000073c6 */ /* 0x000f220000000200 */
[----:B------:R-:W-:Y:S01]  /*2d100*/  UIADD3 UR12, UPT, UPT, UR10, 0x100, URZ ;  /* 0x000001000a0c7890 */ /* 0x000fe2000fffe0ff */
[----:B--23--:R-:W-:Y:S01]  /*2d110*/  IADD3 R6, PT, PT, R196, -0x203, RZ ;  /* 0xfffffdfdc4067810 */ /* 0x00cfe20007ffe0ff */
[----:B----4-:R-:W-:Y:S06]  /*2d120*/  BAR.SYNC.DEFER_BLOCKING 0x0 ;  /* 0x0000000000007b1d */ /* 0x010fec0000010000 */
[----:B------:R-:W-:Y:S05]  /*2d130*/  @P5 BRA `(.L_x_8) ;  /* 0x00000008005c5947 */ /* 0x000fea0003800000 */
[----:B------:R-:W-:Y:S01]  /*2d140*/  UIADD3 UR5, UPT, UPT, UR7, 0x80000, URZ ;  /* 0x0008000007057890 */ /* 0x000fe2000fffe0ff */
[----:B-1----:R-:W-:Y:S01]  /*2d150*/  MOV.SPILL R5, UR17 ;  /* 0x0000001100057c02 */ /* 0x002fe20009000f00 */
[----:B------:R-:W-:Y:S01]  /*2d160*/  UMOV UR4, URZ ;  /* 0x000000ff00047c82 */ /* 0x000fe20008000000 */
[----:B------:R-:W-:Y:S01]  /*2d170*/  UIADD3 UR69, UPT, UPT, UR10, 0x108, URZ ;  /* 0x000001080a457890 */ /* 0x000fe2000fffe0ff */
[----:B------:R-:W-:Y:S01]  /*2d180*/  MOV.SPILL R4, UR16 ;  /* 0x0000001000047c02 */ /* 0x000fe20009000f00 */
[----:B------:R-:W-:Y:S02]  /*2d190*/  USHF.R.U32.HI UR5, URZ, 0x4, UR5 ;  /* 0x00000004ff057899 */ /* 0x000fe40008011605 */
[----:B------:R-:W-:Y:S02]  /*2d1a0*/  UIADD3 UR35, UPT, UPT, UR10, 0x110, URZ ;  /* 0x000001100a237890 */ /* 0x000fe4000fffe0ff */
[----:B------:R-:W-:Y:S02]  /*2d1b0*/  USGXT.U32 UR52, UR5, 0xe ;  /* 0x0000000e0534789a */ /* 0x000fe40008000000 */
[----:B------:R-:W-:-:S02]  /*2d1c0*/  UIADD3 UR34, UPT, UPT, UR10, 0x118, URZ ;  /* 0x000001180a227890 */ /* 0x000fc4000fffe0ff */
[----:B------:R-:W-:Y:S01]  /*2d1d0*/  UIADD3 UR56, UP1, UPT, UR52, 0x2, URZ ;  /* 0x0000000234387890 */ /* 0x000fe2000ff3e0ff */
[----:B------:R-:W-:Y:S01]  /*2d1e0*/  UMOV UR26, 0x0 ;  /* 0x00000000001a7882 */ /* 0x000fe20000000000 */
[----:B------:R-:W-:Y:S02]  /*2d1f0*/  UMOV UR27, 0x8200910 ;  /* 0x08200910001b7882 */ /* 0x000fe40000000000 */
[----:B------:R-:W-:Y:S02]  /*2d200*/  UIADD3.X UR57, UPT, UPT, UR4, 0x40004040, URZ, UP1, !UPT ;  /* 0x4000404004397890 */ /* 0x000fe40008ffe4ff */
[----:B------:R-:W-:Y:S02]  /*2d210*/  UIADD3 UR68, UPT, UPT, UR10, 0x120, URZ ;  /* 0x000001200a447890 */ /* 0x000fe4000fffe0ff */
[----:B------:R-:W-:Y:S02]  /*2d220*/  UIADD3.64 UR58, UPT, UPT, UR56, 0x2, URZ ;  /* 0x00000002383a7897 */ /* 0x000fe4000fffe0ff */
[----:B------:R-:W-:Y:S01]  /*2d230*/  UIADD3.64 UR64, UPT, UPT, UR56, 0x4, URZ ;  /* 0x0000000438407897 */ /* 0x000fe2000fffe0ff */
[----:B------:R-:W-:Y:S01]  /*2d240*/  UMOV UR53, 0x40004040 ;  /* 0x4000404000357882 */ /* 0x000fe20000000000 */
[----:B------:R-:W-:Y:S01]  /*2d250*/  UIADD3.64 UR62, UPT, UPT, UR56, 0x3fe, URZ ;  /* 0x000003fe383e7897 */ /* 0x000fe2000fffe0ff */
[----:B------:R1:W-:Y:S01]  /*2d260*/  UTCHMMA tmem[UR12], gdesc[UR52], tmem[UR10], tmem[UR26], idesc[UR27], !UPT ;  /* 0x00ff1a340c0079ea */ /* 0x0003e2000f80000a */
[----:B------:R-:W-:Y:S01]  /*2d270*/  UMOV UR28, 0x0 ;  /* 0x00000000001c7882 */ /* 0x000fe20000000000 */
[----:B------:R-:W-:Y:S01]  /*2d280*/  UMOV UR29, 0x8200910 ;  /* 0x08200910001d7882 */ /* 0x000fe20000000000 */
[----:B------:R-:W-:-:S02]  /*2d290*/  UIADD3 UR67, UPT, UPT, UR10, 0x128, URZ ;  /* 0x000001280a437890 */ /* 0x000fc4000fffe0ff */
[----:B------:R2:W-:Y:S01]  /*2d2a0*/  UTCHMMA tmem[UR69], gdesc[UR56], tmem[UR10], tmem[UR28], idesc[UR29], UPT ;  /* 0x00ff1c38450079ea */ /* 0x0005e2000b80000a */
[----:B------:R-:W-:Y:S02]  /*2d2b0*/  UIADD3.64 UR4, UPT, UPT, UR56, 0x400, URZ ;  /* 0x0000040038047897 */ /* 0x000fe4000fffe0ff */
[----:B------:R-:W-:Y:S02]  /*2d2c0*/  UIADD3 UR66, UPT, UPT, UR10, 0x130, URZ ;  /* 0x000001300a427890 */ /* 0x000fe4000fffe0ff */
[----:B------:R-:W-:Y:S02]  /*2d2d0*/  UIADD3.64 UR24, UPT, UPT, UR56, 0x402, URZ ;  /* 0x0000040238187897 */ /* 0x000fe4000fffe0ff */
[----:B------:R-:W-:Y:S02]  /*2d2e0*/  UIADD3 UR49, UPT, UPT, UR10, 0x138, URZ ;  /* 0x000001380a317890 */ /* 0x000fe4000fffe0ff */
[----:B-1----:R-:W-:Y:S02]  /*2d2f0*/  UIADD3.64 UR26, UPT, UPT, UR56, 0x404, URZ ;  /* 0x00000404381a7897 */ /* 0x002fe4000fffe0ff */
[----:B------:R-:W-:-:S02]  /*2d300*/  UIADD3 UR6, UPT, UPT, UR10, 0x140, URZ ;  /* 0x000001400a067890 */ /* 0x000fc4000fffe0ff */
[----:B--2---:R-:W-:Y:S01]  /*2d310*/  UIADD3.64 UR28, UPT, UPT, UR56, 0x7fe, URZ ;  /* 0x000007fe381c7897 */ /* 0x004fe2000fffe0ff */
[----:B------:R-:W-:Y:S01]  /*2d320*/  UMOV UR30, 0x0 ;  /* 0x00000000001e7882 */ /* 0x000fe20000000000 */
[----:B------:R-:W-:Y:S01]  /*2d330*/  UMOV UR31, 0x8200910 ;  /* 0x08200910001f7882 */ /* 0x000fe20000000000 */
[----:B------:R-:W-:Y:S01]  /*2d340*/  UMOV UR32, 0x0 ;  /* 0x0000000000207882 */ /* 0x000fe20000000000 */
[----:B------:R-:W-:Y:S01]  /*2d350*/  UMOV UR33, 0x8200910 ;  /* 0x0820091000217882 */ /* 0x000fe20000000000 */
[----:B------:R-:W-:Y:S01]  /*2d360*/  UMOV UR50, 0x0 ;  /* 0x0000000000327882 */ /* 0x000fe20000000000 */
[----:B------:R-:W-:Y:S01]  /*2d370*/  UMOV UR51, 0x8200910 ;  /* 0x0820091000337882 */ /* 0x000fe20000000000 */
[----:B------:R1:W-:Y:S01]  /*2d380*/  UTCHMMA tmem[UR35], gdesc[UR58], tmem[UR10], tmem[UR30], idesc[UR31], UPT ;  /* 0x00ff1e3a230079ea */ /* 0x0003e2000b80000a */
[----:B------:R-:W-:Y:S01]  /*2d390*/  UMOV UR36, 0x0 ;  /* 0x0000000000247882 */ /* 0x000fe20000000000 */
[----:B------:R-:W-:Y:S01]  /*2d3a0*/  UMOV UR37, 0x8200910 ;  /* 0x0820091000257882 */ /* 0x000fe20000000000 */
[----:B------:R-:W-:-:S02]  /*2d3b0*/  UIADD3 UR9, UPT, UPT, UR10, 0x148, URZ ;  /* 0x000001480a097890 */ /* 0x000fc4000fffe0ff */
[----:B------:R2:W-:Y:S01]  /*2d3c0*/  UTCHMMA tmem[UR34], gdesc[UR64], tmem[UR10], tmem[UR32], idesc[UR33], UPT ;  /* 0x00ff2040220079ea */ /* 0x0005e2000b80000a */
[----:B------:R-:W-:Y:S01]  /*2d3d0*/  UMOV UR38, 0x0 ;  /* 0x0000000000267882 */ /* 0x000fe20000000000 */
[----:B------:R-:W-:Y:S01]  /*2d3e0*/  UMOV UR39, 0x8200910 ;  /* 0x0820091000277882 */ /* 0x000fe20000000000 */
[----:B------:R-:W-:Y:S02]  /*2d3f0*/  UIADD3 UR13, UPT, UPT, UR10, 0x150, URZ ;  /* 0x000001500a0d7890 */ /* 0x000fe4000fffe0ff */
[----:B------:R-:W-:Y:S01]  /*2d400*/  UTCHMMA tmem[UR68], gdesc[UR62], tmem[UR10], tmem[UR50], idesc[UR51], UPT ;  /* 0x00ff323e440079ea */ /* 0x000fe2000b80000a */
[----:B------:R-:W-:Y:S01]  /*2d410*/  UMOV UR40, 0x0 ;  /* 0x0000000000287882 */ /* 0x000fe20000000000 */
[----:B-1----:R-:W-:Y:S01]  /*2d420*/  UIADD3.64 UR30, UPT, UPT, UR56, 0x800, URZ ;  /* 0x00000800381e7897 */ /* 0x002fe2000fffe0ff */
[----:B------:R1:W-:Y:S01]  /*2d430*/  UTCHMMA tmem[UR67], gdesc[UR4], tmem[UR10], tmem[UR36], idesc[UR37], UPT ;  /* 0x00ff2404430079ea */ /* 0x0003e2000b80000a */
[----:B------:R-:W-:Y:S01]  /*2d440*/  UMOV UR41, 0x8200910 ;  /* 0x0820091000297882 */ /* 0x000fe20000000000 */
[----:B------:R-:W-:-:S02]  /*2d450*/  UIADD3 UR48, UPT, UPT, UR10, 0x158, URZ ;  /* 0x000001580a307890 */ /* 0x000fc4000fffe0ff */
[----:B------:R3:W-:Y:S01]  /*2d460*/  UTCHMMA tmem[UR66], gdesc[UR24], tmem[UR10], tmem[UR38], idesc[UR39], UPT ;  /* 0x00ff2618420079ea */ /* 0x0007e2000b80000a */
[----:B--2---:R-:W-:Y:S01]  /*2d470*/  UIADD3.64 UR32, UPT, UPT, UR56, 0x802, URZ ;  /* 0x0000080238207897 */ /* 0x004fe2000fffe0ff */
[----:B------:R2:W-:Y:S01]  /*2d480*/  UTCHMMA tmem[UR49], gdesc[UR26], tmem[UR10], tmem[UR40], idesc[UR41], UPT ;  /* 0x00ff281a310079ea */ /* 0x0005e2000b80000a */
[----:B------:R-:W-:Y:S01]  /*2d490*/  UIADD3.64 UR34, UPT, UPT, UR56, 0x804, URZ ;  /* 0x0000080438227897 */ /* 0x000fe2000fffe0ff */
[----:B------:R-:W-:Y:S01]  /*2d4a0*/  UMOV UR42, 0x0 ;  /* 0x00000000002a7882 */ /* 0x000fe20000000000 */
[----:B------:R-:W-:Y:S01]  /*2d4b0*/  UMOV UR43, 0x8200910 ;  /* 0x08200910002b7882 */ /* 0x000fe20000000000 */
[----:B------:R-:W-:Y:S02]  /*2d4c0*/  UIADD3 UR23, UPT, UPT, UR10, 0x160, URZ ;  /* 0x000001600a177890 */ /* 0x000fe4000fffe0ff */
[----:B------:R4:W-:Y:S01]  /*2d4d0*/  UTCHMMA tmem[UR6], gdesc[UR28], tmem[UR10], tmem[UR42], idesc[UR43], UPT ;  /* 0x00ff2a1c060079ea */ /* 0x0009e2000b80000a */
[----:B-1----:R-:W-:Y:S02]  /*2d4e0*/  UIADD3.64 UR36, UPT, UPT, UR56, 0xbfe, URZ ;  /* 0x00000bfe38247897 */ /* 0x002fe4000fffe0ff */
[----:B------:R-:W-:-:S02]  /*2d4f0*/  UIADD3 UR20, UPT, UPT, UR10, 0x168, URZ ;  /* 0x000001680a147890 */ /* 0x000fc4000fffe0ff */
[----:B---3--:R-:W-:Y:S02]  /*2d500*/  UIADD3.64 UR38, UPT, UPT, UR56, 0xc00, URZ ;  /* 0x00000c0038267897 */ /* 0x008fe4000fffe0ff */
[----:B------:R-:W-:Y:S02]  /*2d510*/  UIADD3 UR21, UPT, UPT, UR10, 0x170, URZ ;  /* 0x000001700a157890 */ /* 0x000fe4000fffe0ff */
[----:B--2---:R-:W-:Y:S02]  /*2d520*/  UIADD3.64 UR40, UPT, UPT, UR56, 0xc02, URZ ;  /* 0x00000c0238287897 */ /* 0x004fe4000fffe0ff */
[----:B------:R-:W-:Y:S02]  /*2d530*/  UIADD3 UR22, UPT, UPT, UR10, 0x178, URZ ;  /* 0x000001780a167890 */ /* 0x000fe4000fffe0ff */
[----:B----4-:R-:W-:Y:S01]  /*2d540*/  UIADD3.64 UR42, UPT, UPT, UR56, 0xc04, URZ ;  /* 0x00000c04382a7897 */ /* 0x010fe2000fffe0ff */
[----:B------:R-:W-:Y:S01]  /*2d550*/  UMOV UR46, 0x0 ;  /* 0x00000000002e7882 */ /* 0x000fe20000000000 */
[----:B------:R-:W-:Y:S01]  /*2d560*/  UMOV UR47, 0x8200910 ;  /* 0x08200910002f7882 */ /* 0x000fe20000000000 */
[----:B------:R-:W-:-:S02]  /*2d570*/  UIADD3 UR54, UPT, UPT, UR10, 0x80, URZ ;  /* 0x000000800a367890 */ /* 0x000fc4000fffe0ff */
[----:B------:R1:W-:Y:S01]  /*2d580*/  UTCHMMA tmem[UR9], gdesc[UR30], tmem[UR10], tmem[UR46], idesc[UR47], UPT ;  /* 0x00ff2e1e090079ea */ /* 0x0003e2000b80000a */
[----:B------:R-:W-:Y:S01]  /*2d590*/  UIADD3 UR55, UPT, UPT, UR10, 0x180, URZ ;  /* 0x000001800a377890 */ /* 0x000fe2000fffe0ff */
[----:B------:R-:W-:Y:S01]  /*2d5a0*/  UMOV UR44, 0x0 ;  /* 0x00000000002c7882 */ /* 0x000fe20000000000 */
[----:B------:R-:W-:Y:S01]  /*2d5b0*/  UMOV UR45, 0x8200910 ;  /* 0x08200910002d7882 */ /* 0x000fe20000000000 */
[----:B------:R-:W-:Y:S02]  /*2d5c0*/  UIADD3 UR73, UPT, UPT, UR10, 0x80, URZ ;  /* 0x000000800a497890 */ /* 0x000fe4000fffe0ff */
[----:B------:R2:W-:Y:S01]  /*2d5d0*/  UTCHMMA tmem[UR13], gdesc[UR32], tmem[UR10], tmem[UR44], idesc[UR45], UPT ;  /* 0x00ff2c200d0079ea */ /* 0x0005e2000b80000a */
[----:B------:R-:W-:Y:S01]  /*2d5e0*/  UIADD3 UR74, UPT, UPT, UR10, 0x188, URZ ;  /* 0x000001880a4a7890 */ /* 0x000fe2000fffe0ff */
[----:B------:R-:W-:Y:S01]  /*2d5f0*/  UMOV UR14, 0x0 ;  /* 0x00000000000e7882 */ /* 0x000fe20000000000 */
[----:B------:R-:W-:Y:S01]  /*2d600*/  UMOV UR15, 0x8200910 ;  /* 0x08200910000f7882 */ /* 0x000fe20000000000 */
[----:B------:R-:W-:-:S02]  /*2d610*/  UIADD3 UR60, UPT, UPT, UR10, 0x80, URZ ;  /* 0x000000800a3c7890 */ /* 0x000fc4000fffe0ff */
[----:B------:R3:W-:Y:S01]  /*2d620*/  UTCHMMA tmem[UR48], gdesc[UR34], tmem[UR10], tmem[UR14], idesc[UR15], UPT ;  /* 0x00ff0e22300079ea */ /* 0x0007e2000b80000a */
[----:B------:R-:W-:Y:S01]  /*2d630*/  UIADD3 UR61, UPT, UPT, UR10, 0x190, URZ ;  /* 0x000001900a3d7890 */ /* 0x000fe2000fffe0ff */
[----:B------:R-:W-:Y:S01]  /*2d640*/  UMOV UR18, 0x0 ;  /* 0x0000000000127882 */ /* 0x000fe20000000000 */
[----:B------:R-:W-:Y:S01]  /*2d650*/  UMOV UR19, 0x8200910 ;  /* 0x0820091000137882 */ /* 0x000fe20000000000 */
[----:B------:R-:W-:Y:S01]  /*2d660*/  UMOV UR76, 0x0 ;  /* 0x00000000004c7882 */ /* 0x000fe20000000000 */
[----:B------:R-:W-:Y:S01]  /*2d670*/  UMOV UR77, 0x8200910 ;  /* 0x08200910004d7882 */ /* 0x000fe20000000000 */
[----:B------:R-:W-:Y:S02]  /*2d680*/  UIADD3 UR71, UPT, UPT, UR10, 0x80, URZ ;  /* 0x000000800a477890 */ /* 0x000fe4000fffe0ff */
[----:B------:R4:W-:Y:S01]  /*2d690*/  UTCHMMA tmem[UR23], gdesc[UR36], tmem[UR10], tmem[UR18], idesc[UR19], UPT ;  /* 0x00ff1224170079ea */ /* 0x0009e2000b80000a */
[----:B------:R-:W-:Y:S02]  /*2d6a0*/  UIADD3 UR72, UPT, UPT, UR10, 0x198, URZ ;  /* 0x000001980a487890 */ /* 0x000fe4000fffe0ff */
[----:B------:R5:W-:Y:S01]  /*2d6b0*/  UTCHMMA tmem[UR20], gdesc[UR38], tmem[UR10], tmem[UR76], idesc[UR77], UPT ;  /* 0x00ff4c26140079ea */ /* 0x000be2000b80000a */
[----:B------:R-:W-:-:S02]  /*2d6c0*/  UIADD3 UR69, UPT, UPT, UR10, 0x80, URZ ;  /* 0x000000800a457890 */ /* 0x000fc4000fffe0ff */
[----:B------:R-:W-:Y:S01]  /*2d6d0*/  UTCHMMA tmem[UR21], gdesc[UR40], tmem[UR10], tmem[UR46], idesc[UR47], UPT ;  /* 0x00ff2e28150079ea */ /* 0x000fe2000b80000a */
[----:B------:R-:W-:Y:S02]  /*2d6e0*/  UIADD3 UR70, UPT, UPT, UR10, 0x1a0, URZ ;  /* 0x000001a00a467890 */ /* 0x000fe4000fffe0ff */
[----:B------:R-:W-:Y:S01]  /*2d6f0*/  UTCHMMA tmem[UR22], gdesc[UR42], tmem[UR10], tmem[UR50], idesc[UR51], UPT ;  /* 0x00ff322a160079ea */ /* 0x000fe2000b80000a */
[----:B------:R-:W-:Y:S01]  /*2d700*/  UIADD3 UR67, UPT, UPT, UR10, 0x80, URZ ;  /* 0x000000800a437890 */ /* 0x000fe2000fffe0ff */
[----:B------:R-:W-:Y:S01]  /*2d710*/  UTCHMMA tmem[UR55], gdesc[UR52], tmem[UR54], tmem[UR50], idesc[UR51], !UPT ;  /* 0x00ff3234370079ea */ /* 0x000fe2000f800036 */
[----:B------:R-:W-:Y:S01]  /*2d720*/  UIADD3 UR68, UPT, UPT, UR10, 0x1a8, URZ ;  /* 0x000001a80a447890 */ /* 0x000fe2000fffe0ff */
[----:B------:R4:W-:Y:S01]  /*2d730*/  UTCHMMA tmem[UR74], gdesc[UR56], tmem[UR73], tmem[UR50], idesc[UR51], UPT ;  /* 0x00ff32384a0079ea */ /* 0x0009e2000b800049 */
[----:B------:R-:W-:Y:S01]  /*2d740*/  UIADD3 UR6, UPT, UPT, UR10, 0x80, URZ ;  /* 0x000000800a067890 */ /* 0x000fe2000fffe0ff */
[----:B------:R5:W-:Y:S01]  /*2d750*/  UTCHMMA tmem[UR61], gdesc[UR58], tmem[UR60], tmem[UR76], idesc[UR77], UPT ;  /* 0x00ff4c3a3d0079ea */ /* 0x000be2000b80003c */
[----:B-1----:R-:W-:-:S02]  /*2d760*/  UIADD3 UR9, UPT, UPT, UR10, 0x1b0, URZ ;  /* 0x000001b00a097890 */ /* 0x002fc4000fffe0ff */
[----:B--2---:R-:W-:Y:S02]  /*2d770*/  UIADD3 UR13, UPT, UPT, UR10, 0x80, URZ ;  /* 0x000000800a0d7890 */ /* 0x004fe4000fffe0ff */
[----:B---3--:R-:W-:Y:S02]  /*2d780*/  UIADD3 UR14, UPT, UPT, UR10, 0x1b8, URZ ;  /* 0x000001b80a0e7890 */ /* 0x008fe4000fffe0ff */
[----:B------:R-:W-:Y:S02]  /*2d790*/  UIADD3 UR15, UPT, UPT, UR10, 0x80, URZ ;  /* 0x000000800a0f7890 */ /* 0x000fe4000fffe0ff */
[----:B----4-:R-:W-:Y:S02]  /*2d7a0*/  UIADD3 UR18, UPT, UPT, UR10, 0x1c0, URZ ;  /* 0x000001c00a127890 */ /* 0x010fe4000fffe0ff */
[----:B------:R-:W-:Y:S02]  /*2d7b0*/  UIADD3 UR19, UPT, UPT, UR10, 0x80, URZ ;  /* 0x000000800a137890 */ /* 0x000fe4000fffe0ff */
[----:B-----5:R-:W-:Y:S01]  /*2d7c0*/  UIADD3 UR20, UPT, UPT, UR10, 0x1c8, URZ ;  /* 0x000001c80a147890 */ /* 0x020fe2000fffe0ff */
[----:B------:R-:W-:Y:S01]  /*2d7d0*/  UMOV UR56, 0x0 ;  /* 0x0000000000387882 */ /* 0x000fe20000000000 */
[----:B------:R-:W-:Y:S01]  /*2d7e0*/  UMOV UR57, 0x8200910 ;  /* 0x0820091000397882 */ /* 0x000fe20000000000 */
[----:B------:R-:W-:Y:S01]  /*2d7f0*/  UIADD3 UR21, UPT, UPT, UR10, 0x80, URZ ;  /* 0x000000800a157890 */ /* 0x000fe2000fffe0ff */
[----:B------:R-:W-:Y:S01]  /*2d800*/  UTCHMMA tmem[UR72], gdesc[UR64], tmem[UR71], tmem[UR56], idesc[UR57], UPT ;  /* 0x00ff3840480079ea */ /* 0x000fe2000b800047 */
[----:B------:R-:W-:Y:S01]  /*2d810*/  UIADD3 UR22, UPT, UPT, UR10, 0x1d0, URZ ;  /* 0x000001d00a167890 */ /* 0x000fe2000fffe0ff */
[----:B------:R-:W-:Y:S01]  /*2d820*/  UMOV UR58, 0x0 ;  /* 0x00000000003a7882 */ /* 0x000fe20000000000 */
[----:B------:R-:W-:Y:S01]  /*2d830*/  UMOV UR59, 0x8200910 ;  /* 0x08200910003b7882 */ /* 0x000fe20000000000 */
[----:B------:R-:W-:Y:S01]  /*2d840*/  UIADD3 UR23, UPT, UPT, UR10, 0x80, URZ ;  /* 0x000000800a177890 */ /* 0x000fe2000fffe0ff */
[----:B------:R1:W-:Y:S01]  /*2d850*/  UTCHMMA tmem[UR70], gdesc[UR62], tmem[UR69], tmem[UR58], idesc[UR59], UPT ;  /* 0x00ff3a3e460079ea */ /* 0x0003e2000b800045 */
[----:B------:R-:W-:Y:S01]  /*2d860*/  UIADD3 UR66, UPT, UPT, UR10, 0x1d8, URZ ;  /* 0x000001d80a427890 */ /* 0x000fe2000fffe0ff */
[----:B------:R-:W-:Y:S01]  /*2d870*/  UMOV UR16, 0x0 ;  /* 0x0000000000107882 */ /* 0x000fe20000000000 */
[----:B------:R-:W-:Y:S01]  /*2d880*/  UMOV UR17, 0x8200910 ;  /* 0x0820091000117882 */ /* 0x000fe20000000000 */
[----:B------:R-:W-:Y:S01]  /*2d890*/  UIADD3 UR76, UPT, UPT, UR10, 0x80, URZ ;  /* 0x000000800a4c7890 */ /* 0x000fe2000fffe0ff */
[----:B------:R2:W-:Y:S01]  /*2d8a0*/  UTCHMMA tmem[UR68], gdesc[UR4], tmem[UR67], tmem[UR16], idesc[UR17], UPT ;  /* 0x00ff1004440079ea */ /* 0x0005e2000b800043 */
[----:B------:R-:W-:-:S02]  /*2d8b0*/  UIADD3 UR75, UPT, UPT, UR10, 0x1e0, URZ ;  /* 0x000001e00a4b7890 */ /* 0x000fc4000fffe0ff */
[----:B------:R-:W-:Y:S01]  /*2d8c0*/  UIADD3 UR74, UPT, UPT, UR10, 0x1e8, URZ ;  /* 0x000001e80a4a7890 */ /* 0x000fe2000fffe0ff */
[----:B-1----:R-:W-:Y:S01]  /*2d8d0*/  UMOV UR70, 0x0 ;  /* 0x0000000000467882 */ /* 0x002fe20000000000 */
[----:B------:R-:W-:Y:S01]  /*2d8e0*/  UMOV UR71, 0x8200910 ;  /* 0x0820091000477882 */ /* 0x000fe20000000000 */
[----:B------:R-:W-:Y:S01]  /*2d8f0*/  UIADD3 UR77, UPT, UPT, UR10, 0x80, URZ ;  /* 0x000000800a4d7890 */ /* 0x000fe2000fffe0ff */
[----:B------:R3:W-:Y:S01]  /*2d900*/  UTCHMMA tmem[UR9], gdesc[UR24], tmem[UR6], tmem[UR70], idesc[UR71], UPT ;  /* 0x00ff4618090079ea */ /* 0x0007e2000b800006 */
[----:B------:R-:W-:Y:S01]  /*2d910*/  UIADD3 UR64, UPT, UPT, UR10, 0x1f0, URZ ;  /* 0x000001f00a407890 */ /* 0x000fe2000fffe0ff */
[----:B------:R3:W-:Y:S01]  /*2d920*/  UTCHMMA tmem[UR14], gdesc[UR26], tmem[UR13], tmem[UR44], idesc[UR45], UPT ;  /* 0x00ff2c1a0e0079ea */ /* 0x0007e2000b80000d */
[----:B------:R-:W-:Y:S01]  /*2d930*/  UIADD3 UR62, UPT, UPT, UR10, 0x80, URZ ;  /* 0x000000800a3e7890 */ /* 0x000fe2000fffe0ff */
[----:B------:R3:W-:Y:S01]  /*2d940*/  UTCHMMA tmem[UR18], gdesc[UR28], tmem[UR15], tmem[UR46], idesc[UR47], UPT ;  /* 0x00ff2e1c120079ea */ /* 0x0007e2000b80000f */
[----:B------:R-:W-:Y:S01]  /*2d950*/  UIADD3 UR63, UPT, UPT, UR10, 0x1f8, URZ ;  /* 0x000001f80a3f7890 */ /* 0x000fe2000fffe0ff */
[----:B--2---:R-:W-:Y:S01]  /*2d960*/  R2UR.FILL UR17, R5 ;  /* 0x00000000051172ca */ /* 0x004fe200004e0000 */
[----:B------:R-:W-:Y:S01]  /*2d970*/  UMOV UR48, 0x0 ;  /* 0x0000000000307882 */ /* 0x000fe20000000000 */
[----:B------:R-:W-:Y:S01]  /*2d980*/  UMOV UR49, 0x8200910 ;  /* 0x0820091000317882 */ /* 0x000fe20000000000 */
[----:B------:R-:W-:Y:S01]  /*2d990*/  UMOV UR52, 0x0 ;  /* 0x0000000000347882 */ /* 0x000fe20000000000 */
[----:B------:R-:W-:Y:S01]  /*2d9a0*/  UMOV UR53, 0x8200910 ;  /* 0x0820091000357882 */ /* 0x000fe20000000000 */
[----:B------:R3:W-:Y:S01]  /*2d9b0*/  UTCHMMA tmem[UR20], gdesc[UR30], tmem[UR19], tmem[UR48], idesc[UR49], UPT ;  /* 0x00ff301e140079ea */ /* 0x0007e2000b800013 */
[----:B------:R-:W-:Y:S01]  /*2d9c0*/  UMOV UR54, 0x0 ;  /* 0x0000000000367882 */ /* 0x000fe20000000000 */
[----:B------:R-:W-:Y:S01]  /*2d9d0*/  UMOV UR55, 0x8200910 ;  /* 0x0820091000377882 */ /* 0x000fe20000000000 */
[----:B------:R3:W-:Y:S01]  /*2d9e0*/  UTCHMMA tmem[UR22], gdesc[UR32], tmem[UR21], tmem[UR50], idesc[UR51], UPT ;  /* 0x00ff3220160079ea */ /* 0x0007e2000b800015 */
[----:B------:R3:W-:Y:S01]  /*2d9f0*/  UTCHMMA tmem[UR66], gdesc[UR34], tmem[UR23], tmem[UR52], idesc[UR53], UPT ;  /* 0x00ff3422420079ea */ /* 0x0007e2000b800017 */
[----:B------:R-:W-:Y:S01]  /*2da00*/  UMOV UR4, UR8 ;  /* 0x0000000800047c82 */ /* 0x000fe20008000000 */
[----:B------:R-:W-:Y:S01]  /*2da10*/  UMOV UR5, URZ ;  /* 0x000000ff00057c82 */ /* 0x000fe20008000000 */
[----:B------:R3:W-:Y:S01]  /*2da20*/  UTCHMMA tmem[UR75], gdesc[UR36], tmem[UR76], tmem[UR54], idesc[UR55], UPT ;  /* 0x00ff36244b0079ea */ /* 0x0007e2000b80004c */
[----:B------:R-:W-:Y:S01]  /*2da30*/  UMOV UR60, 0x0 ;  /* 0x00000000003c7882 */ /* 0x000fe20000000000 */
[----:B------:R-:W-:Y:S01]  /*2da40*/  UMOV UR61, 0x8200910 ;  /* 0x08200910003d7882 */ /* 0x000fe20000000000 */
[----:B------:R3:W-:Y:S01]  /*2da50*/  UTCHMMA tmem[UR74], gdesc[UR38], tmem[UR73], tmem[UR56], idesc[UR57], UPT ;  /* 0x00ff38264a0079ea */ /* 0x0007e2000b800049 */
[----:B------:R-:W-:Y:S01]  /*2da60*/  UMOV UR65, UR4 ;  /* 0x0000000400417c82 */ /* 0x000fe20008000000 */
[----:B------:R3:W-:Y:S01]  /*2da70*/  UTCHMMA tmem[UR64], gdesc[UR40], tmem[UR77], tmem[UR58], idesc[UR59], UPT ;  /* 0x00ff3a28400079ea */ /* 0x0007e2000b80004d */
[----:B------:R3:W-:Y:S01]  /*2da80*/  UTCHMMA tmem[UR63], gdesc[UR42], tmem[UR62], tmem[UR60], idesc[UR61], UPT ;  /* 0x00ff3c2a3f0079ea */ /* 0x0007e2000b80003e */
[----:B------:R3:W-:Y:S01]  /*2da90*/  UTCBAR [UR65], URZ ;  /* 0x000000ff410073e9 */ /* 0x0007e200080000ff */
[----:B------:R-:W-:-:S15]  /*2daa0*/  R2UR.FILL UR16, R4 ;  /* 0x00000000041072ca */ /* 0x000fde00004e0000 */
.L_x_8:
[----:B------:R-:W2:Y:S04]  /*2dab0*/  LDL.64 R18, [R1+0x180] ;  /* 0x0001800001127983 */ /* 0x000ea80000100a00 */
[----:B------:R-:W4:Y:S04]  /*2dac0*/  LDL.64 R16, [R1+0x188] ;  /* 0x0001880001107983 */ /* 0x000f280000100a00 */
[----:B---3--:R-:W3:Y:S04]  /*2dad0*/  LDL.64 R30, [R1+0x190] ;  /* 0x00019000011e7983 */ /* 0x008ee80000100a00 */
[----:B------:R-:W2:Y:S01]  /*2dae0*/  LDL.64 R14, [R1+0x198] ;  /* 0x00019800010e7983 */ /* 0x000ea20000100a00 */
[----:B------:R-:W-:Y:S01]  /*2daf0*/  BAR.SYNC.DEFER_BLOCKING 0x0 ;  /* 0x0000000000007b1d */ /* 0x000fe20000010000 */
[----:B------:R-:W-:Y:S01]  /*2db00*/  ISETP.GE.U32.AND P0, PT, R6, 0x7ffffd7e, PT ;  /* 0x7ffffd7e0600780c */ /* 0x000fe20003f06070 */
[----:B-1----:R-:W-:-:S06]  /*2db10*/  VIADD R4, R197, 0xfffffdfc ;  /* 0xfffffdfcc5047836 */ /* 0x002fcc0000000000 */
[----:B------:R-:W1:Y:S01]  /*2db20*/  LDC R7, c[0x0][0x3a0] ;  /* 0x0000e800ff077b82 */ /* 0x000e620000000800 */
[----:B------:R-:W-:Y:S01]  /*2db30*/  ISETP.GE.U32.AND P5, PT, R4, 0x7ffffd7d, PT ;  /* 0x7ffffd7d0400780c */ /* 0x000fe20003fa6070 */
[----:B------:R-:W-:Y:S01]  /*2db40*/  VIADD R4, R202, 0xfffffdfb ;  /* 0xfffffdfbca047836 */ /* 0x000fe20000000000 */
[----:B------:R-:W2:Y:S04]  /*2db50*/  LDL.64 R24, [R1+0x1a0] ;  /* 0x0001a00001187983 */ /* 0x000ea80000100a00 */
[----:B------:R-:W2:Y:S01]  /*2db60*/  LDL.64 R22, [R1+0x1a8] ;  /* 0x0001a80001167983 */ /* 0x000ea20000100a00 */
[----:B------:R-:W1:Y:S01]  /*2db70*/  LDC R6, c[0x0][0x3a0] ;  /* 0x0000e800ff067b82 */ /* 0x000e620000000800 */
[----:B------:R-:W-:Y:S02]  /*2db80*/  IADD3 R5, PT, PT, R203, -0x206, RZ ;  /* 0xfffffdfacb057810 */ /* 0x000fe40007ffe0ff */
[----:B------:R-:W2:Y:S04]  /*2db90*/  LDL.64 R20, [R1+0x1b0] ;  /* 0x0001b00001147983 */ /* 0x000ea80000100a00 */
[----:B------:R-:W2:Y:S01]  /*2dba0*/  LDL.64 R26, [R1+0x1c0] ;  /* 0x0001c000011a7983 */ /* 0x000ea20000100a00 */
[----:B------:R-:W1:Y:S03]  /*2dbb0*/  LDC R10, c[0x0][0x3a0] ;  /* 0x0000e800ff0a7b82 */ /* 0x000e660000000800 */
[----:B------:R-:W-:Y:S01]  /*2dbc0*/  @!PT LDS RZ, [RZ] ;  /* 0x00000000fffff984 */ /* 0x000fe20000000800 */
[----:B------:R-:W-:Y:S01]  /*2dbd0*/  @!PT LDS RZ, [RZ] ;  /* 0x00000000fffff984 */ /* 0x000fe20000000800 */
[----:B------:R-:W-:Y:S01]  /*2dbe0*/  @!PT LDS RZ, [RZ] ;  /* 0x00000000fffff984 */ /* 0x000fe20000000800 */
[----:B------:R1:W-:Y:S04]  /*2dbf0*/  LDGSTS.E [R92], desc[UR16][R68.64], !P4 ;  /* 0x00000000445c7fae */ /* 0x0003e8000e1a1010 */
[----:B------:R1:W-:Y:S01]  /*2dc00*/  LDGSTS.E [R92+0x200], desc[UR16][R70.64], !P4 ;  /* 0x00200000465c7fae */ /* 0x0003e2000e1a1010 */
[----:B------:R-:W1:Y:S03]  /*2dc10*/  LDC R9, c[0x0][0x3a0] ;  /* 0x0000e800ff097b82 */ /* 0x000e660000000800 */
[----:B------:R1:W-:Y:S04]  /*2dc20*/  LDGSTS.E [R92+0x400], desc[UR16][R72.64], !P3 ;  /* 0x00400000485c7fae */ /* 0x0003e8000d9a1010 */
[----:B------:R1:W-:Y:S01]  /*2dc30*/  LDGSTS.E [R92+0x600], desc[UR16][R116.64], !P3 ;  /* 0x00600000745c7fae */ /* 0x0003e2000d9a1010 */
[----:B------:R-:W1:Y:S03]  /*2dc40*/  LDC R8, c[0x0][0x3a0] ;  /* 0x0000e800ff087b82 */ /* 0x000e660000000800 */
[----:B------:R1:W-:Y:S04]  /*2dc50*/  LDGSTS.E [R92+0x800], desc[UR16][R74.64], !P0 ;  /* 0x008000004a5c7fae */ /* 0x0003e8000c1a1010 */
[----:B------:R1:W-:Y:S01]  /*2dc60*/  LDGSTS.E [R92+0xa00], desc[UR16][R118.64], !P0 ;  /* 0x00a00000765c7fae */ /* 0x0003e2000c1a1010 */
[----:B------:R-:W-:Y:S01]  /*2dc70*/  ISETP.GE.U32.AND P0, PT, R4, 0x7ffffd7c, PT ;  /* 0x7ffffd7c0400780c */ /* 0x000fe20003f06070 */
[----:B------:R-:W-:Y:S01]  /*2dc80*/  VIADD R4, R252, 0xfffffdf9 ;  /* 0xfffffdf9fc047836 */ /* 0x000fe20000000000 */
[----:B------:R-:W-:Y:S01]  /*2dc90*/  ISETP.GE.U32.AND P4, PT, R5, 0x7ffffd7b, PT ;  /* 0x7ffffd7b0500780c */ /* 0x000fe20003f86070 */
[----:B------:R1:W-:Y:S01]  /*2dca0*/  LDGSTS.E [R92+0xc00], desc[UR16][R76.64], !P5 ;  /* 0x00c000004c5c7fae */ /* 0x0003e2000e9a1010 */
[----:B------:R-:W1:Y:S02]  /*2dcb0*/  LDC R5, c[0x0][0x3a0] ;  /* 0x0000e800ff057b82 */ /* 0x000e640000000800 */
[----:B------:R-:W-:Y:S01]  /*2dcc0*/  ISETP.GE.U32.AND P3, PT, R4, 0x7ffffd7a, PT ;  /* 0x7ffffd7a0400780c */ /* 0x000fe20003f66070 */
[----:B-1----:R-:W-:Y:S01]  /*2dcd0*/  VIADD R4, R7, 0xfffffdf8 ;  /* 0xfffffdf807047836 */ /* 0x002fe20000000000 */
[----:B------:R1:W-:Y:S04]  /*2dce0*/  LDGSTS.E [R92+0xe00], desc[UR16][R120.64], !P5 ;  /* 0x00e00000785c7fae */ /* 0x0003e8000e9a1010 */
[----:B------:R-:W1:Y:S01]  /*2dcf0*/  LDC R7, c[0x0][0x3a0] ;  /* 0x0000e800ff077b82 */ /* 0x000e620000000800 */
[----:B------:R1:W-:Y:S04]  /*2dd00*/  LDGSTS.E [R92+0x1000], desc[UR16][R78.64], !P0 ;  /* 0x010000004e5c7fae */ /* 0x0003e8000c1a1010 */
[----:B------:R1:W-:Y:S01]  /*2dd10*/  LDGSTS.E [R92+0x1200], desc[UR16][R122.64], !P0 ;  /* 0x012000007a5c7fae */ /* 0x0003e2000c1a1010 */
[----:B------:R-:W-:-:S02]  /*2dd20*/  ISETP.GE.U32.AND P0, PT, R4, 0x7ffffd79, PT ;  /* 0x7ffffd790400780c */ /* 0x000fc40003f06070 */
[----:B------:R-:W-:Y:S01]  /*2dd30*/  IADD3 R4, PT, PT, R6, -0x209, RZ ;  /* 0xfffffdf706047810 */ /* 0x000fe20007ffe0ff */
[----:B------:R1:W-:Y:S01]  /*2dd40*/  LDGSTS.E [R92+0x1400], desc[UR16][R94.64], !P4 ;  /* 0x014000005e5c7fae */ /* 0x0003e2000e1a1010 */
[----:B------:R-:W1:Y:S03]  /*2dd50*/  LDC R6, c[0x0][0x3a0] ;  /* 0x0000e800ff067b82 */ /* 0x000e660000000800 */
[----:B------:R1:W-:Y:S01]  /*2dd60*/  LDGSTS.E [R92+0x1600], desc[UR16][R124.64], !P4 ;  /* 0x016000007c5c7fae */ /* 0x0003e2000e1a1010 */
[----:B------:R-:W-:Y:S01]  /*2dd70*/  ISETP.GE.U32.AND P4, PT, R4, 0x7ffffd78, PT ;  /* 0x7ffffd780400780c */ /* 0x000fe20003f86070 */
[----:B------:R-:W-:Y:S02]  /*2dd80*/  VIADD R4, R10, 0xfffffdf6 ;  /* 0xfffffdf60a047836 */ /* 0x000fe40000000000 */
[----:B------:R1:W-:Y:S01]  /*2dd90*/  LDGSTS.E [R92+0x1800], desc[UR16][R96.64], !P3 ;  /* 0x01800000605c7fae */ /* 0x0003e2000d9a1010 */
[----:B------:R-:W-:Y:S01]  /*2dda0*/  VIADD R5, R5, 0xfffffdf2 ;  /* 0xfffffdf205057836 */ /* 0x000fe20000000000 */
[----:B------:R-:W1:Y:S02]  /*2ddb0*/  LDC R12, c[0x0][0x3a0] ;  /* 0x0000e800ff0c7b82 */ /* 0x000e640000000800 */
[----:B------:R1:W-:Y:S01]  /*2ddc0*/  LDGSTS.E [R92+0x1a00], desc[UR16][R126.64], !P3 ;  /* 0x01a000007e5c7fae */ /* 0x0003e2000d9a1010 */
[----:B------:R-:W-:Y:S01]  /*2ddd0*/  ISETP.GE.U32.AND P3, PT, R4, 0x7ffffd77, PT ;  /* 0x7ffffd770400780c */ /* 0x000fe20003f66070 */
[----:B------:R-:W-:-:S02]  /*2dde0*/  VIADD R4, R9, 0xfffffdf5 ;  /* 0xfffffdf509047836 */ /* 0x000fc40000000000 */
[----:B------:R1:W-:Y:S02]  /*2ddf0*/  LDGSTS.E [R92+0x1c00], desc[UR16][R98.64], !P0 ;  /* 0x01c00000625c7fae */ /* 0x0003e4000c1a1010 */
[----:B------:R-:W1:Y:S02]  /*2de00*/  LDC R9, c[0x0][0x3a0] ;  /* 0x0000e800ff097b82 */ /* 0x000e640000000800 */
[----:B------:R1:W-:Y:S01]  /*2de10*/  LDGSTS.E [R92+0x1e00], desc[UR16][R128.64], !P0 ;  /* 0x01e00000805c7fae */ /* 0x0003e2000c1a1010 */
[----:B------:R-:W-:Y:S02]  /*2de20*/  ISETP.GE.U32.AND P0, PT, R4, 0x7ffffd76, PT ;  /* 0x7ffffd760400780c */ /* 0x000fe40003f06070 */
[----:B------:R-:W-:Y:S01]  /*2de30*/  IADD3 R4, PT, PT, R8, -0x20c, RZ ;  /* 0xfffffdf408047810 */ /* 0x000fe20007ffe0ff */
[----:B------:R1:W-:Y:S02]  /*2de40*/  LDGSTS.E [R92+0x2000], desc[UR16][R100.64], !P4 ;  /* 0x02000000645c7fae */ /* 0x0003e4000e1a1010 */
[----:B------:R-:W1:Y:S02]  /*2de50*/  LDC R8, c[0x0][0x3a0] ;  /* 0x0000e800ff087b82 */ /* 0x000e640000000800 */
[----:B------:R1:W-:Y:S01]  /*2de60*/  LDGSTS.E [R92+0x2200], desc[UR16][R130.64], !P4 ;  /* 0x02200000825c7fae */ /* 0x0003e2000e1a1010 */
[----:B------:R-:W-:Y:S01]  /*2de70*/  ISETP.GE.U32.AND P4, PT, R4, 0x7ffffd75, PT ;  /* 0x7ffffd750400780c */ /* 0x000fe20003f86070 */
[----:B-1----:R-:W-:-:S02]  /*2de80*/  VIADD R4, R6, 0xfffffdf3 ;  /* 0xfffffdf306047836 */ /* 0x002fc40000000000 */
[----:B------:R1:W-:Y:S02]  /*2de90*/  LDGSTS.E [R92+0x2400], desc[UR16][R102.64], !P3 ;  /* 0x02400000665c7fae */ /* 0x0003e4000d9a1010 */
[----:B------:R-:W1:Y:S02]  /*2dea0*/  LDC R6, c[0x0][0x3a0] ;  /* 0x0000e800ff067b82 */ /* 0x000e640000000800 */
[----:B------:R1:W-:Y:S04]  /*2deb0*/  LDGSTS.E [R92+0x2600], desc[UR16][R132.64], !P3 ;  /* 0x02600000845c7fae */ /* 0x0003e8000d9a1010 */
[----:B------:R1:W-:Y:S01]  /*2dec0*/  LDGSTS.E [R92+0x2800], desc[UR16][R104.64], !P0 ;  /* 0x02800000685c7fae */ /* 0x0003e2000c1a1010 */
[----:B------:R-:W-:Y:S01]  /*2ded0*/  ISETP.GE.U32.AND P3, PT, R5, 0x7ffffd73, PT ;  /* 0x7ffffd730500780c */ /* 0x000fe20003f66070 */
[----:B------:R-:W1:Y:S02]  /*2dee0*/  LDC R11, c[0x0][0x3a0] ;  /* 0x0000e800ff0b7b82 */ /* 0x000e640000000800 */
[----:B------:R1:W-:Y:S01]  /*2def0*/  LDGSTS.E [R92+0x2a00], desc[UR16][R134.64], !P0 ;  /* 0x02a00000865c7fae */ /* 0x0003e2000c1a1010 */
[----:B------:R-:W-:-:S02]  /*2df00*/  ISETP.GE.U32.AND P0, PT, R4, 0x7ffffd74, PT ;  /* 0x7ffffd740400780c */ /* 0x000fc40003f06070 */
[----:B------:R-:W-:Y:S01]  /*2df10*/  IADD3 R4, PT, PT, R7, -0x20f, RZ ;  /* 0xfffffdf107047810 */ /* 0x000fe20007ffe0ff */
[----:B------:R1:W-:Y:S02]  /*2df20*/  LDGSTS.E [R92+0x2c00], desc[UR16][R106.64], !P4 ;  /* 0x02c000006a5c7fae */ /* 0x0003e4000e1a1010 */
[----:B------:R-:W1:Y:S02]  /*2df30*/  LDC R5, c[0x0][0x3a0] ;  /* 0x0000e800ff057b82 */ /* 0x000e640000000800 */
[----:B------:R1:W-:Y:S01]  /*2df40*/  LDGSTS.E [R92+0x2e00], desc[UR16][R136.64], !P4 ;  /* 0x02e00000885c7fae */ /* 0x0003e2000e1a1010 */
[----:B------:R-:W-:Y:S01]  /*2df50*/  ISETP.GE.U32.AND P4, PT, R4, 0x7ffffd72, PT ;  /* 0x7ffffd720400780c */ /* 0x000fe20003f86070 */
[----:B------:R-:W-:Y:S02]  /*2df60*/  VIADD R4, R9, 0xfffffdf0 ;  /* 0xfffffdf009047836 */ /* 0x000fe40000000000 */
[----:B------:R-:W3:Y:S02]  /*2df70*/  LDL.64 R28, [R1+0x1b8] ;  /* 0x0001b800011c7983 */ /* 0x000ee40000100a00 */
[----:B------:R-:W1:Y:S02]  /*2df80*/  LDC R9, c[0x0][0x3a0] ;  /* 0x0000e800ff097b82 */ /* 0x000e640000000800 */
[----:B------:R1:W-:Y:S04]  /*2df90*/  LDGSTS.E [R92+0x3000], desc[UR16][R108.64], !P0 ;  /* 0x030000006c5c7fae */ /* 0x0003e8000c1a1010 */
[----:B------:R1:W-:Y:S01]  /*2dfa0*/  LDGSTS.E [R92+0x3200], desc[UR16][R138.64], !P0 ;  /* 0x032000008a5c7fae */ /* 0x0003e2000c1a1010 */
[----:B------:R-:W-:Y:S01]  /*2dfb0*/  ISETP.GE.U32.AND P0, PT, R4, 0x7ffffd71, PT ;  /* 0x7ffffd710400780c */ /* 0x000fe20003f06070 */
[----:B------:R-:W-:Y:S01]  /*2dfc0*/  VIADD R4, R8, 0xfffffdef ;  /* 0xfffffdef08047836 */ /* 0x000fe20000000000 */
[----:B------:R-:W1:Y:S01]  /*2dfd0*/  LDC R7, c[0x0][0x3a0] ;  /* 0x0000e800ff077b82 */ /* 0x000e620000000800 */
[----:B------:R1:W-:Y:S04]  /*2dfe0*/  LDGSTS.E [R92+0x3400], desc[UR16][R110.64], !P3 ;  /* 0x034000006e5c7fae */ /* 0x0003e8000d9a1010 */
[----:B------:R1:W-:Y:S01]  /*2dff0*/  LDGSTS.E [R92+0x3600], desc[UR16][R140.64], !P3 ;  /* 0x036000008c5c7fae */ /* 0x0003e2000d9a1010 */
[----:B------:R-:W-:-:S02]  /*2e000*/  ISETP.GE.U32.AND P3, PT, R4, 0x7ffffd70, PT ;  /* 0x7ffffd700400780c */ /* 0x000fc40003f66070 */
[----:B------:R-:W1:Y:S02]  /*2e010*/  LDC R8, c[0x0][0x3a0] ;  /* 0x0000e800ff087b82 */ /* 0x000e640000000800 */
[----:B-1----:R-:W-:Y:S01]  /*2e020*/  IADD3 R4, PT, PT, R6, -0x212, RZ ;  /* 0xfffffdee06047810 */ /* 0x002fe20007ffe0ff */
[----:B------:R1:W-:Y:S04]  /*2e030*/  LDGSTS.E [R92+0x3800], desc[UR16][R112.64], !P4 ;  /* 0x03800000705c7fae */ /* 0x0003e8000e1a1010 */
[----:B------:R1:W-:Y:S01]  /*2e040*/  LDGSTS.E [R92+0x3a00], desc[UR16][R142.64], !P4 ;  /* 0x03a000008e5c7fae */ /* 0x0003e2000e1a1010 */
[----:B------:R-:W-:Y:S01]  /*2e050*/  ISETP.GE.U32.AND P4, PT, R4, 0x7ffffd6f, PT ;  /* 0x7ffffd6f0400780c */ /* 0x000fe20003f86070 */
[----:B------:R-:W-:Y:S01]  /*2e060*/  VIADD R4, R5, 0xfffffded ;  /* 0xfffffded05047836 */ /* 0x000fe20000000000 */
[----:B------:R-:W1:Y:S01]  /*2e070*/  LDC R6, c[0x0][0x3a0] ;  /* 0x0000e800ff067b82 */ /* 0x000e620000000800 */
[----:B------:R1:W-:Y:S04]  /*2e080*/  LDGSTS.E [R92+0x3c00], desc[UR16][R114.64], !P0 ;  /* 0x03c00000725c7fae */ /* 0x0003e8000c1a1010 */
[----:B------:R1:W-:Y:S01]  /*2e090*/  LDGSTS.E [R92+0x3e00], desc[UR16][R144.64], !P0 ;  /* 0x03e00000905c7fae */ /* 0x0003e2000c1a1010 */
[----:B------:R-:W-:Y:S01]  /*2e0a0*/  ISETP.GE.U32.AND P0, PT, R4, 0x7ffffd6e, PT ;  /* 0x7ffffd6e0400780c */ /* 0x000fe20003f06070 */
[----:B------:R-:W-:Y:S01]  /*2e0b0*/  VIADD R4, R9, 0xfffffdec ;  /* 0xfffffdec09047836 */ /* 0x000fe20000000000 */
[----:B------:R-:W1:Y:S01]  /*2e0c0*/  LDC R10, c[0x0][0x3a0] ;  /* 0x0000e800ff0a7b82 */ /* 0x000e620000000800 */
[----:B------:R1:W-:Y:S01]  /*2e0d0*/  LDGSTS.E [R92+0x4000], desc[UR16][R146.64], !P3 ;  /* 0x04000000925c7fae */ /* 0x0003e2000d9a1010 */
[----:B------:R-:W-:-:S03]  /*2e0e0*/  VIADD R5, R7, 0xfffffdea ;  /* 0xfffffdea07057836 */ /* 0x000fc60000000000 */
[----:B------:R1:W-:Y:S01]  /*2e0f0*/  LDGSTS.E [R92+0x4200], desc[UR16][R148.64], !P3 ;  /* 0x04200000945c7fae */ /* 0x0003e2000d9a1010 */
[----:B------:R-:W-:Y:S02]  /*2e100*/  ISETP.GE.U32.AND P3, PT, R4, 0x7ffffd6d, PT ;  /* 0x7ffffd6d0400780c */ /* 0x000fe40003f66070 */
[----:B------:R-:W-:Y:S01]  /*2e110*/  IADD3 R4, PT, PT, R8, -0x215, RZ ;  /* 0xfffffdeb08047810 */ /* 0x000fe20007ffe0ff */
[----:B------:R1:W-:Y:S01]  /*2e120*/  LDGSTS.E [R92+0x4400], desc[UR16][R150.64], !P4 ;  /* 0x04400000965c7fae */ /* 0x0003e2000e1a1010 */
[----:B------:R-:W4:Y:S03]  /*2e130*/  LDC R9, c[0x0][0x3a0] ;  /* 0x0000e800ff097b82 */ /* 0x000f260000000800 */
[----:B------:R1:W-:Y:S01]  /*2e140*/  LDGSTS.E [R92+0x4600], desc[UR16][R152.64], !P4 ;  /* 0x04600000985c7fae */ /* 0x0003e2000e1a1010 */
[----:B------:R-:W-:-:S03]  /*2e150*/  ISETP.GE.U32.AND P4, PT, R5, 0x7ffffd6b, PT ;  /* 0x7ffffd6b0500780c */ /* 0x000fc60003f86070 */
[----:B------:R1:W-:Y:S01]  /*2e160*/  LDGSTS.E [R92+0x4800], desc[UR16][R154.64], !P0 ;  /* 0x048000009a5c7fae */ /* 0x0003e2000c1a1010 */
[----:B------:R-:W4:Y:S03]  /*2e170*/  LDC R5, c[0x0][0x3a0] ;  /* 0x0000e800ff057b82 */ /* 0x000f260000000800 */
[----:B------:R1:W-:Y:S01]  /*2e180*/  LDGSTS.E [R92+0x4a00], desc[UR16][R156.64], !P0 ;  /* 0x04a000009c5c7fae */ /* 0x0003e2000c1a1010 */
[----:B------:R-:W-:Y:S01]  /*2e190*/  ISETP.GE.U32.AND P0, PT, R4, 0x7ffffd6c, PT ;  /* 0x7ffffd6c0400780c */ /* 0x000fe20003f06070 */
[----:B-1----:R-:W-:Y:S02]  /*2e1a0*/  VIADD R4, R6, 0xfffffde9 ;  /* 0xfffffde906047836 */ /* 0x002fe40000000000 */
[----:B------:R1:W-:Y:S01]  /*2e1b0*/  LDGSTS.E [R92+0x4c00], desc[UR16][R158.64], !P3 ;  /* 0x04c000009e5c7fae */ /* 0x0003e2000d9a1010 */
[----:B------:R-:W1:Y:S03]  /*2e1c0*/  LDC R8, c[0x0][0x3a0] ;  /* 0x0000e800ff087b82 */ /* 0x000e660000000800 */
[----:B------:R1:W-:Y:S01]  /*2e1d0*/  LDGSTS.E [R92+0x4e00], desc[UR16][R160.64], !P3 ;  /* 0x04e00000a05c7fae */ /* 0x0003e2000d9a1010 */
[----:B------:R-:W-:-:S02]  /*2e1e0*/  ISETP.GE.U32.AND P3, PT, R4, 0x7ffffd6a, PT ;  /* 0x7ffffd6a0400780c */ /* 0x000fc40003f66070 */
[----:B------:R-:W-:Y:S01]  /*2e1f0*/  IADD3 R4, PT, PT, R12, -0x218, RZ ;  /* 0xfffffde80c047810 */ /* 0x000fe20007ffe0ff */
[----:B------:R-:W-:Y:S01]  /*2e200*/  STL.64 [R1+0x1168], R198 ;  /* 0x001168c601007387 */ /* 0x000fe20000100a00 */
[----:B------:R-:W1:Y:S03]  /*2e210*/  LDC R7, c[0x0][0x3a0] ;  /* 0x0000e800ff077b82 */ /* 0x000e660000000800 */
[----:B------:R1:W-:Y:S04]  /*2e220*/  LDGSTS.E [R92+0x5000], desc[UR16][R162.64], !P0 ;  /* 0x05000000a25c7fae */ /* 0x0003e8000c1a1010 */
[----:B------:R1:W-:Y:S01]  /*2e230*/  LDGSTS.E [R92+0x5200], desc[UR16][R164.64], !P0 ;  /* 0x05200000a45c7fae */ /* 0x0003e2000c1a1010 */
[----:B------:R-:W-:Y:S01]  /*2e240*/  ISETP.GE.U32.AND P0, PT, R4, 0x7ffffd69, PT ;  /* 0x7ffffd690400780c */ /* 0x000fe20003f06070 */
[----:B------:R-:W-:Y:S01]  /*2e250*/  VIADD R4, R11, 0xfffffde7 ;  /* 0xfffffde70b047836 */ /* 0x000fe20000000000 */
[----:B------:R-:W2:Y:S01]  /*2e260*/  LDC R6, c[0x0][0x3a0] ;  /* 0x0000e800ff067b82 */ /* 0x000ea20000000800 */
[----:B------:R1:W-:Y:S04]  /*2e270*/  LDGSTS.E [R92+0x5400], desc[UR16][R166.64], !P4 ;  /* 0x05400000a65c7fae */ /* 0x0003e8000e1a1010 */
[----:B------:R1:W-:Y:S01]  /*2e280*/  LDGSTS.E [R92+0x5600], desc[UR16][R168.64], !P4 ;  /* 0x05600000a85c7fae */ /* 0x0003e2000e1a1010 */
[----:B------:R-:W-:Y:S01]  /*2e290*/  ISETP.GE.U32.AND P4, PT, R4, 0x7ffffd68, PT ;  /* 0x7ffffd680400780c */ /* 0x000fe20003f86070 */
[----:B------:R-:W-:Y:S01]  /*2e2a0*/  VIADD R4, R10, 0xfffffde6 ;  /* 0xfffffde60a047836 */ /* 0x000fe20000000000 */
[----:B------:R-:W2:Y:S01]  /*2e2b0*/  LDC R12, c[0x0][0x3a0] ;  /* 0x0000e800ff0c7b82 */ /* 0x000ea20000000800 */
[----:B------:R1:W-:Y:S04]  /*2e2c0*/  LDGSTS.E [R92+0x5800], desc[UR16][R170.64], !P3 ;  /* 0x05800000aa5c7fae */ /* 0x0003e8000d9a1010 */
[----:B------:R1:W-:Y:S01]  /*2e2d0*/  LDGSTS.E [R92+0x5a00], desc[UR16][R172.64], !P3 ;  /* 0x05a00000ac5c7fae */ /* 0x0003e2000d9a1010 */
[----:B------:R-:W-:-:S02]  /*2e2e0*/  ISETP.GE.U32.AND P3, PT, R4, 0x7ffffd67, PT ;  /* 0x7ffffd670400780c */ /* 0x000fc40003f66070 */
[----:B----4-:R-:W-:Y:S01]  /*2e2f0*/  IADD3 R4, PT, PT, R5, -0x21b, RZ ;  /* 0xfffffde505047810 */ /* 0x010fe20007ffe0ff */
[----:B------:R4:W-:Y:S01]  /*2e300*/  LDGSTS.E [R92+0x5c00], desc[UR16][R174.64], !P0 ;  /* 0x05c00000ae5c7fae */ /* 0x0009e2000c1a1010 */
[----:B------:R-:W4:Y:S01]  /*2e310*/  LDC R11, c[0x0][0x3a0] ;  /* 0x0000e800ff0b7b82 */ /* 0x000f220000000800 */
[----:B-1----:R-:W-:Y:S02]  /*2e320*/  IADD3 R5, PT, PT, R7, -0x21e, RZ ;  /* 0xfffffde207057810 */ /* 0x002fe40007ffe0ff */
[----:B------:R1:W-:Y:S01]  /*2e330*/  LDGSTS.E [R92+0x5e00], desc[UR16][R176.64], !P0 ;  /* 0x05e00000b05c7fae */ /* 0x0003e2000c1a1010 */
[----:B------:R-:W-:Y:S01]  /*2e340*/  ISETP.GE.U32.AND P0, PT, R4, 0x7ffffd66, PT ;  /* 0x7ffffd660400780c */ /* 0x000fe20003f06070 */
[----:B------:R-:W-:Y:S02]  /*2e350*/  VIADD R4, R9, 0xfffffde4 ;  /* 0xfffffde409047836 */ /* 0x000fe40000000000 */
[----:B------:R1:W-:Y:S01]  /*2e360*/  LDGSTS.E [R92+0x6000], desc[UR16][R178.64], !P4 ;  /* 0x06000000b25c7fae */ /* 0x0003e2000e1a1010 */
[----:B------:R-:W1:Y:S03]  /*2e370*/  LDC R10, c[0x0][0x3a0] ;  /* 0x0000e800ff0a7b82 */ /* 0x000e660000000800 */
[----:B------:R1:W-:Y:S01]  /*2e380*/  LDGSTS.E [R92+0x6200], desc[UR16][R180.64], !P4 ;  /* 0x06200000b45c7fae */ /* 0x0003e2000e1a1010 */
[----:B------:R-:W-:Y:S01]  /*2e390*/  ISETP.GE.U32.AND P4, PT, R4, 0x7ffffd65, PT ;  /* 0x7ffffd650400780c */ /* 0x000fe20003f86070 */
[----:B------:R-:W-:-:S02]  /*2e3a0*/  VIADD R4, R8, 0xfffffde3 ;  /* 0xfffffde308047836 */ /* 0x000fc40000000000 */
[----:B------:R1:W-:Y:S01]  /*2e3b0*/  LDGSTS.E [R92+0x6400], desc[UR16][R182.64], !P3 ;  /* 0x06400000b65c7fae */ /* 0x0003e2000d9a1010 */
[----:B------:R-:W1:Y:S03]  /*2e3c0*/  LDC R9, c[0x0][0x3a0] ;  /* 0x0000e800ff097b82 */ /* 0x000e660000000800 */
[----:B------:R1:W-:Y:S01]  /*2e3d0*/  LDGSTS.E [R92+0x6600], desc[UR16][R184.64], !P3 ;  /* 0x06600000b85c7fae */ /* 0x0003e2000d9a1010 */
[----:B------:R-:W-:-:S03]  /*2e3e0*/  ISETP.GE.U32.AND P3, PT, R5, 0x7ffffd63, PT ;  /* 0x7ffffd630500780c */ /* 0x000fc60003f66070 */
[----:B------:R1:W-:Y:S01]  /*2e3f0*/  LDGSTS.E [R92+0x6800], desc[UR16][R186.64], !P0 ;  /* 0x06800000ba5c7fae */ /* 0x0003e2000c1a1010 */
[----:B------:R-:W1:Y:S03]  /*2e400*/  LDC R5, c[0x0][0x3a0] ;  /* 0x0000e800ff057b82 */ /* 0x000e660000000800 */
[----:B------:R1:W-:Y:S01]  /*2e410*/  LDGSTS.E [R92+0x6a00], desc[UR16][R188.64], !P0 ;  /* 0x06a00000bc5c7fae */ /* 0x0003e2000c1a1010 */
[----:B------:R-:W-:Y:S01]  /*2e420*/  ISETP.GE.U32.AND P0, PT, R4, 0x7ffffd64, PT ;  /* 0x7ffffd640400780c */ /* 0x000fe20003f06070 */
[----:B--2---:R-:W-:Y:S02]  /*2e430*/  VIADD R4, R6, 0xfffffde1 ;  /* 0xfffffde106047836 */ /* 0x004fe40000000000 */
[----:B------:R2:W-:Y:S01]  /*2e440*/  LDGSTS.E [R92+0x6c00], desc[UR16][R190.64], !P4 ;  /* 0x06c00000be5c7fae */ /* 0x0005e2000e1a1010 */
[----:B------:R-:W2:Y:S03]  /*2e450*/  LDC R8, c[0x0][0x3a0] ;  /* 0x0000e800ff087b82 */ /* 0x000ea60000000800 */
[----:B------:R1:W-:Y:S01]  /*2e460*/  LDGSTS.E [R92+0x6e00], desc[UR16][R192.64], !P4 ;  /* 0x06e00000c05c7fae */ /* 0x0003e2000e1a1010 */
[----:B------:R-:W-:Y:S01]  /*2e470*/  ISETP.GE.U32.AND P4, PT, R4, 0x7ffffd62, PT ;  /* 0x7ffffd620400780c */ /* 0x000fe20003f86070 */
[----:B------:R-:W-:-:S02]  /*2e480*/  VIADD R4, R12, 0xfffffde0 ;  /* 0xfffffde00c047836 */ /* 0x000fc40000000000 */
[----:B------:R-:W-:Y:S01]  /*2e490*/  STL.64 [R1+0x1160], R80 ;  /* 0x0011605001007387 */ /* 0x000fe20000100a00 */
[----:B------:R-:W2:Y:S03]  /*2e4a0*/  LDC R7, c[0x0][0x3a0] ;  /* 0x0000e800ff077b82 */ /* 0x000ea60000000800 */
[----:B------:R1:W-:Y:S04]  /*2e4b0*/  LDGSTS.E [R92+0x7000], desc[UR16][R194.64], !P0 ;  /* 0x07000000c25c7fae */ /* 0x0003e8000c1a1010 */
[----:B------:R1:W-:Y:S01]  /*2e4c0*/  LDGSTS.E [R92+0x7200], desc[UR16][R204.64], !P0 ;  /* 0x07200000cc5c7fae */ /* 0x0003e2000c1a1010 */
[----:B------:R-:W-:Y:S01]  /*2e4d0*/  ISETP.GE.U32.AND P0, PT, R4, 0x7ffffd61, PT ;  /* 0x7ffffd610400780c */ /* 0x000fe20003f06070 */
[----:B------:R-:W3:Y:S01]  /*2e4e0*/  LDC R6, c[0x0][0x3a0] ;  /* 0x0000e800ff067b82 */ /* 0x000ee20000000800 */
[----:B----4-:R-:W-:Y:S01]  /*2e4f0*/  IADD3 R4, PT, PT, R11, -0x221, RZ ;  /* 0xfffffddf0b047810 */ /* 0x010fe20007ffe0ff */
[----:B------:R4:W-:Y:S04]  /*2e500*/  LDGSTS.E [R92+0x7400], desc[UR16][R206.64], !P3 ;  /* 0x07400000ce5c7fae */ /* 0x0009e8000d9a1010 */
[----:B------:R4:W-:Y:S01]  /*2e510*/  LDGSTS.E [R92+0x7600], desc[UR16][R208.64], !P3 ;  /* 0x07600000d05c7fae */ /* 0x0009e2000d9a1010 */
[----:B------:R-:W-:Y:S01]  /*2e520*/  ISETP.GE.U32.AND P3, PT, R4, 0x7ffffd60, PT ;  /* 0x7ffffd600400780c */ /* 0x000fe20003f66070 */
[----:B-1----:R-:W-:Y:S01]  /*2e530*/  VIADD R4, R10, 0xfffffdde ;  /* 0xfffffdde0a047836 */ /* 0x002fe20000000000 */
[----:B------:R-:W1:Y:S01]  /*2e540*/  LDC R12, c[0x0][0x3a0] ;  /* 0x0000e800ff0c7b82 */ /* 0x000e620000000800 */
        /* <DEDUP_REMOVED lines=8> */
[----:B------:R-:W-:Y:S01]  /*2e5d0*/  IADD3 R4, PT, PT, R9, -0x224, RZ ;  /* 0xfffffddc09047810 */ /* 0x000fe20007ffe0ff */
[----:B------:R-:W-:Y:S01]  /*2e5e0*/  STL.64 [R1+0x1158], R2 ;  /* 0x0011580201007387 */ /* 0x000fe20000100a00 */
[----:B--2---:R-:W-:Y:S01]  /*2e5f0*/  VIADD R5, R7, 0xfffffdda ;  /* 0xfffffdda07057836 */ /* 0x004fe20000000000 */
[----:B------:R-:W2:Y:S02]  /*2e600*/  LDC R10, c[0x0][0x3a0] ;  /* 0x0000e800ff0a7b82 */ /* 0x000ea40000000800 */
[----:B------:R4:W-:Y:S04]  /*2e610*/  LDGSTS.E [R92+0x8000], desc[UR16][R218.64], !P3 ;  /* 0x08000000da5c7fae */ /* 0x0009e8000d9a1010 */
[----:B------:R1:W-:Y:S02]  /*2e620*/  STL.64 [R1+0x1170], R68 ;  /* 0x0011704401007387 */ /* 0x0003e40000100a00 */
[----:B------:R-:W1:Y:S02]  /*2e630*/  LDC R9, c[0x0][0x3a0] ;  /* 0x0000e800ff097b82 */ /* 0x000e640000000800 */
[----:B------:R4:W-:Y:S04]  /*2e640*/  LDGSTS.E [R92+0x8200], desc[UR16][R18.64], !P3 ;  /* 0x08200000125c7fae */ /* 0x0009e8000d9a1010 */
[----:B------:R4:W-:Y:S02]  /*2e650*/  LDGSTS.E [R92+0x8400], desc[UR16][R16.64], !P4 ;  /* 0x08400000105c7fae */ /* 0x0009e4000e1a1010 */
[----:B------:R-:W1:Y:S02]  /*2e660*/  LDC R7, c[0x0][0x3a0] ;  /* 0x0000e800ff077b82 */ /* 0x000e640000000800 */
[----:B---3--:R4:W-:Y:S04]  /*2e670*/  LDGSTS.E [R92+0x8600], desc[UR16][R30.64], !P4 ;  /* 0x086000001e5c7fae */ /* 0x0089e8000e1a1010 */
[----:B------:R-:W3:Y:S04]  /*2e680*/  LDL.64 R18, [R1+0x1d0] ;  /* 0x0001d00001127983 */ /* 0x000ee80000100a00 */
[----:B------:R-:W2:Y:S01]  /*2e690*/  LDL.64 R16, [R1+0x1c8] ;  /* 0x0001c80001107983 */ /* 0x000ea20000100a00 */
[----:B------:R-:W-:-:S03]  /*2e6a0*/  ISETP.GE.U32.AND P3, PT, R4, 0x7ffffd5d, PT ;  /* 0x7ffffd5d0400780c */ /* 0x000fc60003f66070 */
[----:B------:R-:W4:Y:S01]  /*2e6b0*/  LDL.64 R32, [R1+0x1e0] ;  /* 0x0001e00001207983 */ /* 0x000f220000100a00 */
[----:B------:R-:W-:Y:S01]  /*2e6c0*/  VIADD R4, R8, 0xfffffddb ;  /* 0xfffffddb08047836 */ /* 0x000fe20000000000 */
[----:B------:R-:W-:Y:S01]  /*2e6d0*/  ISETP.GE.U32.AND P4, PT, R5, 0x7ffffd5b, PT ;  /* 0x7ffffd5b0500780c */ /* 0x000fe20003f86070 */
[----:B------:R-:W1:Y:S01]  /*2e6e0*/  LDC R8, c[0x0][0x3a0] ;  /* 0x0000e800ff087b82 */ /* 0x000e620000000800 */
[----:B------:R1:W-:Y:S04]  /*2e6f0*/  LDGSTS.E [R92+0x8800], desc[UR16][R14.64], !P0 ;  /* 0x088000000e5c7fae */ /* 0x0003e8000c1a1010 */
[----:B------:R1:W-:Y:S03]  /*2e700*/  LDGSTS.E [R92+0x8a00], desc[UR16][R24.64], !P0 ;  /* 0x08a00000185c7fae */ /* 0x0003e6000c1a1010 */
[----:B------:R-:W1:Y:S01]  /*2e710*/  LDC R5, c[0x0][0x3a0] ;  /* 0x0000e800ff057b82 */ /* 0x000e620000000800 */
[----:B------:R-:W4:Y:S04]  /*2e720*/  LDL.64 R30, [R1+0x1e8] ;  /* 0x0001e800011e7983 */ /* 0x000f280000100a00 */
[----:B------:R-:W4:Y:S01]  /*2e730*/  LDL.64 R14, [R1+0x1d8] ;  /* 0x0001d800010e7983 */ /* 0x000f220000100a00 */
[----:B------:R-:W-:-:S03]  /*2e740*/  ISETP.GE.U32.AND P0, PT, R4, 0x7ffffd5c, PT ;  /* 0x7ffffd5c0400780c */ /* 0x000fc60003f06070 */
[----:B------:R-:W4:Y:S04]  /*2e750*/  LDL.64 R24, [R1+0x1f0] ;  /* 0x0001f00001187983 */ /* 0x000f280000100a00 */
[----:B------:R1:W-:Y:S04]  /*2e760*/  LDGSTS.E [R92+0x8c00], desc[UR16][R22.64], !P3 ;  /* 0x08c00000165c7fae */ /* 0x0003e8000d9a1010 */
[----:B------:R1:W-:Y:S01]  /*2e770*/  LDGSTS.E [R92+0x8e00], desc[UR16][R20.64], !P3 ;  /* 0x08e00000145c7fae */ /* 0x0003e2000d9a1010 */
[----:B------:R-:W-:Y:S02]  /*2e780*/  IADD3 R4, PT, PT, R6, -0x227, RZ ;  /* 0xfffffdd906047810 */ /* 0x000fe40007ffe0ff */
[----:B------:R-:W1:Y:S01]  /*2e790*/  LDC R6, c[0x0][0x3a0] ;  /* 0x0000e800ff067b82 */ /* 0x000e620000000800 */
[----:B------:R1:W-:Y:S04]  /*2e7a0*/  LDGSTS.E [R92+0x9000], desc[UR16][R26.64], !P0 ;  /* 0x090000001a5c7fae */ /* 0x0003e8000c1a1010 */
[----:B------:R-:W4:Y:S04]  /*2e7b0*/  LDL.64 R22, [R1+0x200] ;  /* 0x0002000001167983 */ /* 0x000f280000100a00 */
[----:B------:R-:W4:Y:S01]  /*2e7c0*/  LDL.64 R20, [R1+0x1f8] ;  /* 0x0001f80001147983 */ /* 0x000f220000100a00 */
[----:B------:R-:W-:-:S03]  /*2e7d0*/  ISETP.GE.U32.AND P3, PT, R4, 0x7ffffd5a, PT ;  /* 0x7ffffd5a0400780c */ /* 0x000fc60003f66070 */
[----:B------:R-:W4:Y:S04]  /*2e7e0*/  LDL.64 R26, [R1+0x210] ;  /* 0x00021000011a7983 */ /* 0x000f280000100a00 */
        /* <DEDUP_REMOVED lines=9> */
[----:B------:R-:W4:Y:S01]  /*2e880*/  LDL.64 R232, [R1+0x798] ;  /* 0x0007980001e87983 */ /* 0x000f220000100a00 */
[----:B------:R-:W-:-:S03]  /*2e890*/  ISETP.GE.AND P5, PT, R83, R93, PT ;  /* 0x0000005d5300720c */ /* 0x000fc60003fa6270 */
[----:B-1----:R-:W4:Y:S04]  /*2e8a0*/  LDL.64 R68, [R1+0xca8] ;  /* 0x000ca80001447983 */ /* 0x002f280000100a00 */
[----:B------:R-:W4:Y:S04]  /*2e8b0*/  LDL.64 R248, [R1+0xd28] ;  /* 0x000d280001f87983 */ /* 0x000f280000100a00 */
[----:B------:R1:W-:Y:S04]  /*2e8c0*/  LDGSTS.E [R92+0x9200], desc[UR16][R28.64], !P0 ;  /* 0x092000001c5c7fae */ /* 0x0003e8000c1a1010 */
        /* <DEDUP_REMOVED lines=27> */
[----:B---3--:R1:W-:Y:S04]  /*2ea80*/  LDGSTS.E [R92+0x9400], desc[UR16][R18.64], !P4 ;  /* 0x09400000125c7fae */ /* 0x0083e8000e1a1010 */
[----:B--2---:R1:W-:Y:S04]  /*2ea90*/  LDGSTS.E [R92+0x9600], desc[UR16][R16.64], !P4 ;  /* 0x09600000105c7fae */ /* 0x0043e8000e1a1010 */
[----:B----4-:R1:W-:Y:S04]  /*2eaa0*/  LDGSTS.E [R92+0x9800], desc[UR16][R32.64], !P3 ;  /* 0x09800000205c7fae */ /* 0x0103e8000d9a1010 */
[----:B------:R-:W2:Y:S04]  /*2eab0*/  LDL.64 R18, [R1+0x220] ;  /* 0x0002200001127983 */ /* 0x000ea80000100a00 */
[----:B------:R-:W3:Y:S01]  /*2eac0*/  LDL.64 R16, [R1+0x218] ;  /* 0x0002180001107983 */ /* 0x000ee20000100a00 */
[----:B------:R-:W-:-:S02]  /*2ead0*/  VIADD R4, R12, 0xfffffdd8 ;  /* 0xfffffdd80c047836 */ /* 0x000fc40000000000 */
[----:B------:R-:W4:Y:S01]  /*2eae0*/  LDC R12, c[0x0][0x3a0] ;  /* 0x0000e800ff0c7b82 */ /* 0x000f220000000800 */
[----:B------:R-:W4:Y:S04]  /*2eaf0*/  LDL.64 R32, [R1+0x260] ;  /* 0x0002600001207983 */ /* 0x000f280000100a00 */
[----:B------:R1:W-:Y:S04]  /*2eb00*/  LDGSTS.E [R92+0x9a00], desc[UR16][R14.64], !P3 ;  /* 0x09a000000e5c7fae */ /* 0x0003e8000d9a1010 */
[----:B------:R-:W4:Y:S01]  /*2eb10*/  LDL.64 R14, [R1+0x230] ;  /* 0x00023000010e7983 */ /* 0x000f220000100a00 */
[----:B------:R-:W-:Y:S01]  /*2eb20*/  ISETP.GE.U32.AND P0, PT, R4, 0x7ffffd59, PT ;  /* 0x7ffffd590400780c */ /* 0x000fe20003f06070 */
[----:B------:R-:W-:-:S02]  /*2eb30*/  VIADD R4, R11, 0xfffffdd7 ;  /* 0xfffffdd70b047836 */ /* 0x000fc40000000000 */
[----:B------:R-:W1:Y:S03]  /*2eb40*/  LDC R11, c[0x0][0x3a0] ;  /* 0x0000e800ff0b7b82 */ /* 0x000e660000000800 */
[----:B------:R-:W-:Y:S02]  /*2eb50*/  ISETP.GE.U32.AND P4, PT, R4, 0x7ffffd58, PT ;  /* 0x7ffffd580400780c */ /* 0x000fe40003f86070 */
[----:B------:R-:W-:-:S03]  /*2eb60*/  IADD3 R4, PT, PT, R10, -0x22a, RZ ;  /* 0xfffffdd60a047810 */ /* 0x000fc60007ffe0ff */
[----:B------:R-:W1:Y:S01]  /*2eb70*/  LDC R10, c[0x0][0x3a0] ;  /* 0x0000e800ff0a7b82 */ /* 0x000e620000000800 */
[----:B------:R-:W-:Y:S01]  /*2eb80*/  ISETP.GE.U32.AND P3, PT, R4, 0x7ffffd57, PT ;  /* 0x7ffffd570400780c */ /* 0x000fe20003f66070 */
[----:B------:R1:W-:Y:S01]  /*2eb90*/  LDGSTS.E [R92+0x9c00], desc[UR16][R24.64], !P0 ;  /* 0x09c00000185c7fae */ /* 0x0003e2000c1a1010 */
[----:B------:R-:W-:-:S03]  /*2eba0*/  VIADD R4, R5, 0xfffffdd5 ;  /* 0xfffffdd505047836 */ /* 0x000fc60000000000 */
[----:B------:R1:W-:Y:S02]  /*2ebb0*/  LDGSTS.E [R92+0x9e00], desc[UR16][R30.64], !P0 ;  /* 0x09e000001e5c7fae */ /* 0x0003e4000c1a1010 */
[----:B------:R-:W-:Y:S02]  /*2ebc0*/  ISETP.GE.U32.AND P0, PT, R4, 0x7ffffd56, PT ;  /* 0x7ffffd560400780c */ /* 0x000fe40003f06070 */
[----:B------:R1:W-:Y:S04]  /*2ebd0*/  LDGSTS.E [R92+0xa000], desc[UR16][R22.64], !P4 ;  /* 0x0a000000165c7fae */ /* 0x0003e8000e1a1010 */
[----:B------:R-:W4:Y:S04]  /*2ebe0*/  LDL.64 R24, [R1+0x228] ;  /* 0x0002280001187983 */ /* 0x000f280000100a00 */
[----:B------:R-:W4:Y:S04]  /*2ebf0*/  LDL.64 R30, [R1+0x238] ;  /* 0x00023800011e7983 */ /* 0x000f280000100a00 */
[----:B------:R-:W4:Y:S04]  /*2ec00*/  LDL.64 R22, [R1+0x240] ;  /* 0x0002400001167983 */ /* 0x000f280000100a00 */
[----:B------:R1:W-:Y:S01]  /*2ec10*/  LDGSTS.E [R92+0xa200], desc[UR16][R20.64], !P4 ;  /* 0x0a200000145c7fae */ /* 0x0003e2000e1a1010 */
[----:B------:R-:W-:-:S02]  /*2ec20*/  VIADD R4, R9, 0xfffffdd4 ;  /* 0xfffffdd409047836 */ /* 0x000fc40000000000 */
[----:B------:R-:W-:Y:S01]  /*2ec30*/  VIADD R5, R7, 0xfffffdd2 ;  /* 0xfffffdd207057836 */ /* 0x000fe20000000000 */
[----:B------:R1:W-:Y:S01]  /*2ec40*/  LDGSTS.E [R92+0xa400], desc[UR16][R26.64], !P3 ;  /* 0x0a4000001a5c7fae */ /* 0x0003e2000d9a1010 */
[----:B------:R-:W1:Y:S03]  /*2ec50*/  LDC R9, c[0x0][0x3a0] ;  /* 0x0000e800ff097b82 */ /* 0x000e660000000800 */
[----:B------:R-:W4:Y:S01]  /*2ec60*/  LDL.64 R20, [R1+0x250] ;  /* 0x0002500001147983 */ /* 0x000f220000100a00 */
[----:B------:R-:W-:-:S04]  /*2ec70*/  ISETP.GE.U32.AND P4, PT, R4, 0x7ffffd55, PT ;  /* 0x7ffffd550400780c */ /* 0x000fc80003f86070 */
[----:B------:R-:W1:Y:S01]  /*2ec80*/  LDC R7, c[0x0][0x3a0] ;  /* 0x0000e800ff077b82 */ /* 0x000e620000000800 */
[----:B------:R-:W4:Y:S04]  /*2ec90*/  LDL.64 R26, [R1+0x248] ;  /* 0x00024800011a7983 */ /* 0x000f280000100a00 */
[----:B------:R1:W-:Y:S04]  /*2eca0*/  LDGSTS.E [R92+0xa600], desc[UR16][R28.64], !P3 ;  /* 0x0a6000001c5c7fae */ /* 0x0003e8000d9a1010 */
[----:B------:R-:W4:Y:S04]  /*2ecb0*/  LDL.64 R28, [R1+0x268] ;  /* 0x00026800011c7983 */ /* 0x000f280000100a00 */
[----:B--2---:R2:W-:Y:S04]  /*2ecc0*/  LDGSTS.E [R92+0xa800], desc[UR16][R18.64], !P0 ;  /* 0x0a800000125c7fae */ /* 0x0045e8000c1a1010 */
[----:B---3--:R2:W-:Y:S04]  /*2ecd0*/  LDGSTS.E [R92+0xaa00], desc[UR16][R16.64], !P0 ;  /* 0x0aa00000105c7fae */ /* 0x0085e8000c1a1010 */
[----:B------:R-:W3:Y:S04]  /*2ece0*/  LDL.64 R18, [R1+0x258] ;  /* 0x0002580001127983 */ /* 0x000ee80000100a00 */
[----:B------:R-:W2:Y:S04]  /*2ecf0*/  LDL.64 R16, [R1+0x270] ;  /* 0x0002700001107983 */ /* 0x000ea80000100a00 */
[----:B----4-:R4:W-:Y:S04]  /*2ed00*/  LDGSTS.E [R92+0xac00], desc[UR16][R14.64], !P4 ;  /* 0x0ac000000e5c7fae */ /* 0x0109e8000e1a1010 */
[----:B------:R-:W4:Y:S01]  /*2ed10*/  LDL.64 R14, [R1+0x280] ;  /* 0x00028000010e7983 */ /* 0x000f220000100a00 */
[----:B------:R-:W-:-:S02]  /*2ed20*/  IADD3 R4, PT, PT, R8, -0x22d, RZ ;  /* 0xfffffdd308047810 */ /* 0x000fc40007ffe0ff */
[----:B------:R-:W-:Y:S01]  /*2ed30*/  ISETP.GE.U32.AND P3, PT, R5, 0x7ffffd53, PT ;  /* 0x7ffffd530500780c */ /* 0x000fe20003f66070 */
[----:B------:R-:W2:Y:S01]  /*2ed40*/  LDC R8, c[0x0][0x3a0] ;  /* 0x0000e800ff087b82 */ /* 0x000ea20000000800 */
[----:B------:R-:W-:Y:S01]  /*2ed50*/  ISETP.GE.U32.AND P0, PT, R4, 0x7ffffd54, PT ;  /* 0x7ffffd540400780c */ /* 0x000fe20003f06070 */
[----:B------:R-:W-:-:S06]  /*2ed60*/  VIADD R4, R6, 0xfffffdd1 ;  /* 0xfffffdd106047836 */ /* 0x000fcc0000000000 */
[----:B------:R-:W2:Y:S01]  /*2ed70*/  LDC R5, c[0x0][0x3a0] ;  /* 0x0000e800ff057b82 */ /* 0x000ea20000000800 */
[----:B------:R1:W-:Y:S01]  /*2ed80*/  LDGSTS.E [R92+0xae00], desc[UR16][R24.64], !P4 ;  /* 0x0ae00000185c7fae */ /* 0x0003e2000e1a1010 */
[----:B------:R-:W-:Y:S02]  /*2ed90*/  ISETP.GE.U32.AND P4, PT, R4, 0x7ffffd52, PT ;  /* 0x7ffffd520400780c */ /* 0x000fe40003f86070 */
[----:B------:R-:W-:-:S04]  /*2eda0*/  IADD3 R4, PT, PT, R12, -0x230, RZ ;  /* 0xfffffdd00c047810 */ /* 0x000fc80007ffe0ff */
[----:B------:R-:W2:Y:S01]  /*2edb0*/  LDC R6, c[0x0][0x3a0] ;  /* 0x0000e800ff067b82 */ /* 0x000ea20000000800 */
[----:B------:R1:W-:Y:S04]  /*2edc0*/  LDGSTS.E [R92+0xb000], desc[UR16][R22.64], !P0 ;  /* 0x0b000000165c7fae */ /* 0x0003e8000c1a1010 */
[----:B------:R-:W4:Y:S03]  /*2edd0*/  LDL.64 R24, [R1+0x278] ;  /* 0x0002780001187983 */ /* 0x000f260000100a00 */
[----:B------:R-:W2:Y:S01]  /*2ede0*/  LDC R12, c[0x0][0x3a0] ;  /* 0x0000e800ff0c7b82 */ /* 0x000ea20000000800 */
[----:B------:R1:W-:Y:S01]  /*2edf0*/  LDGSTS.E [R92+0xb200], desc[UR16][R30.64], !P0 ;  /* 0x0b2000001e5c7fae */ /* 0x0003e2000c1a1010 */
[----:B------:R-:W-:-:S03]  /*2ee00*/  ISETP.GE.U32.AND P0, PT, R4, 0x7ffffd51, PT ;  /* 0x7ffffd510400780c */ /* 0x000fc60003f06070 */
[----:B------:R-:W4:Y:S04]  /*2ee10*/  LDL.64 R22, [R1+0x290] ;  /* 0x0002900001167983 */ /* 0x000f280000100a00 */
[----:B------:R2:W-:Y:S04]  /*2ee20*/  LDGSTS.E [R92+0xb400], desc[UR16][R20.64], !P3 ;  /* 0x0b400000145c7fae */ /* 0x0005e8000d9a1010 */
[----:B------:R-:W4:Y:S01]  /*2ee30*/  LDL.64 R30, [R1+0x288] ;  /* 0x00028800011e7983 */ /* 0x000f220000100a00 */
[----:B-1----:R-:W-:Y:S02]  /*2ee40*/  VIADD R4, R11, 0xfffffdcf ;  /* 0xfffffdcf0b047836 */ /* 0x002fe40000000000 */
[----:B------:R-:W1:Y:S01]  /*2ee50*/  LDC R11, c[0x0][0x3a0] ;  /* 0x0000e800ff0b7b82 */ /* 0x000e620000000800 */
[----:B------:R1:W-:Y:S04]  /*2ee60*/  LDGSTS.E [R92+0xb600], desc[UR16][R26.64], !P3 ;  /* 0x0b6000001a5c7fae */ /* 0x0003e8000d9a1010 */
[----:B------:R-:W4:Y:S01]  /*2ee70*/  LDL.64 R20, [R1+0x2b8] ;  /* 0x0002b80001147983 */ /* 0x000f220000100a00 */
[----:B------:R-:W-:-:S03]  /*2ee80*/  ISETP.GE.U32.AND P3, PT, R4, 0x7ffffd50, PT ;  /* 0x7ffffd500400780c */ /* 0x000fc60003f66070 */
[----:B------:R1:W-:Y:S04]  /*2ee90*/  LDGSTS.E [R92+0xb800], desc[UR16][R32.64], !P4 ;  /* 0x0b800000205c7fae */ /* 0x0003e8000e1a1010 */
[----:B------:R-:W4:Y:S01]  /*2eea0*/  LDL.64 R26, [R1+0x298] ;  /* 0x00029800011a7983 */ /* 0x000f220000100a00 */
[----:B------:R-:W-:Y:S02]  /*2eeb0*/  VIADD R4, R10, 0xfffffdce ;  /* 0xfffffdce0a047836 */ /* 0x000fe40000000000 */
[----:B------:R-:W1:Y:S01]  /*2eec0*/  LDC R10, c[0x0][0x3a0] ;  /* 0x0000e800ff0a7b82 */ /* 0x000e620000000800 */
[----:B------:R-:W4:Y:S04]  /*2eed0*/  LDL.64 R32, [R1+0x2e0] ;  /* 0x0002e00001207983 */ /* 0x000f280000100a00 */
[----:B---3--:R3:W-:Y:S04]  /*2eee0*/  LDGSTS.E [R92+0xba00], desc[UR16][R18.64], !P4 ;  /* 0x0ba00000125c7fae */ /* 0x0087e8000e1a1010 */
[----:B--2---:R3:W-:Y:S04]  /*2eef0*/  LDGSTS.E [R92+0xbc00], desc[UR16][R16.64], !P0 ;  /* 0x0bc00000105c7fae */ /* 0x0047e8000c1a1010 */
[----:B------:R3:W-:Y:S04]  /*2ef00*/  LDGSTS.E [R92+0xbe00], desc[UR16][R28.64], !P0 ;  /* 0x0be000001c5c7fae */ /* 0x0007e8000c1a1010 */
[----:B------:R-:W2:Y:S04]  /*2ef10*/  LDL.64 R18, [R1+0x2c0] ;  /* 0x0002c00001127983 */ /* 0x000ea80000100a00 */
[----:B------:R-:W3:Y:S01]  /*2ef20*/  LDL.64 R16, [R1+0x2a0] ;  /* 0x0002a00001107983 */ /* 0x000ee20000100a00 */
[----:B------:R-:W-:-:S03]  /*2ef30*/  ISETP.GE.U32.AND P4, PT, R4, 0x7ffffd4f, PT ;  /* 0x7ffffd4f0400780c */ /* 0x000fc60003f86070 */
[----:B------:R-:W3:Y:S04]  /*2ef40*/  LDL.64 R28, [R1+0x2a8] ;  /* 0x0002a800011c7983 */ /* 0x000ee80000100a00 */
[----:B----4-:R4:W-:Y:S04]  /*2ef50*/  LDGSTS.E [R92+0xc000], desc[UR16][R14.64], !P3 ;  /* 0x0c0000000e5c7fae */ /* 0x0109e8000d9a1010 */
[----:B------:R-:W4:Y:S01]  /*2ef60*/  LDL.64 R14, [R1+0x2c8] ;  /* 0x0002c800010e7983 */ /* 0x000f220000100a00 */
[----:B------:R-:W-:-:S04]  /*2ef70*/  IADD3 R4, PT, PT, R5, -0x233, RZ ;  /* 0xfffffdcd05047810 */ /* 0x000fc80007ffe0ff */
[----:B------:R-:W-:Y:S01]  /*2ef80*/  ISETP.GE.U32.AND P0, PT, R4, 0x7ffffd4e, PT ;  /* 0x7ffffd4e0400780c */ /* 0x000fe20003f06070 */
[----:B------:R-:W-:Y:S01]  /*2ef90*/  VIADD R4, R9, 0xfffffdcc ;  /* 0xfffffdcc09047836 */ /* 0x000fe20000000000 */
[----:B------:R1:W-:Y:S04]  /*2efa0*/  LDGSTS.E [R92+0xc200], desc[UR16][R24.64], !P3 ;  /* 0x0c200000185c7fae */ /* 0x0003e8000d9a1010 */
[----:B------:R-:W-:Y:S01]  /*2efb0*/  ISETP.GE.U32.AND P3, PT, R4, 0x7ffffd4d, PT ;  /* 0x7ffffd4d0400780c */ /* 0x000fe20003f66070 */
[----:B------:R-:W1:Y:S01]  /*2efc0*/  LDC R9, c[0x0][0x3a0] ;  /* 0x0000e800ff097b82 */ /* 0x000e620000000800 */
[----:B------:R1:W-:Y:S04]  /*2efd0*/  LDGSTS.E [R92+0xc400], desc[UR16][R22.64], !P4 ;  /* 0x0c400000165c7fae */ /* 0x0003e8000e1a1010 */
[----:B------:R-:W4:Y:S04]  /*2efe0*/  LDL.64 R24, [R1+0x2d0] ;  /* 0x0002d00001187983 */ /* 0x000f280000100a00 */
[----:B------:R1:W-:Y:S04]  /*2eff0*/  LDGSTS.E [R92+0xc600], desc[UR16][R30.64], !P4 ;  /* 0x0c6000001e5c7fae */ /* 0x0003e8000e1a1010 */
[----:B------:R-:W4:Y:S04]  /*2f000*/  LDL.64 R22, [R1+0x2b0] ;  /* 0x0002b00001167983 */ /* 0x000f280000100a00 */
[----:B------:R1:W-:Y:S01]  /*2f010*/  LDGSTS.E [R92+0xc800], desc[UR16][R20.64], !P0 ;  /* 0x0c800000145c7fae */ /* 0x0003e2000c1a1010 */
[----:B------:R-:W-:Y:S01]  /*2f020*/  VIADD R4, R8, 0xfffffdcb ;  /* 0xfffffdcb08047836 */ /* 0x000fe20000000000 */
[----:B------:R-:W-:Y:S01]  /*2f030*/  IADD3 R5, PT, PT, R7, -0x236, RZ ;  /* 0xfffffdca07057810 */ /* 0x000fe20007ffe0ff */
[----:B------:R-:W1:Y:S01]  /*2f040*/  LDC R8, c[0x0][0x3a0] ;  /* 0x0000e800ff087b82 */ /* 0x000e620000000800 */
[----:B------:R-:W4:Y:S04]  /*2f050*/  LDL.64 R30, [R1+0x2e8] ;  /* 0x0002e800011e7983 */ /* 0x000f280000100a00 */
[----:B------:R1:W-:Y:S04]  /*2f060*/  LDGSTS.E [R92+0xca00], desc[UR16][R26.64], !P0 ;  /* 0x0ca000001a5c7fae */ /* 0x0003e8000c1a1010 */
[----:B------:R-:W4:Y:S01]  /*2f070*/  LDL.64 R20, [R1+0x2d8] ;  /* 0x0002d80001147983 */ /* 0x000f220000100a00 */
[----:B------:R-:W-:Y:S01]  /*2f080*/  ISETP.GE.U32.AND P0, PT, R4, 0x7ffffd4c, PT ;  /* 0x7ffffd4c0400780c */ /* 0x000fe20003f06070 */
[----:B------:R-:W1:Y:S02]  /*2f090*/  LDC R7, c[0x0][0x3a0] ;  /* 0x0000e800ff077b82 */ /* 0x000e640000000800 */
[----:B------:R-:W4:Y:S04]  /*2f0a0*/  LDL.64 R26, [R1+0x2f0] ;  /* 0x0002f000011a7983 */ /* 0x000f280000100a00 */
[----:B--2---:R2:W-:Y:S04]  /*2f0b0*/  LDGSTS.E [R92+0xcc00], desc[UR16][R18.64], !P3 ;  /* 0x0cc00000125c7fae */ /* 0x0045e8000d9a1010 */
[----:B---3--:R2:W-:Y:S04]  /*2f0c0*/  LDGSTS.E [R92+0xce00], desc[UR16][R16.64], !P3 ;  /* 0x0ce00000105c7fae */ /* 0x0085e8000d9a1010 */
[----:B------:R-:W3:Y:S04]  /*2f0d0*/  LDL.64 R18, [R1+0x300] ;  /* 0x0003000001127983 */ /* 0x000ee80000100a00 */
[----:B------:R-:W2:Y:S04]  /*2f0e0*/  LDL.64 R16, [R1+0x2f8] ;  /* 0x0002f80001107983 */ /* 0x000ea80000100a00 */
[----:B----4-:R4:W-:Y:S01]  /*2f0f0*/  LDGSTS.E [R92+0xd000], desc[UR16][R14.64], !P0 ;  /* 0x0d0000000e5c7fae */ /* 0x0109e2000c1a1010 */
[----:B------:R-:W-:Y:S01]  /*2f100*/  VIADD R4, R6, 0xfffffdc9 ;  /* 0xfffffdc906047836 */ /* 0x000fe20000000000 */
[----:B------:R-:W-:Y:S01]  /*2f110*/  ISETP.GE.U32.AND P4, PT, R5, 0x7ffffd4b, PT ;  /* 0x7ffffd4b0500780c */ /* 0x000fe20003f86070 */
[----:B------:R-:W2:Y:S01]  /*2f120*/  LDC R6, c[0x0][0x3a0] ;  /* 0x0000e800ff067b82 */ /* 0x000ea20000000800 */
[----:B------:R4:W-:Y:S04]  /*2f130*/  LDGSTS.E [R92+0xd200], desc[UR16][R28.64], !P0 ;  /* 0x0d2000001c5c7fae */ /* 0x0009e8000c1a1010 */
[----:B------:R-:W4:Y:S01]  /*2f140*/  LDL.64 R14, [R1+0x310] ;  /* 0x00031000010e7983 */ /* 0x000f220000100a00 */
[----:B------:R-:W-:Y:S01]  /*2f150*/  ISETP.GE.U32.AND P3, PT, R4, 0x7ffffd4a, PT ;  /* 0x7ffffd4a0400780c */ /* 0x000fe20003f66070 */
[----:B------:R-:W-:Y:S01]  /*2f160*/  VIADD R4, R12, 0xfffffdc8 ;  /* 0xfffffdc80c047836 */ /* 0x000fe20000000000 */
[----:B------:R-:W2:Y:S01]  /*2f170*/  LDC R5, c[0x0][0x3a0] ;  /* 0x0000e800ff057b82 */ /* 0x000ea20000000800 */
[----:B------:R-:W4:Y:S03]  /*2f180*/  LDL.64 R28, [R1+0x308] ;  /* 0x00030800011c7983 */ /* 0x000f260000100a00 */
[----:B------:R-:W-:-:S02]  /*2f190*/  ISETP.GE.U32.AND P0, PT, R4, 0x7ffffd49, PT ;  /* 0x7ffffd490400780c */ /* 0x000fc40003f06070 */
[----:B-1----:R-:W-:Y:S02]  /*2f1a0*/  IADD3 R4, PT, PT, R11, -0x239, RZ ;  /* 0xfffffdc70b047810 */ /* 0x002fe40007ffe0ff */
[----:B------:R-:W1:Y:S01]  /*2f1b0*/  LDC R12, c[0x0][0x3a0] ;  /* 0x0000e800ff0c7b82 */ /* 0x000e620000000800 */
[----:B------:R1:W-:Y:S07]  /*2f1c0*/  LDGSTS.E [R92+0xd400], desc[UR16][R24.64], !P4 ;  /* 0x0d400000185c7fae */ /* 0x0003ee000e1a1010 */
[----:B------:R-:W1:Y:S01]  /*2f1d0*/  LDC R11, c[0x0][0x3a0] ;  /* 0x0000e800ff0b7b82 */ /* 0x000e620000000800 */
[----:B------:R1:W-:Y:S04]  /*2f1e0*/  LDGSTS.E [R92+0xd600], desc[UR16][R22.64], !P4 ;  /* 0x0d600000165c7fae */ /* 0x0003e8000e1a1010 */
[----:B------:R-:W4:Y:S01]  /*2f1f0*/  LDL.64 R24, [R1+0x320] ;  /* 0x0003200001187983 */ /* 0x000f220000100a00 */
[----:B------:R-:W-:-:S03]  /*2f200*/  ISETP.GE.U32.AND P4, PT, R4, 0x7ffffd48, PT ;  /* 0x7ffffd480400780c */ /* 0x000fc60003f86070 */
[----:B------:R1:W-:Y:S04]  /*2f210*/  LDGSTS.E [R92+0xd800], desc[UR16][R32.64], !P3 ;  /* 0x0d800000205c7fae */ /* 0x0003e8000d9a1010 */
[----:B------:R-:W4:Y:S04]  /*2f220*/  LDL.64 R22, [R1+0x318] ;  /* 0x0003180001167983 */ /* 0x000f280000100a00 */
[----:B------:R1:W-:Y:S01]  /*2f230*/  LDGSTS.E [R92+0xda00], desc[UR16][R20.64], !P3 ;  /* 0x0da00000145c7fae */ /* 0x0003e2000d9a1010 */
[----:B------:R-:W-:Y:S02]  /*2f240*/  VIADD R4, R10, 0xfffffdc6 ;  /* 0xfffffdc60a047836 */ /* 0x000fe40000000000 */
[----:B------:R-:W1:Y:S01]  /*2f250*/  LDC R10, c[0x0][0x3a0] ;  /* 0x0000e800ff0a7b82 */ /* 0x000e620000000800 */
[----:B------:R-:W4:Y:S04]  /*2f260*/  LDL.64 R32, [R1+0x360] ;  /* 0x0003600001207983 */ /* 0x000f280000100a00 */
[----:B------:R-:W4:Y:S01]  /*2f270*/  LDL.64 R20, [R1+0x330] ;  /* 0x0003300001147983 */ /* 0x000f220000100a00 */
[----:B------:R-:W-:-:S03]  /*2f280*/  ISETP.GE.U32.AND P3, PT, R4, 0x7ffffd47, PT ;  /* 0x7ffffd470400780c */ /* 0x000fc60003f66070 */
[----:B------:R1:W-:Y:S04]  /*2f290*/  LDGSTS.E [R92+0xdc00], desc[UR16][R26.64], !P0 ;  /* 0x0dc000001a5c7fae */ /* 0x0003e8000c1a1010 */
[----:B------:R1:W-:Y:S04]  /*2f2a0*/  LDGSTS.E [R92+0xde00], desc[UR16][R30.64], !P0 ;  /* 0x0de000001e5c7fae */ /* 0x0003e8000c1a1010 */
[----:B------:R-:W4:Y:S04]  /*2f2b0*/  LDL.64 R26, [R1+0x328] ;  /* 0x00032800011a7983 */ /* 0x000f280000100a00 */
[----:B------:R-:W4:Y:S04]  /*2f2c0*/  LDL.64 R30, [R1+0x338] ;  /* 0x00033800011e7983 */ /* 0x000f280000100a00 */
[----:B---3--:R3:W-:Y:S04]  /*2f2d0*/  LDGSTS.E [R92+0xe000], desc[UR16][R18.64], !P4 ;  /* 0x0e000000125c7fae */ /* 0x0087e8000e1a1010 */
[----:B--2---:R3:W-:Y:S04]  /*2f2e0*/  LDGSTS.E [R92+0xe200], desc[UR16][R16.64], !P4 ;  /* 0x0e200000105c7fae */ /* 0x0047e8000e1a1010 */
[----:B------:R-:W2:Y:S04]  /*2f2f0*/  LDL.64 R18, [R1+0x340] ;  /* 0x0003400001127983 */ /* 0x000ea80000100a00 */
[----:B------:R-:W3:Y:S04]  /*2f300*/  LDL.64 R16, [R1+0x350] ;  /* 0x0003500001107983 */ /* 0x000ee80000100a00 */
[----:B----4-:R4:W-:Y:S01]  /*2f310*/  LDGSTS.E [R92+0xe400], desc[UR16][R14.64], !P3 ;  /* 0x0e4000000e5c7fae */ /* 0x0109e2000d9a1010 */
[----:B------:R-:W-:-:S03]  /*2f320*/  VIADD R4, R5, 0xfffffdc5 ;  /* 0xfffffdc505047836 */ /* 0x000fc60000000000 */
[----:B------:R4:W-:Y:S04]  /*2f330*/  LDGSTS.E [R92+0xe600], desc[UR16][R28.64], !P3 ;  /* 0x0e6000001c5c7fae */ /* 0x0009e8000d9a1010 */
[----:B------:R-:W4:Y:S01]  /*2f340*/  LDL.64 R14, [R1+0x348] ;  /* 0x00034800010e7983 */ /* 0x000f220000100a00 */
[----:B------:R-:W-:Y:S02]  /*2f350*/  ISETP.GE.U32.AND P0, PT, R4, 0x7ffffd46, PT ;  /* 0x7ffffd460400780c */ /* 0x000fe40003f06070 */
[----:B------:R-:W-:Y:S01]  /*2f360*/  IADD3 R4, PT, PT, R9, -0x23c, RZ ;  /* 0xfffffdc409047810 */ /* 0x000fe20007ffe0ff */
[----:B------:R-:W-:Y:S01]  /*2f370*/  VIADD R5, R7, 0xfffffdc2 ;  /* 0xfffffdc207057836 */ /* 0x000fe20000000000 */
[----:B------:R-:W4:Y:S01]  /*2f380*/  LDL.64 R28, [R1+0x368] ;  /* 0x00036800011c7983 */ /* 0x000f220000100a00 */
[----:B------:R-:W1:Y:S01]  /*2f390*/  LDC R9, c[0x0][0x3a0] ;  /* 0x0000e800ff097b82 */ /* 0x000e620000000800 */
[----:B------:R-:W-:Y:S01]  /*2f3a0*/  ISETP.GE.U32.AND P4, PT, R4, 0x7ffffd45, PT ;  /* 0x7ffffd450400780c */ /* 0x000fe20003f86070 */
[----:B------:R-:W-:-:S06]  /*2f3b0*/  VIADD R4, R8, 0xfffffdc3 ;  /* 0xfffffdc308047836 */ /* 0x000fcc0000000000 */
[----:B------:R1:W-:Y:S01]  /*2f3c0*/  LDGSTS.E [R92+0xe800], desc[UR16][R24.64], !P0 ;  /* 0x0e800000185c7fae */ /* 0x0003e2000c1a1010 */
[----:B------:R-:W-:Y:S01]  /*2f3d0*/  ISETP.GE.U32.AND P3, PT, R5, 0x7ffffd43, PT ;  /* 0x7ffffd430500780c */ /* 0x000fe20003f66070 */
[----:B------:R-:W1:Y:S02]  /*2f3e0*/  LDC R8, c[0x0][0x3a0] ;  /* 0x0000e800ff087b82 */ /* 0x000e640000000800 */
[----:B------:R1:W-:Y:S06]  /*2f3f0*/  LDGSTS.E [R92+0xea00], desc[UR16][R22.64], !P0 ;  /* 0x0ea00000165c7fae */ /* 0x0003ec000c1a1010 */
[----:B------:R-:W1:Y:S01]  /*2f400*/  LDC R7, c[0x0][0x3a0] ;  /* 0x0000e800ff077b82 */ /* 0x000e620000000800 */
[----:B------:R-:W4:Y:S01]  /*2f410*/  LDL.64 R24, [R1+0x358] ;  /* 0x0003580001187983 */ /* 0x000f220000100a00 */
[----:B------:R-:W-:-:S06]  /*2f420*/  ISETP.GE.U32.AND P0, PT, R4, 0x7ffffd44, PT ;  /* 0x7ffffd440400780c */ /* 0x000fcc0003f06070 */
[----:B------:R-:W1:Y:S01]  /*2f430*/  LDC R5, c[0x0][0x3a0] ;  /* 0x0000e800ff057b82 */ /* 0x000e620000000800 */
[----:B------:R-:W4:Y:S04]  /*2f440*/  LDL.64 R22, [R1+0x370] ;  /* 0x0003700001167983 */ /* 0x000f280000100a00 */
[----:B------:R1:W-:Y:S04]  /*2f450*/  LDGSTS.E [R92+0xec00], desc[UR16][R20.64], !P4 ;  /* 0x0ec00000145c7fae */ /* 0x0003e8000e1a1010 */
[----:B------:R-:W4:Y:S04]  /*2f460*/  LDL.64 R20, [R1+0x380] ;  /* 0x0003800001147983 */ /* 0x000f280000100a00 */
[----:B------:R1:W-:Y:S04]  /*2f470*/  LDGSTS.E [R92+0xee00], desc[UR16][R26.64], !P4 ;  /* 0x0ee000001a5c7fae */ /* 0x0003e8000e1a1010 */
[----:B------:R-:W4:Y:S04]  /*2f480*/  LDL.64 R26, [R1+0x378] ;  /* 0x00037800011a7983 */ /* 0x000f280000100a00 */
[----:B--2---:R2:W-:Y:S04]  /*2f490*/  LDGSTS.E [R92+0xf000], desc[UR16][R18.64], !P0 ;  /* 0x0f000000125c7fae */ /* 0x0045e8000c1a1010 */
[----:B------:R2:W-:Y:S04]  /*2f4a0*/  LDGSTS.E [R92+0xf200], desc[UR16][R30.64], !P0 ;  /* 0x0f2000001e5c7fae */ /* 0x0005e8000c1a1010 */
[----:B---3--:R2:W-:Y:S04]  /*2f4b0*/  LDGSTS.E [R92+0xf400], desc[UR16][R16.64], !P3 ;  /* 0x0f400000105c7fae */ /* 0x0085e8000d9a1010 */
[----:B------:R-:W3:Y:S04]  /*2f4c0*/  LDL.64 R18, [R1+0x390] ;  /* 0x0003900001127983 */ /* 0x000ee80000100a00 */
[----:B------:R-:W2:Y:S04]  /*2f4d0*/  LDL.64 R30, [R1+0x388] ;  /* 0x00038800011e7983 */ /* 0x000ea80000100a00 */
[----:B------:R-:W2:Y:S04]  /*2f4e0*/  LDL.64 R16, [R1+0x3a0] ;  /* 0x0003a00001107983 */ /* 0x000ea80000100a00 */
[----:B----4-:R4:W-:Y:S04]  /*2f4f0*/  LDGSTS.E [R92+0xf600], desc[UR16][R14.64], !P3 ;  /* 0x0f6000000e5c7fae */ /* 0x0109e8000d9a1010 */
[----:B------:R-:W4:Y:S01]  /*2f500*/  LDL.64 R14, [R1+0x398] ;  /* 0x00039800010e7983 */ /* 0x000f220000100a00 */
[----:B------:R-:W-:-:S02]  /*2f510*/  IADD3 R4, PT, PT, R6, -0x23f, RZ ;  /* 0xfffffdc106047810 */ /* 0x000fc40007ffe0ff */
[----:B------:R-:W2:Y:S02]  /*2f520*/  LDC R6, c[0x0][0x3a0] ;  /* 0x0000e800ff067b82 */ /* 0x000ea40000000800 */
[----:B------:R-:W-:Y:S01]  /*2f530*/  ISETP.GE.U32.AND P4, PT, R4, 0x7ffffd42, PT ;  /* 0x7ffffd420400780c */ /* 0x000fe20003f86070 */
[----:B-1----:R-:W-:-:S05]  /*2f540*/  VIADD R4, R12, 0xfffffdc0 ;  /* 0xfffffdc00c047836 */ /* 0x002fca0000000000 */
[----:B------:R-:W-:Y:S01]  /*2f550*/  ISETP.GE.U32.AND P0, PT, R4, 0x7ffffd41, PT ;  /* 0x7ffffd410400780c */ /* 0x000fe20003f06070 */
[----:B------:R-:W-:Y:S01]  /*2f560*/  VIADD R4, R11, 0xfffffdbf ;  /* 0xfffffdbf0b047836 */ /* 0x000fe20000000000 */
[----:B------:R-:W1:Y:S04]  /*2f570*/  LDC R12, c[0x0][0x3a0] ;  /* 0x0000e800ff0c7b82 */ /* 0x000e680000000800 */
[----:B------:R-:W-:Y:S01]  /*2f580*/  ISETP.GE.U32.AND P3, PT, R4, 0x7ffffd40, PT ;  /* 0x7ffffd400400780c */ /* 0x000fe20003f66070 */
[----:B------:R1:W-:Y:S01]  /*2f590*/  LDGSTS.E [R92+0xf800], desc[UR16][R32.64], !P4 ;  /* 0x0f800000205c7fae */ /* 0x0003e2000e1a1010 */
[----:B------:R-:W-:Y:S02]  /*2f5a0*/  IADD3 R4, PT, PT, R10, -0x242, RZ ;  /* 0xfffffdbe0a047810 */ /* 0x000fe40007ffe0ff */
[----:B------:R-:W1:Y:S01]  /*2f5b0*/  LDC R11, c[0x0][0x3a0] ;  /* 0x0000e800ff0b7b82 */ /* 0x000e620000000800 */
[----:B------:R1:W-:Y:S01]  /*2f5c0*/  LDGSTS.E [R92+0xfa00], desc[UR16][R24.64], !P4 ;  /* 0x0fa00000185c7fae */ /* 0x0003e2000e1a1010 */
[----:B------:R-:W-:Y:S01]  /*2f5d0*/  ISETP.GE.U32.AND P4, PT, R4, 0x7ffffd3f, PT ;  /* 0x7ffffd3f0400780c */ /* 0x000fe20003f86070 */
[----:B------:R-:W-:-:S02]  /*2f5e0*/  VIADD R4, R5, 0xfffffdbd ;  /* 0xfffffdbd05047836 */ /* 0x000fc40000000000 */
[----:B------:R1:W-:Y:S03]  /*2f5f0*/  LDGSTS.E [R92+0xfc00], desc[UR16][R22.64], !P0 ;  /* 0x0fc00000165c7fae */ /* 0x0003e6000c1a1010 */
[----:B------:R-:W1:Y:S01]  /*2f600*/  LDC R10, c[0x0][0x3a0] ;  /* 0x0000e800ff0a7b82 */ /* 0x000e620000000800 */
[----:B------:R1:W-:Y:S04]  /*2f610*/  LDGSTS.E [R92+0xfe00], desc[UR16][R28.64], !P0 ;  /* 0x0fe000001c5c7fae */ /* 0x0003e8000c1a1010 */
[----:B------:R-:W4:Y:S01]  /*2f620*/  LDL.64 R24, [R1+0x3b0] ;  /* 0x0003b00001187983 */ /* 0x000f220000100a00 */
[----:B------:R-:W-:-:S03]  /*2f630*/  ISETP.GE.U32.AND P0, PT, R4, 0x7ffffd3e, PT ;  /* 0x7ffffd3e0400780c */ /* 0x000fc60003f06070 */
[----:B------:R-:W4:Y:S04]  /*2f640*/  LDL.64 R22, [R1+0x3a8] ;  /* 0x0003a80001167983 */ /* 0x000f280000100a00 */
[----:B------:R1:W-:Y:S04]  /*2f650*/  LDGSTS.E [R92+0x10000], desc[UR16][R20.64], !P3 ;  /* 0x10000000145c7fae */ /* 0x0003e8000d9a1010 */
[----:B------:R-:W4:Y:S04]  /*2f660*/  LDL.64 R28, [R1+0x3b8] ;  /* 0x0003b800011c7983 */ /* 0x000f280000100a00 */
[----:B------:R-:W4:Y:S04]  /*2f670*/  LDL.64 R32, [R1+0x3e0] ;  /* 0x0003e00001207983 */ /* 0x000f280000100a00 */
[----:B------:R-:W4:Y:S04]  /*2f680*/  LDL.64 R20, [R1+0x3c0] ;  /* 0x0003c00001147983 */ /* 0x000f280000100a00 */
[----:B------:R1:W-:Y:S04]  /*2f690*/  LDGSTS.E [R92+0x10200], desc[UR16][R26.64], !P3 ;  /* 0x102000001a5c7fae */ /* 0x0003e8000d9a1010 */
[----:B------:R-:W4:Y:S04]  /*2f6a0*/  LDL.64 R26, [R1+0x3d0] ;  /* 0x0003d000011a7983 */ /* 0x000f280000100a00 */
[----:B---3--:R3:W-:Y:S04]  /*2f6b0*/  LDGSTS.E [R92+0x10400], desc[UR16][R18.64], !P4 ;  /* 0x10400000125c7fae */ /* 0x0087e8000e1a1010 */
[----:B--2---:R3:W-:Y:S04]  /*2f6c0*/  LDGSTS.E [R92+0x10600], desc[UR16][R30.64], !P4 ;  /* 0x106000001e5c7fae */ /* 0x0047e8000e1a1010 */
[----:B------:R3:W-:Y:S04]  /*2f6d0*/  LDGSTS.E [R92+0x10800], desc[UR16][R16.64], !P0 ;  /* 0x10800000105c7fae */ /* 0x0007e8000c1a1010 */
[----:B------:R-:W2:Y:S01]  /*2f6e0*/  LDL.64 R18, [R1+0x3c8] ;  /* 0x0003c80001127983 */ /* 0x000ea20000100a00 */
[----:B------:R-:W-:-:S02]  /*2f6f0*/  VIADD R4, R9, 0xfffffdbc ;  /* 0xfffffdbc09047836 */ /* 0x000fc40000000000 */
[----:B------:R-:W-:Y:S01]  /*2f700*/  VIADD R5, R7, 0xfffffdba ;  /* 0xfffffdba07057836 */ /* 0x000fe20000000000 */
[----:B------:R-:W3:Y:S01]  /*2f710*/  LDL.64 R30, [R1+0x3e8] ;  /* 0x0003e800011e7983 */ /* 0x000ee20000100a00 */
[----:B------:R-:W1:Y:S03]  /*2f720*/  LDC R9, c[0x0][0x3a0] ;  /* 0x0000e800ff097b82 */ /* 0x000e660000000800 */
[----:B------:R-:W3:Y:S04]  /*2f730*/  LDL.64 R16, [R1+0x3d8] ;  /* 0x0003d80001107983 */ /* 0x000ee80000100a00 */
[----:B----4-:R4:W-:Y:S01]  /*2f740*/  LDGSTS.E [R92+0x10a00], desc[UR16][R14.64], !P0 ;  /* 0x10a000000e5c7fae */ /* 0x0109e2000c1a1010 */
[----:B------:R-:W-:Y:S01]  /*2f750*/  ISETP.GE.U32.AND P3, PT, R4, 0x7ffffd3d, PT ;  /* 0x7ffffd3d0400780c */ /* 0x000fe20003f66070 */
[----:B------:R-:W1:Y:S02]  /*2f760*/  LDC R7, c[0x0][0x3a0] ;  /* 0x0000e800ff077b82 */ /* 0x000e640000000800 */
[----:B------:R-:W4:Y:S01]  /*2f770*/  LDL.64 R14, [R1+0x3f0] ;  /* 0x0003f000010e7983 */ /* 0x000f220000100a00 */
[----:B------:R-:W-:-:S02]  /*2f780*/  IADD3 R4, PT, PT, R8, -0x245, RZ ;  /* 0xfffffdbb08047810 */ /* 0x000fc40007ffe0ff */
[----:B------:R-:W-:-:S03]  /*2f790*/  ISETP.GE.U32.AND P4, PT, R5, 0x7ffffd3b, PT ;  /* 0x7ffffd3b0500780c */ /* 0x000fc60003f86070 */
[----:B------:R-:W2:Y:S01]  /*2f7a0*/  LDC R8, c[0x0][0x3a0] ;  /* 0x0000e800ff087b82 */ /* 0x000ea20000000800 */
[----:B------:R-:W-:Y:S01]  /*2f7b0*/  ISETP.GE.U32.AND P0, PT, R4, 0x7ffffd3c, PT ;  /* 0x7ffffd3c0400780c */ /* 0x000fe20003f06070 */
[----:B------:R-:W-:-:S06]  /*2f7c0*/  VIADD R4, R6, 0xfffffdb9 ;  /* 0xfffffdb906047836 */ /* 0x000fcc0000000000 */
[----:B------:R-:W2:Y:S08]  /*2f7d0*/  LDC R5, c[0x0][0x3a0] ;  /* 0x0000e800ff057b82 */ /* 0x000eb00000000800 */
[----:B------:R-:W2:Y:S01]  /*2f7e0*/  LDC R6, c[0x0][0x3a0] ;  /* 0x0000e800ff067b82 */ /* 0x000ea20000000800 */
[----:B------:R1:W-:Y:S04]  /*2f7f0*/  LDGSTS.E [R92+0x10c00], desc[UR16][R24.64], !P3 ;  /* 0x10c00000185c7fae */ /* 0x0003e8000d9a1010 */
[----:B------:R1:W-:Y:S01]  /*2f800*/  LDGSTS.E [R92+0x10e00], desc[UR16][R22.64], !P3 ;  /* 0x10e00000165c7fae */ /* 0x0003e2000d9a1010 */
[----:B------:R-:W-:-:S03]  /*2f810*/  ISETP.GE.U32.AND P3, PT, R4, 0x7ffffd3a, PT ;  /* 0x7ffffd3a0400780c */ /* 0x000fc60003f66070 */
[----:B------:R-:W4:Y:S04]  /*2f820*/  LDL.64 R24, [R1+0x400] ;  /* 0x0004000001187983 */ /* 0x000f280000100a00 */
[----:B------:R-:W4:Y:S04]  /*2f830*/  LDL.64 R22, [R1+0x3f8] ;  /* 0x0003f80001167983 */ /* 0x000f280000100a00 */
[----:B------:R2:W-:Y:S01]  /*2f840*/  LDGSTS.E [R92+0x11000], desc[UR16][R20.64], !P0 ;  /* 0x11000000145c7fae */ /* 0x0005e2000c1a1010 */
[----:B-1----:R-:W-:Y:S02]  /*2f850*/  IADD3 R4, PT, PT, R12, -0x248, RZ ;  /* 0xfffffdb80c047810 */ /* 0x002fe40007ffe0ff */
[----:B------:R-:W1:Y:S01]  /*2f860*/  LDC R12, c[0x0][0x3a0] ;  /* 0x0000e800ff0c7b82 */ /* 0x000e620000000800 */
[----:B------:R1:W-:Y:S04]  /*2f870*/  LDGSTS.E [R92+0x11200], desc[UR16][R28.64], !P0 ;  /* 0x112000001c5c7fae */ /* 0x0003e8000c1a1010 */
[----:B------:R-:W4:Y:S01]  /*2f880*/  LDL.64 R20, [R1+0x410] ;  /* 0x0004100001147983 */ /* 0x000f220000100a00 */
[----:B------:R-:W-:-:S03]  /*2f890*/  ISETP.GE.U32.AND P0, PT, R4, 0x7ffffd39, PT ;  /* 0x7ffffd390400780c */ /* 0x000fc60003f06070 */
[----:B------:R-:W4:Y:S04]  /*2f8a0*/  LDL.64 R28, [R1+0x408] ;  /* 0x00040800011c7983 */ /* 0x000f280000100a00 */
[----:B------:R1:W-:Y:S04]  /*2f8b0*/  LDGSTS.E [R92+0x11400], desc[UR16][R26.64], !P4 ;  /* 0x114000001a5c7fae */ /* 0x0003e8000e1a1010 */
[----:B------:R-:W4:Y:S04]  /*2f8c0*/  LDL.64 R26, [R1+0x420] ;  /* 0x00042000011a7983 */ /* 0x000f280000100a00 */
[----:B--2---:R2:W-:Y:S04]  /*2f8d0*/  LDGSTS.E [R92+0x11600], desc[UR16][R18.64], !P4 ;  /* 0x11600000125c7fae */ /* 0x0045e8000e1a1010 */
[----:B------:R2:W-:Y:S04]  /*2f8e0*/  LDGSTS.E [R92+0x11800], desc[UR16][R32.64], !P3 ;  /* 0x11800000205c7fae */ /* 0x0005e8000d9a1010 */
[----:B---3--:R2:W-:Y:S04]  /*2f8f0*/  LDGSTS.E [R92+0x11a00], desc[UR16][R16.64], !P3 ;  /* 0x11a00000105c7fae */ /* 0x0085e8000d9a1010 */
[----:B------:R-:W3:Y:S01]  /*2f900*/  LDL.64 R18, [R1+0x418] ;  /* 0x0004180001127983 */ /* 0x000ee20000100a00 */
[----:B------:R-:W-:-:S02]  /*2f910*/  VIADD R4, R11, 0xfffffdb7 ;  /* 0xfffffdb70b047836 */ /* 0x000fc40000000000 */
[----:B------:R-:W1:Y:S01]  /*2f920*/  LDC R11, c[0x0][0x3a0] ;  /* 0x0000e800ff0b7b82 */ /* 0x000e620000000800 */
[----:B------:R-:W2:Y:S04]  /*2f930*/  LDL.64 R32, [R1+0x460] ;  /* 0x0004600001207983 */ /* 0x000ea80000100a00 */
[----:B------:R-:W2:Y:S04]  /*2f940*/  LDL.64 R16, [R1+0x430] ;  /* 0x0004300001107983 */ /* 0x000ea80000100a00 */
[----:B----4-:R4:W-:Y:S01]  /*2f950*/  LDGSTS.E [R92+0x11c00], desc[UR16][R14.64], !P0 ;  /* 0x11c000000e5c7fae */ /* 0x0109e2000c1a1010 */
[----:B------:R-:W-:-:S03]  /*2f960*/  ISETP.GE.U32.AND P4, PT, R4, 0x7ffffd38, PT ;  /* 0x7ffffd380400780c */ /* 0x000fc60003f86070 */
[----:B------:R-:W4:Y:S01]  /*2f970*/  LDL.64 R14, [R1+0x428] ;  /* 0x00042800010e7983 */ /* 0x000f220000100a00 */
[----:B------:R-:W-:Y:S02]  /*2f980*/  VIADD R4, R10, 0xfffffdb6 ;  /* 0xfffffdb60a047836 */ /* 0x000fe40000000000 */
[----:B------:R-:W1:Y:S01]  /*2f990*/  LDC R10, c[0x0][0x3a0] ;  /* 0x0000e800ff0a7b82 */ /* 0x000e620000000800 */
[----:B------:R1:W-:Y:S02]  /*2f9a0*/  LDGSTS.E [R92+0x11e00], desc[UR16][R30.64], !P0 ;  /* 0x11e000001e5c7fae */ /* 0x0003e4000c1a1010 */
[----:B------:R-:W-:Y:S02]  /*2f9b0*/  ISETP.GE.U32.AND P3, PT, R4, 0x7ffffd37, PT ;  /* 0x7ffffd370400780c */ /* 0x000fe40003f66070 */
[----:B------:R-:W-:-:S04]  /*2f9c0*/  IADD3 R4, PT, PT, R5, -0x24b, RZ ;  /* 0xfffffdb505047810 */ /* 0x000fc80007ffe0ff */
[----:B------:R-:W-:Y:S01]  /*2f9d0*/  ISETP.GE.U32.AND P0, PT, R4, 0x7ffffd36, PT ;  /* 0x7ffffd360400780c */ /* 0x000fe20003f06070 */
[----:B------:R-:W-:Y:S01]  /*2f9e0*/  VIADD R4, R9, 0xfffffdb4 ;  /* 0xfffffdb409047836 */ /* 0x000fe20000000000 */
[----:B------:R-:W4:Y:S04]  /*2f9f0*/  LDL.64 R30, [R1+0x438] ;  /* 0x00043800011e7983 */ /* 0x000f280000100a00 */
[----:B------:R1:W-:Y:S01]  /*2fa00*/  LDGSTS.E [R92+0x12000], desc[UR16][R24.64], !P4 ;  /* 0x12000000185c7fae */ /* 0x0003e2000e1a1010 */
[----:B------:R-:W-:Y:S01]  /*2fa10*/  IADD3 R5, PT, PT, R7, -0x24e, RZ ;  /* 0xfffffdb207057810 */ /* 0x000fe20007ffe0ff */
[----:B------:R-:W1:Y:S02]  /*2fa20*/  LDC R9, c[0x0][0x3a0] ;  /* 0x0000e800ff097b82 */ /* 0x000e640000000800 */
[----:B------:R1:W-:Y:S01]  /*2fa30*/  LDGSTS.E [R92+0x12200], desc[UR16][R22.64], !P4 ;  /* 0x12200000165c7fae */ /* 0x0003e2000e1a1010 */
[----:B------:R-:W-:-:S05]  /*2fa40*/  ISETP.GE.U32.AND P4, PT, R4, 0x7ffffd35, PT ;  /* 0x7ffffd350400780c */ /* 0x000fca0003f86070 */
[----:B------:R-:W1:Y:S01]  /*2fa50*/  LDC R7, c[0x0][0x3a0] ;  /* 0x0000e800ff077b82 */ /* 0x000e620000000800 */
[----:B------:R-:W4:Y:S04]  /*2fa60*/  LDL.64 R24, [R1+0x440] ;  /* 0x0004400001187983 */ /* 0x000f280000100a00 */
[----:B------:R-:W4:Y:S04]  /*2fa70*/  LDL.64 R22, [R1+0x450] ;  /* 0x0004500001167983 */ /* 0x000f280000100a00 */
[----:B------:R1:W-:Y:S04]  /*2fa80*/  LDGSTS.E [R92+0x12400], desc[UR16][R20.64], !P3 ;  /* 0x12400000145c7fae */ /* 0x0003e8000d9a1010 */
[----:B------:R1:W-:Y:S04]  /*2fa90*/  LDGSTS.E [R92+0x12600], desc[UR16][R28.64], !P3 ;  /* 0x126000001c5c7fae */ /* 0x0003e8000d9a1010 */
[----:B------:R-:W4:Y:S04]  /*2faa0*/  LDL.64 R20, [R1+0x448] ;  /* 0x0004480001147983 */ /* 0x000f280000100a00 */
[----:B------:R-:W4:Y:S04]  /*2fab0*/  LDL.64 R28, [R1+0x458] ;  /* 0x00045800011c7983 */ /* 0x000f280000100a00 */
[----:B------:R1:W-:Y:S04]  /*2fac0*/  LDGSTS.E [R92+0x12800], desc[UR16][R26.64], !P0 ;  /* 0x128000001a5c7fae */ /* 0x0003e8000c1a1010 */
[----:B------:R-:W4:Y:S04]  /*2fad0*/  LDL.64 R26, [R1+0x468] ;  /* 0x00046800011a7983 */ /* 0x000f280000100a00 */
[----:B---3--:R3:W-:Y:S04]  /*2fae0*/  LDGSTS.E [R92+0x12a00], desc[UR16][R18.64], !P0 ;  /* 0x12a00000125c7fae */ /* 0x0087e8000c1a1010 */
[----:B--2---:R3:W-:Y:S04]  /*2faf0*/  LDGSTS.E [R92+0x12c00], desc[UR16][R16.64], !P4 ;  /* 0x12c00000105c7fae */ /* 0x0047e8000e1a1010 */
[----:B------:R-:W2:Y:S04]  /*2fb00*/  LDL.64 R18, [R1+0x470] ;  /* 0x0004700001127983 */ /* 0x000ea80000100a00 */
[----:B------:R-:W3:Y:S04]  /*2fb10*/  LDL.64 R16, [R1+0x480] ;  /* 0x0004800001107983 */ /* 0x000ee80000100a00 */
[----:B----4-:R4:W-:Y:S04]  /*2fb20*/  LDGSTS.E [R92+0x12e00], desc[UR16][R14.64], !P4 ;  /* 0x12e000000e5c7fae */ /* 0x0109e8000e1a1010 */
[----:B------:R-:W4:Y:S01]  /*2fb30*/  LDL.64 R14, [R1+0x478] ;  /* 0x00047800010e7983 */ /* 0x000f220000100a00 */
[----:B------:R-:W-:Y:S01]  /*2fb40*/  VIADD R4, R8, 0xfffffdb3 ;  /* 0xfffffdb308047836 */ /* 0x000fe20000000000 */
[----:B------:R-:W-:Y:S01]  /*2fb50*/  ISETP.GE.U32.AND P3, PT, R5, 0x7ffffd33, PT ;  /* 0x7ffffd330500780c */ /* 0x000fe20003f66070 */
[----:B------:R-:W2:Y:S03]  /*2fb60*/  LDC R8, c[0x0][0x3a0] ;  /* 0x0000e800ff087b82 */ /* 0x000ea60000000800 */
[----:B------:R-:W-:Y:S01]  /*2fb70*/  ISETP.GE.U32.AND P0, PT, R4, 0x7ffffd34, PT ;  /* 0x7ffffd340400780c */ /* 0x000fe20003f06070 */
[----:B------:R-:W-:-:S04]  /*2fb80*/  VIADD R4, R6, 0xfffffdb1 ;  /* 0xfffffdb106047836 */ /* 0x000fc80000000000 */
[----:B------:R-:W2:Y:S01]  /*2fb90*/  LDC R5, c[0x0][0x3a0] ;  /* 0x0000e800ff057b82 */ /* 0x000ea20000000800 */
[----:B------:R-:W-:Y:S01]  /*2fba0*/  ISETP.GE.U32.AND P4, PT, R4, 0x7ffffd32, PT ;  /* 0x7ffffd320400780c */ /* 0x000fe20003f86070 */
[----:B-1----:R-:W-:-:S06]  /*2fbb0*/  VIADD R4, R12, 0xfffffdb0 ;  /* 0xfffffdb00c047836 */ /* 0x002fcc0000000000 */
[----:B------:R-:W1:Y:S01]  /*2fbc0*/  LDC R6, c[0x0][0x3a0] ;  /* 0x0000e800ff067b82 */ /* 0x000e620000000800 */
[----:B------:R1:W-:Y:S04]  /*2fbd0*/  LDGSTS.E [R92+0x13000], desc[UR16][R24.64], !P0 ;  /* 0x13000000185c7fae */ /* 0x0003e8000c1a1010 */
[----:B------:R1:W-:Y:S01]  /*2fbe0*/  LDGSTS.E [R92+0x13200], desc[UR16][R30.64], !P0 ;  /* 0x132000001e5c7fae */ /* 0x0003e2000c1a1010 */
[----:B------:R-:W-:Y:S02]  /*2fbf0*/  ISETP.GE.U32.AND P0, PT, R4, 0x7ffffd31, PT ;  /* 0x7ffffd310400780c */ /* 0x000fe40003f06070 */
[----:B------:R-:W1:Y:S01]  /*2fc00*/  LDC R12, c[0x0][0x3a0] ;  /* 0x0000e800ff0c7b82 */ /* 0x000e620000000800 */
[----:B------:R-:W-:Y:S01]  /*2fc10*/  IADD3 R4, PT, PT, R11, -0x251, RZ ;  /* 0xfffffdaf0b047810 */ /* 0x000fe20007ffe0ff */
[----:B------:R1:W-:Y:S04]  /*2fc20*/  LDGSTS.E [R92+0x13400], desc[UR16][R22.64], !P3 ;  /* 0x13400000165c7fae */ /* 0x0003e8000d9a1010 */
[----:B------:R-:W4:Y:S02]  /*2fc30*/  LDL.64 R24, [R1+0x490] ;  /* 0x0004900001187983 */ /* 0x000f240000100a00 */
[----:B------:R-:W1:Y:S02]  /*2fc40*/  LDC R11, c[0x0][0x3a0] ;  /* 0x0000e800ff0b7b82 */ /* 0x000e640000000800 */
[----:B------:R-:W4:Y:S04]  /*2fc50*/  LDL.64 R30, [R1+0x488] ;  /* 0x00048800011e7983 */ /* 0x000f280000100a00 */
[----:B------:R-:W4:Y:S04]  /*2fc60*/  LDL.64 R22, [R1+0x4a0] ;  /* 0x0004a00001167983 */ /* 0x000f280000100a00 */
[----:B------:R1:W-:Y:S01]  /*2fc70*/  LDGSTS.E [R92+0x13600], desc[UR16][R20.64], !P3 ;  /* 0x13600000145c7fae */ /* 0x0003e2000d9a1010 */
[----:B------:R-:W-:-:S03]  /*2fc80*/  ISETP.GE.U32.AND P3, PT, R4, 0x7ffffd30, PT ;  /* 0x7ffffd300400780c */ /* 0x000fc60003f66070 */
[----:B------:R1:W-:Y:S04]  /*2fc90*/  LDGSTS.E [R92+0x13800], desc[UR16][R32.64], !P4 ;  /* 0x13800000205c7fae */ /* 0x0003e8000e1a1010 */
[----:B------:R1:W-:Y:S04]  /*2fca0*/  LDGSTS.E [R92+0x13a00], desc[UR16][R28.64], !P4 ;  /* 0x13a000001c5c7fae */ /* 0x0003e8000e1a1010 */
[----:B------:R-:W4:Y:S01]  /*2fcb0*/  LDL.64 R20, [R1+0x498] ;  /* 0x0004980001147983 */ /* 0x000f220000100a00 */
[----:B------:R-:W-:Y:S02]  /*2fcc0*/  VIADD R4, R10, 0xfffffdae ;  /* 0xfffffdae0a047836 */ /* 0x000fe40000000000 */
[----:B------:R-:W1:Y:S01]  /*2fcd0*/  LDC R10, c[0x0][0x3a0] ;  /* 0x0000e800ff0a7b82 */ /* 0x000e620000000800 */
[----:B------:R-:W4:Y:S04]  /*2fce0*/  LDL.64 R32, [R1+0x4e0] ;  /* 0x0004e00001207983 */ /* 0x000f280000100a00 */
        /* <DEDUP_REMOVED lines=9> */
[----:B------:R-:W-:Y:S01]  /*2fd80*/  ISETP.GE.U32.AND P4, PT, R4, 0x7ffffd2f, PT ;  /* 0x7ffffd2f0400780c */ /* 0x000fe20003f86070 */
[----:B------:R-:W-:-:S05]  /*2fd90*/  VIADD R4, R5, 0xfffffdad ;  /* 0xfffffdad05047836 */ /* 0x000fca0000000000 */
[----:B------:R-:W-:Y:S02]  /*2fda0*/  ISETP.GE.U32.AND P0, PT, R4, 0x7ffffd2e, PT ;  /* 0x7ffffd2e0400780c */ /* 0x000fe40003f06070 */
[----:B------:R-:W-:Y:S01]  /*2fdb0*/  IADD3 R4, PT, PT, R9, -0x254, RZ ;  /* 0xfffffdac09047810 */ /* 0x000fe20007ffe0ff */
[----:B------:R-:W-:Y:S01]  /*2fdc0*/  VIADD R5, R7, 0xfffffdaa ;  /* 0xfffffdaa07057836 */ /* 0x000fe20000000000 */
[----:B------:R-:W1:Y:S02]  /*2fdd0*/  LDC R9, c[0x0][0x3a0] ;  /* 0x0000e800ff097b82 */ /* 0x000e640000000800 */
[----:B------:R-:W-:Y:S01]  /*2fde0*/  ISETP.GE.U32.AND P3, PT, R4, 0x7ffffd2d, PT ;  /* 0x7ffffd2d0400780c */ /* 0x000fe20003f66070 */
[----:B------:R-:W-:-:S05]  /*2fdf0*/  VIADD R4, R8, 0xfffffdab ;  /* 0xfffffdab08047836 */ /* 0x000fca0000000000 */
[----:B------:R-:W2:Y:S01]  /*2fe00*/  LDC R8, c[0x0][0x3a0] ;  /* 0x0000e800ff087b82 */ /* 0x000ea20000000800 */
[----:B------:R1:W-:Y:S04]  /*2fe10*/  LDGSTS.E [R92+0x14400], desc[UR16][R24.64], !P4 ;  /* 0x14400000185c7fae */ /* 0x0003e8000e1a1010 */
[----:B------:R1:W-:Y:S03]  /*2fe20*/  LDGSTS.E [R92+0x14600], desc[UR16][R30.64], !P4 ;  /* 0x146000001e5c7fae */ /* 0x0003e6000e1a1010 */
[----:B------:R-:W2:Y:S01]  /*2fe30*/  LDC R7, c[0x0][0x3a0] ;  /* 0x0000e800ff077b82 */ /* 0x000ea20000000800 */
[----:B------:R1:W-:Y:S04]  /*2fe40*/  LDGSTS.E [R92+0x14800], desc[UR16][R22.64], !P0 ;  /* 0x14800000165c7fae */ /* 0x0003e8000c1a1010 */
[----:B------:R-:W4:Y:S04]  /*2fe50*/  LDL.64 R24, [R1+0x4c8] ;  /* 0x0004c80001187983 */ /* 0x000f280000100a00 */
[----:B------:R-:W4:Y:S04]  /*2fe60*/  LDL.64 R30, [R1+0x4e8] ;  /* 0x0004e800011e7983 */ /* 0x000f280000100a00 */
[----:B------:R-:W4:Y:S04]  /*2fe70*/  LDL.64 R22, [R1+0x4d8] ;  /* 0x0004d80001167983 */ /* 0x000f280000100a00 */
[----:B------:R1:W-:Y:S01]  /*2fe80*/  LDGSTS.E [R92+0x14a00], desc[UR16][R20.64], !P0 ;  /* 0x14a00000145c7fae */ /* 0x0003e2000c1a1010 */
[----:B------:R-:W-:-:S02]  /*2fe90*/  ISETP.GE.U32.AND P0, PT, R4, 0x7ffffd2c, PT ;  /* 0x7ffffd2c0400780c */ /* 0x000fc40003f06070 */
[----:B------:R-:W-:Y:S01]  /*2fea0*/  ISETP.GE.U32.AND P4, PT, R5, 0x7ffffd2b, PT ;  /* 0x7ffffd2b0500780c */ /* 0x000fe20003f86070 */
[----:B------:R2:W-:Y:S04]  /*2feb0*/  LDGSTS.E [R92+0x14c00], desc[UR16][R28.64], !P3 ;  /* 0x14c000001c5c7fae */ /* 0x0005e8000d9a1010 */
[----:B------:R-:W4:Y:S01]  /*2fec0*/  LDL.64 R20, [R1+0x4f0] ;  /* 0x0004f00001147983 */ /* 0x000f220000100a00 */
[----:B-1----:R-:W-:Y:S01]  /*2fed0*/  IADD3 R4, PT, PT, R6, -0x257, RZ ;  /* 0xfffffda906047810 */ /* 0x002fe20007ffe0ff */
[----:B------:R-:W1:Y:S02]  /*2fee0*/  LDC R5, c[0x0][0x3a0] ;  /* 0x0000e800ff057b82 */ /* 0x000e640000000800 */
[----:B------:R-:W4:Y:S06]  /*2fef0*/  LDL.64 R28, [R1+0x500] ;  /* 0x00050000011c7983 */ /* 0x000f2c0000100a00 */
[----:B------:R-:W1:Y:S01]  /*2ff00*/  LDC R6, c[0x0][0x3a0] ;  /* 0x0000e800ff067b82 */ /* 0x000e620000000800 */
[----:B---3--:R3:W-:Y:S04]  /*2ff10*/  LDGSTS.E [R92+0x14e00], desc[UR16][R18.64], !P3 ;  /* 0x14e00000125c7fae */ /* 0x0087e8000d9a1010 */
[----:B--2---:R3:W-:Y:S04]  /*2ff20*/  LDGSTS.E [R92+0x15000], desc[UR16][R16.64], !P0 ;  /* 0x15000000105c7fae */ /* 0x0047e8000c1a1010 */
[----:B------:R-:W2:Y:S04]  /*2ff30*/  LDL.64 R18, [R1+0x4f8] ;  /* 0x0004f80001127983 */ /* 0x000ea80000100a00 */
[----:B------:R3:W-:Y:S04]  /*2ff40*/  LDGSTS.E [R92+0x15200], desc[UR16][R26.64], !P0 ;  /* 0x152000001a5c7fae */ /* 0x0007e8000c1a1010 */
[----:B------:R-:W3:Y:S04]  /*2ff50*/  LDL.64 R16, [R1+0x510] ;  /* 0x0005100001107983 */ /* 0x000ee80000100a00 */
[----:B----4-:R4:W-:Y:S04]  /*2ff60*/  LDGSTS.E [R92+0x15400], desc[UR16][R14.64], !P4 ;  /* 0x154000000e5c7fae */ /* 0x0109e8000e1a1010 */
[----:B------:R-:W4:Y:S04]  /*2ff70*/  LDL.64 R26, [R1+0x508] ;  /* 0x00050800011a7983 */ /* 0x000f280000100a00 */
[----:B------:R-:W4:Y:S01]  /*2ff80*/  LDL.64 R14, [R1+0x520] ;  /* 0x00052000010e7983 */ /* 0x000f220000100a00 */
[----:B------:R-:W-:Y:S01]  /*2ff90*/  ISETP.GE.U32.AND P3, PT, R4, 0x7ffffd2a, PT ;  /* 0x7ffffd2a0400780c */ /* 0x000fe20003f66070 */
[----:B------:R-:W-:-:S02]  /*2ffa0*/  VIADD R4, R12, 0xfffffda8 ;  /* 0xfffffda80c047836 */ /* 0x000fc40000000000 */
[----:B------:R-:W2:Y:S03]  /*2ffb0*/  LDC R12, c[0x0][0x3a0] ;  /* 0x0000e800ff0c7b82 */ /* 0x000ea60000000800 */
[----:B------:R-:W-:Y:S01]  /*2ffc0*/  ISETP.GE.U32.AND P0, PT, R4, 0x7ffffd29, PT ;  /* 0x7ffffd290400780c */ /* 0x000fe20003f06070 */
[----:B------:R-:W-:-:S04]  /*2ffd0*/  VIADD R4, R11, 0xfffffda7 ;  /* 0xfffffda70b047836 */ /* 0x000fc80000000000 */
[----:B------:R-:W2:Y:S01]  /*2ffe0*/  LDC R11, c[0x0][0x3a0] ;  /* 0x0000e800ff0b7b82 */ /* 0x000ea20000000800 */
[----:B------:R1:W-:Y:S01]  /*2fff0*/  LDGSTS.E [R92+0x15600], desc[UR16][R24.64], !P4 ;  /* 0x15600000185c7fae */ /* 0x0003e2000e1a1010 */
[----:B------:R-:W-:Y:S02]  /*30000*/  ISETP.GE.U32.AND P4, PT, R4, 0x7ffffd28, PT ;  /* 0x7ffffd280400780c */ /* 0x000fe40003f86070 */
[----:B------:R-:W-:Y:S01]  /*30010*/  IADD3 R4, PT, PT, R10, -0x25a, RZ ;  /* 0xfffffda60a047810 */ /* 0x000fe20007ffe0ff */
[----:B------:R2:W-:Y:S03]  /*30020*/  LDGSTS.E [R92+0x15800], desc[UR16][R32.64], !P3 ;  /* 0x15800000205c7fae */ /* 0x0005e6000d9a1010 */
[----:B------:R-:W2:Y:S01]  /*30030*/  LDC R10, c[0x0][0x3a0] ;  /* 0x0000e800ff0a7b82 */ /* 0x000ea20000000800 */
[----:B------:R2:W-:Y:S04]  /*30040*/  LDGSTS.E [R92+0x15a00], desc[UR16][R22.64], !P3 ;  /* 0x15a00000165c7fae */ /* 0x0005e8000d9a1010 */
[----:B------:R-:W4:Y:S01]  /*30050*/  LDL.64 R24, [R1+0x518] ;  /* 0x0005180001187983 */ /* 0x000f220000100a00 */
[----:B------:R-:W-:Y:S01]  /*30060*/  ISETP.GE.U32.AND P3, PT, R4, 0x7ffffd27, PT ;  /* 0x7ffffd270400780c */ /* 0x000fe20003f66070 */
[----:B-1----:R-:W-:-:S02]  /*30070*/  VIADD R4, R5, 0xfffffda5 ;  /* 0xfffffda505047836 */ /* 0x002fc40000000000 */
[----:B------:R-:W4:Y:S04]  /*30080*/  LDL.64 R32, [R1+0x560] ;  /* 0x0005600001207983 */ /* 0x000f280000100a00 */
[----:B------:R-:W4:Y:S04]  /*30090*/  LDL.64 R22, [R1+0x530] ;  /* 0x0005300001167983 */ /* 0x000f280000100a00 */
[----:B------:R1:W-:Y:S04]  /*300a0*/  LDGSTS.E [R92+0x15c00], desc[UR16][R20.64], !P0 ;  /* 0x15c00000145c7fae */ /* 0x0003e8000c1a1010 */
[----:B------:R1:W-:Y:S01]  /*300b0*/  LDGSTS.E [R92+0x15e00], desc[UR16][R30.64], !P0 ;  /* 0x15e000001e5c7fae */ /* 0x0003e2000c1a1010 */
[----:B------:R-:W-:-:S03]  /*300c0*/  ISETP.GE.U32.AND P0, PT, R4, 0x7ffffd26, PT ;  /* 0x7ffffd260400780c */ /* 0x000fc60003f06070 */
[----:B------:R1:W-:Y:S04]  /*300d0*/  LDGSTS.E [R92+0x16000], desc[UR16][R28.64], !P4 ;  /* 0x160000001c5c7fae */ /* 0x0003e8000e1a1010 */
[----:B------:R-:W4:Y:S04]  /*300e0*/  LDL.64 R20, [R1+0x528] ;  /* 0x0005280001147983 */ /* 0x000f280000100a00 */
[----:B------:R-:W4:Y:S04]  /*300f0*/  LDL.64 R30, [R1+0x540] ;  /* 0x00054000011e7983 */ /* 0x000f280000100a00 */
[----:B------:R-:W4:Y:S04]  /*30100*/  LDL.64 R28, [R1+0x538] ;  /* 0x00053800011c7983 */ /* 0x000f280000100a00 */
[----:B--2---:R1:W-:Y:S04]  /*30110*/  LDGSTS.E [R92+0x16200], desc[UR16][R18.64], !P4 ;  /* 0x16200000125c7fae */ /* 0x0043e8000e1a1010 */
[----:B---3--:R1:W-:Y:S04]  /*30120*/  LDGSTS.E [R92+0x16400], desc[UR16][R16.64], !P3 ;  /* 0x16400000105c7fae */ /* 0x0083e8000d9a1010 */
[----:B------:R-:W2:Y:S04]  /*30130*/  LDL.64 R18, [R1+0x550] ;  /* 0x0005500001127983 */ /* 0x000ea80000100a00 */
[----:B----4-:R1:W-:Y:S04]  /*30140*/  LDGSTS.E [R92+0x16600], desc[UR16][R26.64], !P3 ;  /* 0x166000001a5c7fae */ /* 0x0103e8000d9a1010 */
[----:B------:R-:W3:Y:S04]  /*30150*/  LDL.64 R16, [R1+0x548] ;  /* 0x0005480001107983 */ /* 0x000ee80000100a00 */
[----:B------:R1:W-:Y:S01]  /*30160*/  LDGSTS.E [R92+0x16800], desc[UR16][R14.64], !P0 ;  /* 0x168000000e5c7fae */ /* 0x0003e2000c1a1010 */
[----:B------:R-:W-:-:S02]  /*30170*/  VIADD R4, R9, 0xfffffda4 ;  /* 0xfffffda409047836 */ /* 0x000fc40000000000 */
[----:B------:R-:W-:Y:S01]  /*30180*/  VIADD R5, R7, 0xfffffda2 ;  /* 0xfffffda207057836 */ /* 0x000fe20000000000 */
[----:B------:R-:W4:Y:S01]  /*30190*/  LDL.64 R26, [R1+0x570] ;  /* 0x00057000011a7983 */ /* 0x000f220000100a00 */
[----:B------:R-:W1:Y:S03]  /*301a0*/  LDC R9, c[0x0][0x3a0] ;  /* 0x0000e800ff097b82 */ /* 0x000e660000000800 */
[----:B------:R-:W4:Y:S01]  /*301b0*/  LDL.64 R14, [R1+0x558] ;  /* 0x00055800010e7983 */ /* 0x000f220000100a00 */
[----:B------:R-:W-:-:S04]  /*301c0*/  ISETP.GE.U32.AND P4, PT, R4, 0x7ffffd25, PT ;  /* 0x7ffffd250400780c */ /* 0x000fc80003f86070 */
[----:B------:R-:W1:Y:S01]  /*301d0*/  LDC R7, c[0x0][0x3a0] ;  /* 0x0000e800ff077b82 */ /* 0x000e620000000800 */
[----:B------:R-:W-:Y:S02]  /*301e0*/  IADD3 R4, PT, PT, R8, -0x25d, RZ ;  /* 0xfffffda308047810 */ /* 0x000fe40007ffe0ff */
[----:B------:R-:W-:-:S05]  /*301f0*/  ISETP.GE.U32.AND P3, PT, R5, 0x7ffffd23, PT ;  /* 0x7ffffd230500780c */ /* 0x000fca0003f66070 */
[----:B------:R-:W1:Y:S08]  /*30200*/  LDC R5, c[0x0][0x3a0] ;  /* 0x0000e800ff057b82 */ /* 0x000e700000000800 */
[----:B------:R-:W1:Y:S01]  /*30210*/  LDC R8, c[0x0][0x3a0] ;  /* 0x0000e800ff087b82 */ /* 0x000e620000000800 */
[----:B------:R1:W-:Y:S01]  /*30220*/  LDGSTS.E [R92+0x16a00], desc[UR16][R24.64], !P0 ;  /* 0x16a00000185c7fae */ /* 0x0003e2000c1a1010 */
[----:B------:R-:W-:Y:S01]  /*30230*/  ISETP.GE.U32.AND P0, PT, R4, 0x7ffffd24, PT ;  /* 0x7ffffd240400780c */ /* 0x000fe20003f06070 */
[----:B------:R-:W-:-:S05]  /*30240*/  VIADD R4, R6, 0xfffffda1 ;  /* 0xfffffda106047836 */ /* 0x000fca0000000000 */
[----:B------:R-:W1:Y:S01]  /*30250*/  LDC R6, c[0x0][0x3a0] ;  /* 0x0000e800ff067b82 */ /* 0x000e620000000800 */
[----:B------:R1:W-:Y:S04]  /*30260*/  LDGSTS.E [R92+0x16c00], desc[UR16][R22.64], !P4 ;  /* 0x16c00000165c7fae */ /* 0x0003e8000e1a1010 */
[----:B------:R-:W4:Y:S04]  /*30270*/  LDL.64 R24, [R1+0x568] ;  /* 0x0005680001187983 */ /* 0x000f280000100a00 */
[----:B------:R-:W4:Y:S04]  /*30280*/  LDL.64 R22, [R1+0x5b0] ;  /* 0x0005b00001167983 */ /* 0x000f280000100a00 */
[----:B------:R1:W-:Y:S01]  /*30290*/  LDGSTS.E [R92+0x16e00], desc[UR16][R20.64], !P4 ;  /* 0x16e00000145c7fae */ /* 0x0003e2000e1a1010 */
[----:B------:R-:W-:-:S03]  /*302a0*/  ISETP.GE.U32.AND P4, PT, R4, 0x7ffffd22, PT ;  /* 0x7ffffd220400780c */ /* 0x000fc60003f86070 */
[----:B------:R1:W-:Y:S04]  /*302b0*/  LDGSTS.E [R92+0x17000], desc[UR16][R30.64], !P0 ;  /* 0x170000001e5c7fae */ /* 0x0003e8000c1a1010 */
[----:B------:R1:W-:Y:S04]  /*302c0*/  LDGSTS.E [R92+0x17200], desc[UR16][R28.64], !P0 ;  /* 0x172000001c5c7fae */ /* 0x0003e8000c1a1010 */
[----:B------:R-:W4:Y:S04]  /*302d0*/  LDL.64 R20, [R1+0x5a8] ;  /* 0x0005a80001147983 */ /* 0x000f280000100a00 */
[----:B------:R-:W4:Y:S04]  /*302e0*/  LDL.64 R30, [R1+0x5c0] ;  /* 0x0005c000011e7983 */ /* 0x000f280000100a00 */
[----:B------:R-:W4:Y:S04]  /*302f0*/  LDL.64 R28, [R1+0x5b8] ;  /* 0x0005b800011c7983 */ /* 0x000f280000100a00 */
[----:B--2---:R2:W-:Y:S04]  /*30300*/  LDGSTS.E [R92+0x17400], desc[UR16][R18.64], !P3 ;  /* 0x17400000125c7fae */ /* 0x0045e8000d9a1010 */
[----:B---3--:R2:W-:Y:S04]  /*30310*/  LDGSTS.E [R92+0x17600], desc[UR16][R16.64], !P3 ;  /* 0x17600000105c7fae */ /* 0x0085e8000d9a1010 */
[----:B------:R-:W3:Y:S04]  /*30320*/  LDL.64 R18, [R1+0x5d0] ;  /* 0x0005d00001127983 */ /* 0x000ee80000100a00 */
[----:B------:R2:W-:Y:S04]  /*30330*/  LDGSTS.E [R92+0x17800], desc[UR16][R32.64], !P4 ;  /* 0x17800000205c7fae */ /* 0x0005e8000e1a1010 */
[----:B------:R-:W2:Y:S04]  /*30340*/  LDL.64 R16, [R1+0x5c8] ;  /* 0x0005c80001107983 */ /* 0x000ea80000100a00 */
[----:B----4-:R4:W-:Y:S01]  /*30350*/  LDGSTS.E [R92+0x17a00], desc[UR16][R14.64], !P4 ;  /* 0x17a000000e5c7fae */ /* 0x0109e2000e1a1010 */
[----:B------:R-:W-:-:S02]  /*30360*/  IADD3 R4, PT, PT, R12, -0x260, RZ ;  /* 0xfffffda00c047810 */ /* 0x000fc40007ffe0ff */
[----:B------:R-:W2:Y:S01]  /*30370*/  LDC R12, c[0x0][0x3a0] ;  /* 0x0000e800ff0c7b82 */ /* 0x000ea20000000800 */
[----:B------:R-:W4:Y:S04]  /*30380*/  LDL.64 R32, [R1+0x610] ;  /* 0x0006100001207983 */ /* 0x000f280000100a00 */
[----:B------:R-:W4:Y:S01]  /*30390*/  LDL.64 R14, [R1+0x5e0] ;  /* 0x0005e000010e7983 */ /* 0x000f220000100a00 */
[----:B------:R-:W-:Y:S01]  /*303a0*/  ISETP.GE.U32.AND P0, PT, R4, 0x7ffffd21, PT ;  /* 0x7ffffd210400780c */ /* 0x000fe20003f06070 */
[----:B------:R-:W-:Y:S02]  /*303b0*/  VIADD R4, R11, 0xfffffd9f ;  /* 0xfffffd9f0b047836 */ /* 0x000fe40000000000 */
[----:B------:R-:W2:Y:S03]  /*303c0*/  LDC R11, c[0x0][0x3a0] ;  /* 0x0000e800ff0b7b82 */ /* 0x000ea60000000800 */
[----:B------:R-:W-:Y:S01]  /*303d0*/  ISETP.GE.U32.AND P3, PT, R4, 0x7ffffd20, PT ;  /* 0x7ffffd200400780c */ /* 0x000fe20003f66070 */
[----:B------:R-:W-:-:S04]  /*303e0*/  VIADD R4, R10, 0xfffffd9e ;  /* 0xfffffd9e0a047836 */ /* 0x000fc80000000000 */
[----:B------:R-:W2:Y:S01]  /*303f0*/  LDC R10, c[0x0][0x3a0] ;  /* 0x0000e800ff0a7b82 */ /* 0x000ea20000000800 */
[----:B------:R-:W-:Y:S01]  /*30400*/  ISETP.GE.U32.AND P4, PT, R4, 0x7ffffd1f, PT ;  /* 0x7ffffd1f0400780c */ /* 0x000fe20003f86070 */
[----:B------:R2:W-:Y:S01]  /*30410*/  LDGSTS.E [R92+0x17c00], desc[UR16][R26.64], !P0 ;  /* 0x17c000001a5c7fae */ /* 0x0005e2000c1a1010 */
[----:B-1----:R-:W-:-:S03]  /*30420*/  IADD3 R4, PT, PT, R5, -0x263, RZ ;  /* 0xfffffd9d05047810 */ /* 0x002fc60007ffe0ff */
[----:B------:R1:W-:Y:S04]  /*30430*/  LDGSTS.E [R92+0x17e00], desc[UR16][R24.64], !P0 ;  /* 0x17e00000185c7fae */ /* 0x0003e8000c1a1010 */
[----:B------:R-:W4:Y:S01]  /*30440*/  LDL.64 R26, [R1+0x5d8] ;  /* 0x0005d800011a7983 */ /* 0x000f220000100a00 */
[----:B------:R-:W-:-:S03]  /*30450*/  ISETP.GE.U32.AND P0, PT, R4, 0x7ffffd1e, PT ;  /* 0x7ffffd1e0400780c */ /* 0x000fc60003f06070 */
[----:B------:R1:W-:Y:S04]  /*30460*/  LDGSTS.E [R92+0x18000], desc[UR16][R22.64], !P3 ;  /* 0x18000000165c7fae */ /* 0x0003e8000d9a1010 */
[----:B------:R-:W4:Y:S01]  /*30470*/  LDL.64 R24, [R1+0x5f0] ;  /* 0x0005f00001187983 */ /* 0x000f220000100a00 */
[----:B------:R-:W-:Y:S01]  /*30480*/  VIADD R4, R9, 0xfffffd9c ;  /* 0xfffffd9c09047836 */ /* 0x000fe20000000000 */
[----:B------:R-:W-:Y:S01]  /*30490*/  IADD3 R5, PT, PT, R7, -0x266, RZ ;  /* 0xfffffd9a07057810 */ /* 0x000fe20007ffe0ff */
[----:B------:R-:W1:Y:S01]  /*304a0*/  LDC R9, c[0x0][0x3a0] ;  /* 0x0000e800ff097b82 */ /* 0x000e620000000800 */
[----:B------:R-:W4:Y:S07]  /*304b0*/  LDL.64 R22, [R1+0x5e8] ;  /* 0x0005e80001167983 */ /* 0x000f2e0000100a00 */
[----:B------:R-:W1:Y:S01]  /*304c0*/  LDC R7, c[0x0][0x3a0] ;  /* 0x0000e800ff077b82 */ /* 0x000e620000000800 */
[----:B------:R1:W-:Y:S01]  /*304d0*/  LDGSTS.E [R92+0x18200], desc[UR16][R20.64], !P3 ;  /* 0x18200000145c7fae */ /* 0x0003e2000d9a1010 */
[----:B------:R-:W-:-:S03]  /*304e0*/  ISETP.GE.U32.AND P3, PT, R4, 0x7ffffd1d, PT ;  /* 0x7ffffd1d0400780c */ /* 0x000fc60003f66070 */
[----:B------:R1:W-:Y:S04]  /*304f0*/  LDGSTS.E [R92+0x18400], desc[UR16][R30.64], !P4 ;  /* 0x184000001e5c7fae */ /* 0x0003e8000e1a1010 */
[----:B------:R1:W-:Y:S04]  /*30500*/  LDGSTS.E [R92+0x18600], desc[UR16][R28.64], !P4 ;  /* 0x186000001c5c7fae */ /* 0x0003e8000e1a1010 */
[----:B------:R-:W4:Y:S01]  /*30510*/  LDL.64 R20, [R1+0x600] ;  /* 0x0006000001147983 */ /* 0x000f220000100a00 */
[----:B------:R-:W-:-:S03]  /*30520*/  VIADD R4, R8, 0xfffffd9b ;  /* 0xfffffd9b08047836 */ /* 0x000fc60000000000 */
[----:B------:R-:W4:Y:S04]  /*30530*/  LDL.64 R30, [R1+0x648] ;  /* 0x00064800011e7983 */ /* 0x000f280000100a00 */
[----:B------:R-:W4:Y:S01]  /*30540*/  LDL.64 R28, [R1+0x618] ;  /* 0x00061800011c7983 */ /* 0x000f220000100a00 */
[----:B------:R-:W-:Y:S01]  /*30550*/  ISETP.GE.U32.AND P4, PT, R5, 0x7ffffd1b, PT ;  /* 0x7ffffd1b0500780c */ /* 0x000fe20003f86070 */
[----:B------:R-:W1:Y:S08]  /*30560*/  LDC R8, c[0x0][0x3a0] ;  /* 0x0000e800ff087b82 */ /* 0x000e700000000800 */
[----:B------:R-:W1:Y:S01]  /*30570*/  LDC R5, c[0x0][0x3a0] ;  /* 0x0000e800ff057b82 */ /* 0x000e620000000800 */
[----:B---3--:R3:W-:Y:S04]  /*30580*/  LDGSTS.E [R92+0x18800], desc[UR16][R18.64], !P0 ;  /* 0x18800000125c7fae */ /* 0x0087e8000c1a1010 */
[----:B--2---:R3:W-:Y:S04]  /*30590*/  LDGSTS.E [R92+0x18a00], desc[UR16][R16.64], !P0 ;  /* 0x18a00000105c7fae */ /* 0x0047e8000c1a1010 */
[----:B------:R-:W2:Y:S04]  /*305a0*/  LDL.64 R18, [R1+0x608] ;  /* 0x0006080001127983 */ /* 0x000ea80000100a00 */
[----:B------:R-:W3:Y:S04]  /*305b0*/  LDL.64 R16, [R1+0x620] ;  /* 0x0006200001107983 */ /* 0x000ee80000100a00 */
[----:B----4-:R4:W-:Y:S04]  /*305c0*/  LDGSTS.E [R92+0x18c00], desc[UR16][R14.64], !P3 ;  /* 0x18c000000e5c7fae */ /* 0x0109e8000d9a1010 */
[----:B------:R-:W4:Y:S01]  /*305d0*/  LDL.64 R14, [R1+0x638] ;  /* 0x00063800010e7983 */ /* 0x000f220000100a00 */
[----:B------:R-:W-:Y:S01]  /*305e0*/  ISETP.GE.U32.AND P0, PT, R4, 0x7ffffd1c, PT ;  /* 0x7ffffd1c0400780c */ /* 0x000fe20003f06070 */
[----:B------:R-:W-:-:S02]  /*305f0*/  VIADD R4, R6, 0xfffffd99 ;  /* 0xfffffd9906047836 */ /* 0x000fc40000000000 */
[----:B------:R-:W1:Y:S01]  /*30600*/  LDC R6, c[0x0][0x3a0] ;  /* 0x0000e800ff067b82 */ /* 0x000e620000000800 */
[----:B------:R1:W-:Y:S02]  /*30610*/  LDGSTS.E [R92+0x18e00], desc[UR16][R26.64], !P3 ;  /* 0x18e000001a5c7fae */ /* 0x0003e4000d9a1010 */
[----:B------:R-:W-:Y:S01]  /*30620*/  ISETP.GE.U32.AND P3, PT, R4, 0x7ffffd1a, PT ;  /* 0x7ffffd1a0400780c */ /* 0x000fe20003f66070 */
[----:B------:R-:W-:-:S04]  /*30630*/  VIADD R4, R12, 0xfffffd98 ;  /* 0xfffffd980c047836 */ /* 0x000fc80000000000 */
[----:B------:R-:W1:Y:S02]  /*30640*/  LDC R12, c[0x0][0x3a0] ;  /* 0x0000e800ff0c7b82 */ /* 0x000e640000000800 */
[----:B------:R1:W-:Y:S04]  /*30650*/  LDGSTS.E [R92+0x19000], desc[UR16][R24.64], !P0 ;  /* 0x19000000185c7fae */ /* 0x0003e8000c1a1010 */
[----:B------:R-:W4:Y:S04]  /*30660*/  LDL.64 R26, [R1+0x628] ;  /* 0x00062800011a7983 */ /* 0x000f280000100a00 */
[----:B------:R1:W-:Y:S01]  /*30670*/  LDGSTS.E [R92+0x19200], desc[UR16][R22.64], !P0 ;  /* 0x19200000165c7fae */ /* 0x0003e2000c1a1010 */
[----:B------:R-:W-:-:S03]  /*30680*/  ISETP.GE.U32.AND P0, PT, R4, 0x7ffffd19, PT ;  /* 0x7ffffd190400780c */ /* 0x000fc60003f06070 */
[----:B------:R-:W4:Y:S01]  /*30690*/  LDL.64 R24, [R1+0x630] ;  /* 0x0006300001187983 */ /* 0x000f220000100a00 */
[----:B------:R-:W-:Y:S02]  /*306a0*/  IADD3 R4, PT, PT, R11, -0x269, RZ ;  /* 0xfffffd970b047810 */ /* 0x000fe40007ffe0ff */
[----:B------:R-:W1:Y:S01]  /*306b0*/  LDC R11, c[0x0][0x3a0] ;  /* 0x0000e800ff0b7b82 */ /* 0x000e620000000800 */
[----:B------:R-:W4:Y:S04]  /*306c0*/  LDL.64 R22, [R1+0x658] ;  /* 0x0006580001167983 */ /* 0x000f280000100a00 */
[----:B------:R1:W-:Y:S04]  /*306d0*/  LDGSTS.E [R92+0x19400], desc[UR16][R20.64], !P4 ;  /* 0x19400000145c7fae */ /* 0x0003e8000e1a1010 */
[----:B------:R1:W-:Y:S01]  /*306e0*/  LDGSTS.E [R92+0x19600], desc[UR16][R34.64], !P4 ;  /* 0x19600000225c7fae */ /* 0x0003e2000e1a1010 */
[----:B------:R-:W-:-:S03]  /*306f0*/  ISETP.GE.U32.AND P4, PT, R4, 0x7ffffd18, PT ;  /* 0x7ffffd180400780c */ /* 0x000fc60003f86070 */
[----:B------:R1:W-:Y:S04]  /*30700*/  LDGSTS.E [R92+0x19800], desc[UR16][R32.64], !P3 ;  /* 0x19800000205c7fae */ /* 0x0003e8000d9a1010 */
[----:B------:R-:W4:Y:S01]  /*30710*/  LDL.64 R20, [R1+0x640] ;  /* 0x0006400001147983 */ /* 0x000f220000100a00 */
[----:B------:R-:W-:Y:S02]  /*30720*/  VIADD R4, R10, 0xfffffd96 ;  /* 0xfffffd960a047836 */ /* 0x000fe40000000000 */
[----:B------:R-:W1:Y:S01]  /*30730*/  LDC R10, c[0x0][0x3a0] ;  /* 0x0000e800ff0a7b82 */ /* 0x000e620000000800 */
        /* <DEDUP_REMOVED lines=8> */
[----:B------:R-:W-:-:S03]  /*307c0*/  ISETP.GE.U32.AND P3, PT, R4, 0x7ffffd17, PT ;  /* 0x7ffffd170400780c */ /* 0x000fc60003f66070 */
[----:B------:R-:W4:Y:S04]  /*307d0*/  LDL.64 R28, [R1+0x660] ;  /* 0x00066000011c7983 */ /* 0x000f280000100a00 */
[----:B------:R-:W4:Y:S01]  /*307e0*/  LDL.64 R14, [R1+0x680] ;  /* 0x00068000010e7983 */ /* 0x000f220000100a00 */
[----:B-1----:R-:W-:-:S05]  /*307f0*/  VIADD R4, R5, 0xfffffd95 ;  /* 0xfffffd9505047836 */ /* 0x002fca0000000000 */
[----:B------:R-:W-:Y:S02]  /*30800*/  ISETP.GE.U32.AND P0, PT, R4, 0x7ffffd16, PT ;  /* 0x7ffffd160400780c */ /* 0x000fe40003f06070 */
[----:B------:R-:W-:Y:S01]  /*30810*/  IADD3 R4, PT, PT, R9, -0x26c, RZ ;  /* 0xfffffd9409047810 */ /* 0x000fe20007ffe0ff */
[----:B------:R1:W-:Y:S03]  /*30820*/  LDGSTS.E [R92+0x1a200], desc[UR16][R26.64], !P4 ;  /* 0x1a2000001a5c7fae */ /* 0x0003e6000e1a1010 */
[----:B------:R-:W-:Y:S01]  /*30830*/  ISETP.GE.U32.AND P4, PT, R4, 0x7ffffd15, PT ;  /* 0x7ffffd150400780c */ /* 0x000fe20003f86070 */
[----:B------:R-:W-:Y:S01]  /*30840*/  VIADD R5, R7, 0xfffffd92 ;  /* 0xfffffd9207057836 */ /* 0x000fe20000000000 */
[----:B------:R-:W1:Y:S01]  /*30850*/  LDC R9, c[0x0][0x3a0] ;  /* 0x0000e800ff097b82 */ /* 0x000e620000000800 */
[----:B------:R1:W-:Y:S04]  /*30860*/  LDGSTS.E [R92+0x1a400], desc[UR16][R30.64], !P3 ;  /* 0x1a4000001e5c7fae */ /* 0x0003e8000d9a1010 */
[----:B------:R1:W-:Y:S04]  /*30870*/  LDGSTS.E [R92+0x1a600], desc[UR16][R24.64], !P3 ;  /* 0x1a600000185c7fae */ /* 0x0003e8000d9a1010 */
[----:B------:R-:W4:Y:S01]  /*30880*/  LDL.64 R26, [R1+0x690] ;  /* 0x00069000011a7983 */ /* 0x000f220000100a00 */
[----:B------:R-:W-:Y:S01]  /*30890*/  VIADD R4, R8, 0xfffffd93 ;  /* 0xfffffd9308047836 */ /* 0x000fe20000000000 */
[----:B------:R-:W1:Y:S02]  /*308a0*/  LDC R7, c[0x0][0x3a0] ;  /* 0x0000e800ff077b82 */ /* 0x000e640000000800 */
[----:B------:R1:W-:Y:S04]  /*308b0*/  LDGSTS.E [R92+0x1a800], desc[UR16][R22.64], !P0 ;  /* 0x1a800000165c7fae */ /* 0x0003e8000c1a1010 */
[----:B------:R-:W4:Y:S01]  /*308c0*/  LDL.64 R24, [R1+0x6a0] ;  /* 0x0006a00001187983 */ /* 0x000f220000100a00 */
[----:B------:R-:W-:Y:S01]  /*308d0*/  ISETP.GE.U32.AND P3, PT, R4, 0x7ffffd14, PT ;  /* 0x7ffffd140400780c */ /* 0x000fe20003f66070 */
[----:B------:R-:W1:Y:S02]  /*308e0*/  LDC R8, c[0x0][0x3a0] ;  /* 0x0000e800ff087b82 */ /* 0x000e640000000800 */
        /* <DEDUP_REMOVED lines=8> */
[----:B----4-:R4:W-:Y:S01]  /*30970*/  LDGSTS.E [R92+0x1b000], desc[UR16][R14.64], !P3 ;  /* 0x1b0000000e5c7fae */ /* 0x0109e2000d9a1010 */
[----:B------:R-:W-:-:S02]  /*30980*/  IADD3 R4, PT, PT, R6, -0x26f, RZ ;  /* 0xfffffd9106047810 */ /* 0x000fc40007ffe0ff */
[----:B------:R-:W-:Y:S01]  /*30990*/  ISETP.GE.U32.AND P0, PT, R5, 0x7ffffd13, PT ;  /* 0x7ffffd130500780c */ /* 0x000fe20003f06070 */
[----:B------:R4:W-:Y:S04]  /*309a0*/  LDGSTS.E [R92+0x1b200], desc[UR16][R28.64], !P3 ;  /* 0x1b2000001c5c7fae */ /* 0x0009e8000d9a1010 */
[----:B------:R-:W4:Y:S01]  /*309b0*/  LDL.64 R14, [R1+0x6a8] ;  /* 0x0006a800010e7983 */ /* 0x000f220000100a00 */
[----:B------:R-:W-:Y:S01]  /*309c0*/  ISETP.GE.U32.AND P4, PT, R4, 0x7ffffd12, PT ;  /* 0x7ffffd120400780c */ /* 0x000fe20003f86070 */
[----:B------:R-:W-:Y:S01]  /*309d0*/  VIADD R4, R12, 0xfffffd90 ;  /* 0xfffffd900c047836 */ /* 0x000fe20000000000 */
[----:B------:R-:W1:Y:S01]  /*309e0*/  LDC R5, c[0x0][0x3a0] ;  /* 0x0000e800ff057b82 */ /* 0x000e620000000800 */
[----:B------:R-:W4:Y:S03]  /*309f0*/  LDL.64 R28, [R1+0x6e8] ;  /* 0x0006e800011c7983 */ /* 0x000f260000100a00 */
[----:B------:R-:W-:Y:S01]  /*30a00*/  ISETP.GE.U32.AND P3, PT, R4, 0x7ffffd11, PT ;  /* 0x7ffffd110400780c */ /* 0x000fe20003f66070 */
[----:B------:R-:W-:Y:S01]  /*30a10*/  VIADD R4, R11, 0xfffffd8f ;  /* 0xfffffd8f0b047836 */ /* 0x000fe20000000000 */
[----:B------:R-:W4:Y:S02]  /*30a20*/  LDL.64 R12, [R1+0x10c0] ;  /* 0x0010c000010c7983 */ /* 0x000f240000100a00 */
[----:B------:R-:W1:Y:S02]  /*30a30*/  LDC R6, c[0x0][0x3a0] ;  /* 0x0000e800ff067b82 */ /* 0x000e640000000800 */
[----:B------:R1:W-:Y:S04]  /*30a40*/  LDGSTS.E [R92+0x1b400], desc[UR16][R26.64], !P0 ;  /* 0x1b4000001a5c7fae */ /* 0x0003e8000c1a1010 */
[----:B------:R1:W-:Y:S01]  /*30a50*/  LDGSTS.E [R92+0x1b600], desc[UR16][R34.64], !P0 ;  /* 0x1b600000225c7fae */ /* 0x0003e2000c1a1010 */
[----:B------:R-:W-:Y:S01]  /*30a60*/  ISETP.GE.U32.AND P0, PT, R4, 0x7ffffd10, PT ;  /* 0x7ffffd100400780c */ /* 0x000fe20003f06070 */
[----:B------:R-:W1:Y:S01]  /*30a70*/  LDC R11, c[0x0][0x3a0] ;  /* 0x0000e800ff0b7b82 */ /* 0x000e620000000800 */
[----:B------:R-:W-:Y:S01]  /*30a80*/  IADD3 R4, PT, PT, R10, -0x272, RZ ;  /* 0xfffffd8e0a047810 */ /* 0x000fe20007ffe0ff */
[----:B------:R1:W-:Y:S04]  /*30a90*/  LDGSTS.E [R92+0x1b800], desc[UR16][R24.64], !P4 ;  /* 0x1b800000185c7fae */ /* 0x0003e8000e1a1010 */
[----:B------:R1:W-:Y:S01]  /*30aa0*/  LDGSTS.E [R92+0x1ba00], desc[UR16][R32.64], !P4 ;  /* 0x1ba00000205c7fae */ /* 0x0003e2000e1a1010 */
[----:B------:R-:W-:Y:S01]  /*30ab0*/  ISETP.GE.U32.AND P4, PT, R4, 0x7ffffd0f, PT ;  /* 0x7ffffd0f0400780c */ /* 0x000fe20003f86070 */
[----:B------:R-:W1:Y:S02]  /*30ac0*/  LDC R10, c[0x0][0x3a0] ;  /* 0x0000e800ff0a7b82 */ /* 0x000e640000000800 */
[----:B------:R-:W4:Y:S04]  /*30ad0*/  LDL.64 R26, [R1+0x6b8] ;  /* 0x0006b800011a7983 */ /* 0x000f280000100a00 */
[----:B------:R-:W4:Y:S04]  /*30ae0*/  LDL.64 R24, [R1+0x6f8] ;  /* 0x0006f80001187983 */ /* 0x000f280000100a00 */
[----:B------:R1:W-:Y:S04]  /*30af0*/  LDGSTS.E [R92+0x1bc00], desc[UR16][R22.64], !P3 ;  /* 0x1bc00000165c7fae */ /* 0x0003e8000d9a1010 */
[----:B------:R-:W4:Y:S04]  /*30b00*/  LDL.64 R34, [R1+0x728] ;  /* 0x0007280001227983 */ /* 0x000f280000100a00 */
[----:B------:R1:W-:Y:S04]  /*30b10*/  LDGSTS.E [R92+0x1be00], desc[UR16][R20.64], !P3 ;  /* 0x1be00000145c7fae */ /* 0x0003e8000d9a1010 */
[----:B------:R-:W4:Y:S04]  /*30b20*/  LDL.64 R22, [R1+0x6c0] ;  /* 0x0006c00001167983 */ /* 0x000f280000100a00 */
[----:B------:R-:W4:Y:S04]  /*30b30*/  LDL.64 R32, [R1+0x708] ;  /* 0x0007080001207983 */ /* 0x000f280000100a00 */
[----:B------:R-:W4:Y:S04]  /*30b40*/  LDL.64 R20, [R1+0x700] ;  /* 0x0007000001147983 */ /* 0x000f280000100a00 */
[----:B--2---:R2:W-:Y:S04]  /*30b50*/  LDGSTS.E [R92+0x1c000], desc[UR16][R18.64], !P0 ;  /* 0x1c000000125c7fae */ /* 0x0045e8000c1a1010 */
[----:B------:R2:W-:Y:S04]  /*30b60*/  LDGSTS.E [R92+0x1c200], desc[UR16][R30.64], !P0 ;  /* 0x1c2000001e5c7fae */ /* 0x0005e8000c1a1010 */
[----:B---3--:R2:W-:Y:S04]  /*30b70*/  LDGSTS.E [R92+0x1c400], desc[UR16][R16.64], !P4 ;  /* 0x1c400000105c7fae */ /* 0x0085e8000e1a1010 */
[----:B------:R-:W3:Y:S01]  /*30b80*/  LDL.64 R18, [R1+0x6d0] ;  /* 0x0006d00001127983 */ /* 0x000ee20000100a00 */
[----:B-1----:R-:W-:-:S03]  /*30b90*/  VIADD R4, R5, 0xfffffd8d ;  /* 0xfffffd8d05047836 */ /* 0x002fc60000000000 */
[----:B------:R-:W2:Y:S04]  /*30ba0*/  LDL.64 R30, [R1+0x738] ;  /* 0x00073800011e7983 */ /* 0x000ea80000100a00 */
[----:B------:R-:W2:Y:S04]  /*30bb0*/  LDL.64 R16, [R1+0x718] ;  /* 0x0007180001107983 */ /* 0x000ea80000100a00 */
[----:B----4-:R1:W-:Y:S04]  /*30bc0*/  LDGSTS.E [R92+0x1c600], desc[UR16][R14.64], !P4 ;  /* 0x1c6000000e5c7fae */ /* 0x0103e8000e1a1010 */
[----:B------:R-:W4:Y:S01]  /*30bd0*/  LDL.64 R14, [R1+0x710] ;  /* 0x00071000010e7983 */ /* 0x000f220000100a00 */
[----:B------:R-:W-:Y:S01]  /*30be0*/  ISETP.GE.U32.AND P3, PT, R4, 0x7ffffd0e, PT ;  /* 0x7ffffd0e0400780c */ /* 0x000fe20003f66070 */
[----:B------:R-:W-:-:S02]  /*30bf0*/  VIADD R4, R9, 0xfffffd8c ;  /* 0xfffffd8c09047836 */ /* 0x000fc40000000000 */
[----:B------:R-:W-:Y:S01]  /*30c00*/  VIADD R5, R7, 0xfffffd8a ;  /* 0xfffffd8a07057836 */ /* 0x000fe20000000000 */
[----:B------:R-:W1:Y:S02]  /*30c10*/  LDC R9, c[0x0][0x3a0] ;  /* 0x0000e800ff097b82 */ /* 0x000e640000000800 */
[----:B------:R-:W-:Y:S02]  /*30c20*/  ISETP.GE.U32.AND P0, PT, R4, 0x7ffffd0d, PT ;  /* 0x7ffffd0d0400780c */ /* 0x000fe40003f06070 */
[----:B------:R-:W-:-:S04]  /*30c30*/  IADD3 R4, PT, PT, R8, -0x275, RZ ;  /* 0xfffffd8b08047810 */ /* 0x000fc80007ffe0ff */
[----:B------:R-:W-:Y:S01]  /*30c40*/  ISETP.GE.U32.AND P4, PT, R4, 0x7ffffd0c, PT ;  /* 0x7ffffd0c0400780c */ /* 0x000fe20003f86070 */
[----:B------:R1:W-:Y:S01]  /*30c50*/  LDGSTS.E [R92+0x1c800], desc[UR16][R28.64], !P3 ;  /* 0x1c8000001c5c7fae */ /* 0x0003e2000d9a1010 */
[----:B------:R-:W1:Y:S03]  /*30c60*/  LDC R8, c[0x0][0x3a0] ;  /* 0x0000e800ff087b82 */ /* 0x000e660000000800 */
[----:B------:R1:W-:Y:S01]  /*30c70*/  LDGSTS.E [R92+0x1ca00], desc[UR16][R26.64], !P3 ;  /* 0x1ca000001a5c7fae */ /* 0x0003e2000d9a1010 */
[----:B------:R-:W-:Y:S01]  /*30c80*/  ISETP.GE.U32.AND P3, PT, R5, 0x7ffffd0b, PT ;  /* 0x7ffffd0b0500780c */ /* 0x000fe20003f66070 */
[----:B------:R-:W-:Y:S02]  /*30c90*/  VIADD R4, R6, 0xfffffd89 ;  /* 0xfffffd8906047836 */ /* 0x000fe40000000000 */
[----:B------:R1:W-:Y:S01]  /*30ca0*/  LDGSTS.E [R92+0x1cc00], desc[UR16][R24.64], !P0 ;  /* 0x1cc00000185c7fae */ /* 0x0003e2000c1a1010 */
[----:B------:R-:W1:Y:S03]  /*30cb0*/  LDC R6, c[0x0][0x3a0] ;  /* 0x0000e800ff067b82 */ /* 0x000e660000000800 */
[----:B------:R-:W4:Y:S04]  /*30cc0*/  LDL.64 R28, [R1+0x720] ;  /* 0x00072000011c7983 */ /* 0x000f280000100a00 */
[----:B------:R-:W4:Y:S01]  /*30cd0*/  LDL.64 R26, [R1+0x748] ;  /* 0x00074800011a7983 */ /* 0x000f220000100a00 */
[----:B------:R-:W1:Y:S03]  /*30ce0*/  LDC R5, c[0x0][0x3a0] ;  /* 0x0000e800ff057b82 */ /* 0x000e660000000800 */
[----:B------:R-:W4:Y:S04]  /*30cf0*/  LDL.64 R24, [R1+0x730] ;  /* 0x0007300001187983 */ /* 0x000f280000100a00 */
[----:B------:R1:W-:Y:S01]  /*30d00*/  LDGSTS.E [R92+0x1ce00], desc[UR16][R22.64], !P0 ;  /* 0x1ce00000165c7fae */ /* 0x0003e2000c1a1010 */
[----:B------:R-:W-:Y:S01]  /*30d10*/  ISETP.GE.U32.AND P0, PT, R4, 0x7ffffd0a, PT ;  /* 0x7ffffd0a0400780c */ /* 0x000fe20003f06070 */
[----:B------:R-:W1:Y:S02]  /*30d20*/  LDC R7, c[0x0][0x3a0] ;  /* 0x0000e800ff077b82 */ /* 0x000e640000000800 */
[----:B------:R1:W-:Y:S04]  /*30d30*/  LDGSTS.E [R92+0x1d000], desc[UR16][R20.64], !P4 ;  /* 0x1d000000145c7fae */ /* 0x0003e8000e1a1010 */
[----:B------:R-:W4:Y:S04]  /*30d40*/  LDL.64 R22, [R1+0x750] ;  /* 0x0007500001167983 */ /* 0x000f280000100a00 */
[----:B------:R-:W4:Y:S04]  /*30d50*/  LDL.64 R20, [R1+0x740] ;  /* 0x0007400001147983 */ /* 0x000f280000100a00 */
[----:B---3--:R3:W-:Y:S04]  /*30d60*/  LDGSTS.E [R92+0x1d200], desc[UR16][R18.64], !P4 ;  /* 0x1d200000125c7fae */ /* 0x0087e8000e1a1010 */
[----:B--2---:R3:W-:Y:S04]  /*30d70*/  LDGSTS.E [R92+0x1d400], desc[UR16][R16.64], !P3 ;  /* 0x1d400000105c7fae */ /* 0x0047e8000d9a1010 */
[----:B------:R-:W2:Y:S04]  /*30d80*/  LDL.64 R18, [R1+0x760] ;  /* 0x0007600001127983 */ /* 0x000ea80000100a00 */
[----:B------:R3:W-:Y:S04]  /*30d90*/  LDGSTS.E [R92+0x1d600], desc[UR16][R38.64], !P3 ;  /* 0x1d600000265c7fae */ /* 0x0007e8000d9a1010 */
[----:B------:R-:W3:Y:S04]  /*30da0*/  LDL.64 R16, [R1+0x758] ;  /* 0x0007580001107983 */ /* 0x000ee80000100a00 */
[----:B----4-:R4:W-:Y:S01]  /*30db0*/  LDGSTS.E [R92+0x1d800], desc[UR16][R14.64], !P0 ;  /* 0x1d8000000e5c7fae */ /* 0x0109e2000c1a1010 */
[----:B------:R-:W-:-:S03]  /*30dc0*/  IADD3 R4, PT, PT, R11, -0x278, RZ ;  /* 0xfffffd880b047810 */ /* 0x000fc60007ffe0ff */
[----:B------:R4:W-:Y:S04]  /*30dd0*/  LDGSTS.E [R92+0x1da00], desc[UR16][R36.64], !P0 ;  /* 0x1da00000245c7fae */ /* 0x0009e8000c1a1010 */
[----:B------:R-:W4:Y:S04]  /*30de0*/  LDL.64 R38, [R1+0x10f8] ;  /* 0x0010f80001267983 */ /* 0x000f280000100a00 */
[----:B------:R-:W4:Y:S01]  /*30df0*/  LDL.64 R14, [R1+0x770] ;  /* 0x00077000010e7983 */ /* 0x000f220000100a00 */
[----:B------:R-:W-:Y:S01]  /*30e00*/  ISETP.GE.U32.AND P4, PT, R4, 0x7ffffd09, PT ;  /* 0x7ffffd090400780c */ /* 0x000fe20003f86070 */
[----:B------:R-:W-:-:S02]  /*30e10*/  VIADD R4, R10, 0xfffffd87 ;  /* 0xfffffd870a047836 */ /* 0x000fc40000000000 */
[----:B------:R-:W4:Y:S03]  /*30e20*/  LDL.64 R10, [R1+0x10e8] ;  /* 0x0010e800010a7983 */ /* 0x000f260000100a00 */
[----:B------:R-:W-:Y:S01]  /*30e30*/  ISETP.GE.U32.AND P3, PT, R4, 0x7ffffd08, PT ;  /* 0x7ffffd080400780c */ /* 0x000fe20003f66070 */
[----:B-1----:R-:W-:Y:S01]  /*30e40*/  VIADD R4, R9, 0xfffffd86 ;  /* 0xfffffd8609047836 */ /* 0x002fe20000000000 */
[----:B------:R-:W4:Y:S01]  /*30e50*/  LDL.64 R36, [R1+0x10d0] ;  /* 0x0010d00001247983 */ /* 0x000f220000100a00 */
[----:B------:R-:W1:Y:S03]  /*30e60*/  LDC R9, c[0x0][0x3a0] ;  /* 0x0000e800ff097b82 */ /* 0x000e660000000800 */
[----:B------:R-:W-:Y:S01]  /*30e70*/  ISETP.GE.U32.AND P0, PT, R4, 0x7ffffd07, PT ;  /* 0x7ffffd070400780c */ /* 0x000fe20003f06070 */
[----:B------:R1:W-:Y:S01]  /*30e80*/  LDGSTS.E [R92+0x1dc00], desc[UR16][R34.64], !P4 ;  /* 0x1dc00000225c7fae */ /* 0x0003e2000e1a1010 */
[----:B------:R-:W-:-:S03]  /*30e90*/  IADD3 R4, PT, PT, R6, -0x27b, RZ ;  /* 0xfffffd8506047810 */ /* 0x000fc60007ffe0ff */
[----:B------:R1:W-:Y:S01]  /*30ea0*/  LDGSTS.E [R92+0x1de00], desc[UR16][R32.64], !P4 ;  /* 0x1de00000205c7fae */ /* 0x0003e2000e1a1010 */
[----:B------:R-:W1:Y:S01]  /*30eb0*/  LDC R6, c[0x0][0x3a0] ;  /* 0x0000e800ff067b82 */ /* 0x000e620000000800 */
[----:B------:R-:W-:Y:S01]  /*30ec0*/  ISETP.GE.U32.AND P4, PT, R4, 0x7ffffd06, PT ;  /* 0x7ffffd060400780c */ /* 0x000fe20003f86070 */
[----:B------:R-:W-:Y:S01]  /*30ed0*/  VIADD R4, R5, 0xfffffd84 ;  /* 0xfffffd8405047836 */ /* 0x000fe20000000000 */
[----:B------:R1:W-:Y:S04]  /*30ee0*/  LDGSTS.E [R92+0x1e000], desc[UR16][R30.64], !P3 ;  /* 0x1e0000001e5c7fae */ /* 0x0003e8000d9a1010 */
[----:B------:R1:W-:Y:S01]  /*30ef0*/  LDGSTS.E [R92+0x1e200], desc[UR16][R28.64], !P3 ;  /* 0x1e2000001c5c7fae */ /* 0x0003e2000d9a1010 */
[----:B------:R-:W-:Y:S01]  /*30f00*/  ISETP.GE.U32.AND P3, PT, R4, 0x7ffffd05, PT ;  /* 0x7ffffd050400780c */ /* 0x000fe20003f66070 */
[----:B------:R-:W-:-:S02]  /*30f10*/  VIADD R4, R8, 0xfffffd83 ;  /* 0xfffffd8308047836 */ /* 0x000fc40000000000 */
[----:B------:R1:W-:Y:S04]  /*30f20*/  LDGSTS.E [R92+0x1e400], desc[UR16][R26.64], !P0 ;  /* 0x1e4000001a5c7fae */ /* 0x0003e8000c1a1010 */
[----:B------:R1:W-:Y:S04]  /*30f30*/  LDGSTS.E [R92+0x1e600], desc[UR16][R24.64], !P0 ;  /* 0x1e600000185c7fae */ /* 0x0003e8000c1a1010 */
[----:B------:R1:W-:Y:S04]  /*30f40*/  LDGSTS.E [R92+0x1e800], desc[UR16][R22.64], !P4 ;  /* 0x1e800000165c7fae */ /* 0x0003e8000e1a1010 */
[----:B------:R-:W4:Y:S04]  /*30f50*/  LDL.64 R34, [R1+0x10a0] ;  /* 0x0010a00001227983 */ /* 0x000f280000100a00 */
[----:B------:R1:W-:Y:S01]  /*30f60*/  LDGSTS.E [R92+0x1ea00], desc[UR16][R20.64], !P4 ;  /* 0x1ea00000145c7fae */ /* 0x0003e2000e1a1010 */
[----:B------:R-:W-:Y:S01]  /*30f70*/  ISETP.GE.U32.AND P4, PT, R4, 0x7ffffd04, PT ;  /* 0x7ffffd040400780c */ /* 0x000fe20003f86070 */
[----:B-1----:R-:W-:-:S02]  /*30f80*/  VIADD R4, R9, 0xfffffd81 ;  /* 0xfffffd8109047836 */ /* 0x002fc40000000000 */
[----:B------:R-:W-:Y:S01]  /*30f90*/  VIADD R2, R6, 0xfffffd80 ;  /* 0xfffffd8006027836 */ /* 0x000fe20000000000 */
[----:B------:R-:W-:Y:S01]  /*30fa0*/  IADD3 R5, PT, PT, R7, -0x27e, RZ ;  /* 0xfffffd8207057810 */ /* 0x000fe20007ffe0ff */
        /* <DEDUP_REMOVED lines=8> */
[----:B--2---:R1:W-:Y:S04]  /*31030*/  LDGSTS.E [R92+0x1ec00], desc[UR16][R18.64], !P3 ;  /* 0x1ec00000125c7fae */ /* 0x0043e8000d9a1010 */
[----:B------:R-:W2:Y:S04]  /*31040*/  LDL.64 R6, [R1+0xf10] ;  /* 0x000f100001067983 */ /* 0x000ea80000100a00 */
[----:B---3--:R1:W-:Y:S01]  /*31050*/  LDGSTS.E [R92+0x1ee00], desc[UR16][R16.64], !P3 ;  /* 0x1ee00000105c7fae */ /* 0x0083e2000d9a1010 */
[----:B------:R-:W-:-:S02]  /*31060*/  ISETP.GE.U32.AND P3, PT, R4, 0x7ffffd02, PT ;  /* 0x7ffffd020400780c */ /* 0x000fc40003f66070 */
[----:B------:R-:W-:Y:S01]  /*31070*/  SEL R4, RZ, 0x4, P5 ;  /* 0x00000004ff047807 */ /* 0x000fe20002800000 */
[----:B------:R-:W3:Y:S01]  /*31080*/  LDL.64 R18, [R1+0x10d8] ;  /* 0x0010d80001127983 */ /* 0x000ee20000100a00 */
[----:B------:R-:W-:-:S04]  /*31090*/  ISETP.GT.AND P5, PT, R201, 0x27f, PT ;  /* 0x0000027fc900780c */ /* 0x000fc80003fa4270 */
[----:B------:R-:W-:Y:S02]  /*310a0*/  SEL R4, R4, RZ, P5 ;  /* 0x000000ff04047207 */ /* 0x000fe40002800000 */
[----:B------:R-:W-:Y:S01]  /*310b0*/  ISETP.GE.U32.AND P5, PT, R2, 0x7ffffd01, PT ;  /* 0x7ffffd010200780c */ /* 0x000fe20003fa6070 */
[----:B------:R-:W2:Y:S04]  /*310c0*/  LDL.64 R16, [R1+0x10a8] ;  /* 0x0010a80001107983 */ /* 0x000ea80000100a00 */
[----:B------:R-:W2:Y:S04]  /*310d0*/  LDL.64 R2, [R1+0xf40] ;  /* 0x000f400001027983 */ /* 0x000ea80000100a00 */
[----:B----4-:R1:W-:Y:S04]  /*310e0*/  LDGSTS.E [R92+0x1f000], desc[UR16][R14.64], !P4 ;  /* 0x1f0000000e5c7fae */ /* 0x0103e8000e1a1010 */
[----:B------:R1:W-:Y:S01]  /*310f0*/  LDGSTS.E [R92+0x1f200], desc[UR16][R224.64], !P4 ;  /* 0x1f200000e05c7fae */ /* 0x0003e2000e1a1010 */
[----:B------:R-:W-:-:S03]  /*31100*/  ISETP.GE.U32.AND P0, PT, R5, 0x7ffffd03, PT ;  /* 0x7ffffd030500780c */ /* 0x000fc60003f06070 */
[----:B------:R-:W4:Y:S04]  /*31110*/  LDL.64 R14, [R1+0xba8] ;  /* 0x000ba800010e7983 */ /* 0x000f280000100a00 */
[----:B------:R-:W3:Y:S01]  /*31120*/  LDL.64 R224, [R1+0x1040] ;  /* 0x0010400001e07983 */ /* 0x000ee20000100a00 */
[----:B------:R-:W-:-:S05]  /*31130*/  ISETP.NE.U32.AND P4, PT, R4, RZ, PT ;  /* 0x000000ff0400720c */ /* 0x000fca0003f85070 */
[----:B------:R1:W-:Y:S04]  /*31140*/  LDGSTS.E [R92+0x1f400], desc[UR16][R242.64], !P0 ;  /* 0x1f400000f25c7fae */ /* 0x0003e8000c1a1010 */
[----:B------:R1:W-:Y:S04]  /*31150*/  LDGSTS.E [R92+0x1f600], desc[UR16][R240.64], !P0 ;  /* 0x1f600000f05c7fae */ /* 0x0003e8000c1a1010 */
[----:B------:R1:W-:Y:S04]  /*31160*/  LDGSTS.E [R92+0x1f800], desc[UR16][R238.64], !P3 ;  /* 0x1f800000ee5c7fae */ /* 0x0003e8000d9a1010 */
[----:B------:R-:W4:Y:S04]  /*31170*/  LDL.64 R242, [R1+0xc30] ;  /* 0x000c300001f27983 */ /* 0x000f280000100a00 */
[----:B------:R-:W4:Y:S04]  /*31180*/  LDL.64 R240, [R1+0xcb0] ;  /* 0x000cb00001f07983 */ /* 0x000f280000100a00 */
[----:B------:R1:W-:Y:S04]  /*31190*/  LDGSTS.E [R92+0x1fa00], desc[UR16][R236.64], !P3 ;  /* 0x1fa00000ec5c7fae */ /* 0x0003e8000d9a1010 */
[----:B------:R-:W4:Y:S04]  /*311a0*/  LDL.64 R238, [R1+0xd38] ;  /* 0x000d380001ee7983 */ /* 0x000f280000100a00 */
[----:B------:R1:W-:Y:S04]  /*311b0*/  LDGSTS.E [R92+0x1fc00], desc[UR16][R234.64], !P5 ;  /* 0x1fc00000ea5c7fae */ /* 0x0003e8000e9a1010 */
[----:B------:R-:W4:Y:S04]  /*311c0*/  LDL.64 R236, [R1+0xdb8] ;  /* 0x000db80001ec7983 */ /* 0x000f280000100a00 */
[----:B------:R1:W-:Y:S04]  /*311d0*/  LDGSTS.E [R92+0x1fe00], desc[UR16][R232.64], !P5 ;  /* 0x1fe00000e85c7fae */ /* 0x0003e8000e9a1010 */
[----:B------:R-:W4:Y:S04]  /*311e0*/  LDL.64 R234, [R1+0xe40] ;  /* 0x000e400001ea7983 */ /* 0x000f280000100a00 */
[----:B------:R-:W0:Y:S04]  /*311f0*/  LDGDEPBAR ;  /* 0x00000000000079af */ /* 0x000e280000000000 */
[----:B------:R-:W4:Y:S04]  /*31200*/  LDL.64 R232, [R1+0xec8] ;  /* 0x000ec80001e87983 */ /* 0x000f280000100a00 */
[----:B------:R1:W-:Y:S04]  /*31210*/  LDGSTS.E [R91+-0x40000], desc[UR16][R68.64], P4 ;  /* 0xc0000000445b7fae */ /* 0x0003e8000a1a1010 */
[----:B------:R1:W-:Y:S04]  /*31220*/  LDGSTS.E [R91+-0x3fc00], desc[UR16][R248.64], P4 ;  /* 0xc0400000f85b7fae */ /* 0x0003e8000a1a1010 */
[----:B------:R1:W-:Y:S04]  /*31230*/  LDGSTS.E [R91+-0x3f800], desc[UR16][R246.64], P4 ;  /* 0xc0800000f65b7fae */ /* 0x0003e8000a1a1010 */
[----:B------:R1:W-:Y:S04]  /*31240*/  LDGSTS.E [R91+-0x3f400], desc[UR16][R230.64], P4 ;  /* 0xc0c00000e65b7fae */ /* 0x0003e8000a1a1010 */
[----:B------:R-:W4:Y:S04]  /*31250*/  LDL.64 R248, [R1+0xf50] ;  /* 0x000f500001f87983 */ /* 0x000f280000100a00 */
[----:B------:R1:W-:Y:S04]  /*31260*/  LDGSTS.E [R91+-0x3f000], desc[UR16][R228.64], P4 ;  /* 0xc1000000e45b7fae */ /* 0x0003e8000a1a1010 */
[----:B------:R-:W4:Y:S04]  /*31270*/  LDL.64 R246, [R1+0xfd0] ;  /* 0x000fd00001f67983 */ /* 0x000f280000100a00 */
[----:B------:R-:W4:Y:S04]  /*31280*/  LDL.64 R230, [R1+0x1010] ;  /* 0x0010100001e67983 */ /* 0x000f280000100a00 */
[----:B------:R-:W4:Y:S04]  /*31290*/  LDL.64 R228, [R1+0x1048] ;  /* 0x0010480001e47983 */ /* 0x000f280000100a00 */
[----:B------:R-:W4:Y:S04]  /*312a0*/  LDL.64 R68, [R1+0xb88] ;  /* 0x000b880001447983 */ /* 0x000f280000100a00 */
[----:B------:R-:W4:Y:S04]  /*312b0*/  LDL.64 R4, [R1+0xc68] ;  /* 0x000c680001047983 */ /* 0x000f280000100a00 */
[----:B------:R-:W4:Y:S04]  /*312c0*/  LDL.64 R92, [R1+0xf88] ;  /* 0x000f8800015c7983 */ /* 0x000f280000100a00 */
[----:B--2---:R1:W-:Y:S04]  /*312d0*/  LDGSTS.E [R91+-0x3ec00], desc[UR16][R2.64], P4 ;  /* 0xc1400000025b7fae */ /* 0x0043e8000a1a1010 */
[----:B------:R1:W-:Y:S04]  /*312e0*/  LDGSTS.E [R91+-0x3e800], desc[UR16][R80.64], P4 ;  /* 0xc1800000505b7fae */ /* 0x0003e8000a1a1010 */
[----:B------:R1:W-:Y:S04]  /*312f0*/  LDGSTS.E [R91+-0x3e400], desc[UR16][R226.64], P4 ;  /* 0xc1c00000e25b7fae */ /* 0x0003e8000a1a1010 */
[----:B------:R-:W2:Y:S04]  /*31300*/  LDL.64 R2, [R1+0xd48] ;  /* 0x000d480001027983 */ /* 0x000ea80000100a00 */
[----:B------:R-:W2:Y:S04]  /*31310*/  LDL.64 R80, [R1+0xfd8] ;  /* 0x000fd80001507983 */ /* 0x000ea80000100a00 */
[----:B---3--:R1:W-:Y:S04]  /*31320*/  LDGSTS.E [R91+-0x3e000], desc[UR16][R224.64], P4 ;  /* 0xc2000000e05b7fae */ /* 0x0083e8000a1a1010 */
[----:B------:R-:W3:Y:S04]  /*31330*/  LDL.64 R226, [R1+0x1080] ;  /* 0x0010800001e27983 */ /* 0x000ee80000100a00 */
[----:B------:R1:W-:Y:S04]  /*31340*/  LDGSTS.E [R91+-0x3dc00], desc[UR16][R198.64], P4 ;  /* 0xc2400000c65b7fae */ /* 0x0003e8000a1a1010 */
[----:B------:R-:W2:Y:S04]  /*31350*/  LDL.64 R224, [R1+0x10b8] ;  /* 0x0010b80001e07983 */ /* 0x000ea80000100a00 */
[----:B------:R1:W-:Y:S04]  /*31360*/  LDGSTS.E [R91+-0x3d800], desc[UR16][R250.64], P4 ;  /* 0xc2800000fa5b7fae */ /* 0x0003e8000a1a1010 */
[----:B------:R1:W-:Y:S04]  /*31370*/  LDGSTS.E [R91+-0x3d400], desc[UR16][R244.64], P4 ;  /* 0xc2c00000f45b7fae */ /* 0x0003e8000a1a1010 */
[----:B------:R1:W-:Y:S04]  /*31380*/  LDGSTS.E [R91+-0x3d000], desc[UR16][R8.64], P4 ;  /* 0xc3000000085b7fae */ /* 0x0003e8000a1a1010 */
[----:B------:R1:W-:Y:S04]  /*31390*/  LDGSTS.E [R91+-0x3cc00], desc[UR16][R60.64], P4 ;  /* 0xc34000003c5b7fae */ /* 0x0003e8000a1a1010 */
[----:B------:R1:W-:Y:S04]  /*313a0*/  LDGSTS.E [R91+-0x3c800], desc[UR16][R44.64], P4 ;  /* 0xc38000002c5b7fae */ /* 0x0003e8000a1a1010 */
[----:B------:R1:W-:Y:S04]  /*313b0*/  LDGSTS.E [R91+-0x3c400], desc[UR16][R28.64], P4 ;  /* 0xc3c000001c5b7fae */ /* 0x0003e8000a1a1010 */
[----:B----4-:R1:W-:Y:S04]  /*313c0*/  LDGSTS.E [R90+-0x3ff80], desc[UR16][R242.64], P4 ;  /* 0xc0080000f25a7fae */ /* 0x0103e8000a1a1010 */
[----:B------:R-:W4:Y:S04]  /*313d0*/  LDL.64 R244, [R1+0xbd8] ;  /* 0x000bd80001f47983 */ /* 0x000f280000100a00 */
[----:B------:R1:W-:Y:S04]  /*313e0*/  LDGSTS.E [R90+-0x3fb80], desc[UR16][R240.64], P4 ;  /* 0xc0480000f05a7fae */ /* 0x0003e8000a1a1010 */
        /* <DEDUP_REMOVED lines=9> */
[----:B------:R-:W4:Y:S04]  /*31480*/  LDL.64 R198, [R1+0x1018] ;  /* 0x0010180001c67983 */ /* 0x000f280000100a00 */
[----:B------:R-:W4:Y:S04]  /*31490*/  LDL.64 R232, [R1+0xf58] ;  /* 0x000f580001e87983 */ /* 0x000f280000100a00 */
[----:B------:R1:W-:Y:S04]  /*314a0*/  LDGSTS.E [R90+-0x3e780], desc[UR16][R248.64], P4 ;  /* 0xc1880000f85a7fae */ /* 0x0003e8000a1a1010 */
[----:B------:R-:W4:Y:S04]  /*314b0*/  LDL.64 R250, [R1+0x1050] ;  /* 0x0010500001fa7983 */ /* 0x000f280000100a00 */
[----:B------:R1:W-:Y:S04]  /*314c0*/  LDGSTS.E [R90+-0x3e380], desc[UR16][R246.64], P4 ;  /* 0xc1c80000f65a7fae */ /* 0x0003e8000a1a1010 */
[----:B------:R-:W4:Y:S04]  /*314d0*/  LDL.64 R248, [R1+0x1088] ;  /* 0x0010880001f87983 */ /* 0x000f280000100a00 */
[----:B------:R1:W-:Y:S04]  /*314e0*/  LDGSTS.E [R90+-0x3df80], desc[UR16][R230.64], P4 ;  /* 0xc2080000e65a7fae */ /* 0x0003e8000a1a1010 */
[----:B------:R1:W-:Y:S04]  /*314f0*/  LDGSTS.E [R90+-0x3db80], desc[UR16][R228.64], P4 ;  /* 0xc2480000e45a7fae */ /* 0x0003e8000a1a1010 */
[----:B------:R-:W4:Y:S04]  /*31500*/  LDL.64 R246, [R1+0xd50] ;  /* 0x000d500001f67983 */ /* 0x000f280000100a00 */
[----:B------:R-:W4:Y:S04]  /*31510*/  LDL.64 R230, [R1+0xbb0] ;  /* 0x000bb00001e67983 */ /* 0x000f280000100a00 */
[----:B------:R-:W4:Y:S04]  /*31520*/  LDL.64 R228, [R1+0xbe0] ;  /* 0x000be00001e47983 */ /* 0x000f280000100a00 */
[----:B---3--:R1:W-:Y:S04]  /*31530*/  LDGSTS.E [R90+-0x3d780], desc[UR16][R226.64], P4 ;  /* 0xc2880000e25a7fae */ /* 0x0083e8000a1a1010 */
[----:B--2---:R1:W-:Y:S04]  /*31540*/  LDGSTS.E [R90+-0x3d380], desc[UR16][R224.64], P4 ;  /* 0xc2c80000e05a7fae */ /* 0x0043e8000a1a1010 */
[----:B------:R-:W2:Y:S04]  /*31550*/  LDL.64 R226, [R1+0xc40] ;  /* 0x000c400001e27983 */ /* 0x000ea80000100a00 */
[----:B------:R1:W-:Y:S04]  /*31560*/  LDGSTS.E [R90+-0x3cf80], desc[UR16][R10.64], P4 ;  /* 0xc30800000a5a7fae */ /* 0x0003e8000a1a1010 */
[----:B------:R-:W3:Y:S04]  /*31570*/  LDL.64 R224, [R1+0xcc8] ;  /* 0x000cc80001e07983 */ /* 0x000ee80000100a00 */
        /* <DEDUP_REMOVED lines=12> */
[----:B------:R1:W-:Y:S04]  /*31640*/  LDGSTS.E [R89+-0x3eb00], desc[UR16][R236.64], P4 ;  /* 0xc1500000ec597fae */ /* 0x0003e8000a1a1010 */
[----:B------:R1:W-:Y:S04]  /*31650*/  LDGSTS.E [R89+-0x3e700], desc[UR16][R234.64], P4 ;  /* 0xc1900000ea597fae */ /* 0x0003e8000a1a1010 */
        /* <DEDUP_REMOVED lines=9> */
[----:B------:R1:W-:Y:S04]  /*316f0*/  LDGSTS.E [R89+-0x3cf00], desc[UR16][R12.64], P4 ;  /* 0xc31000000c597fae */ /* 0x0003e8000a1a1010 */
        /* <DEDUP_REMOVED lines=13> */
[----:B---3--:R1:W-:Y:S04]  /*317d0*/  LDGSTS.E [R88+-0x3f280], desc[UR16][R224.64], P4 ;  /* 0xc0d80000e0587fae */ /* 0x0083e8000a1a1010 */
[----:B------:R-:W2:Y:S04]  /*317e0*/  LDL.64 R226, [R1+0xcd8] ;  /* 0x000cd80001e27983 */ /* 0x000ea80000100a00 */
[----:B------:R1:W-:Y:S04]  /*317f0*/  LDGSTS.E [R88+-0x3ee80], desc[UR16][R246.64], P4 ;  /* 0xc1180000f6587fae */ /* 0x0003e8000a1a1010 */
[----:B------:R-:W3:Y:S04]  /*31800*/  LDL.64 R224, [R1+0xd58] ;  /* 0x000d580001e07983 */ /* 0x000ee80000100a00 */
[----:B------:R-:W3:Y:S04]  /*31810*/  LDL.64 R246, [R1+0xfe8] ;  /* 0x000fe80001f67983 */ /* 0x000ee80000100a00 */
[----:B----4-:R1:W-:Y:S04]  /*31820*/  LDGSTS.E [R88+-0x3ea80], desc[UR16][R244.64], P4 ;  /* 0xc1580000f4587fae */ /* 0x0103e8000a1a1010 */
[----:B------:R1:W-:Y:S04]  /*31830*/  LDGSTS.E [R88+-0x3e680], desc[UR16][R242.64], P4 ;  /* 0xc1980000f2587fae */ /* 0x0003e8000a1a1010 */
[----:B------:R-:W4:Y:S04]  /*31840*/  LDL.64 R244, [R1+0xb70] ;  /* 0x000b700001f47983 */ /* 0x000f280000100a00 */
[----:B------:R1:W-:Y:S04]  /*31850*/  LDGSTS.E [R88+-0x3e280], desc[UR16][R240.64], P4 ;  /* 0xc1d80000f0587fae */ /* 0x0003e8000a1a1010 */
[----:B------:R-:W4:Y:S04]  /*31860*/  LDL.64 R242, [R1+0xb90] ;  /* 0x000b900001f27983 */ /* 0x000f280000100a00 */
[----:B------:R-:W4:Y:S04]  /*31870*/  LDL.64 R240, [R1+0xbc0] ;  /* 0x000bc00001f07983 */ /* 0x000f280000100a00 */
[----:B------:R1:W-:Y:S04]  /*31880*/  LDGSTS.E [R88+-0x3de80], desc[UR16][R238.64], P4 ;  /* 0xc2180000ee587fae */ /* 0x0003e8000a1a1010 */
[----:B------:R1:W-:Y:S04]  /*31890*/  LDGSTS.E [R88+-0x3da80], desc[UR16][R236.64], P4 ;  /* 0xc2580000ec587fae */ /* 0x0003e8000a1a1010 */
[----:B------:R1:W-:Y:S04]  /*318a0*/  LDGSTS.E [R88+-0x3d680], desc[UR16][R234.64], P4 ;  /* 0xc2980000ea587fae */ /* 0x0003e8000a1a1010 */
[----:B------:R-:W4:Y:S04]  /*318b0*/  LDL.64 R238, [R1+0xbf0] ;  /* 0x000bf00001ee7983 */ /* 0x000f280000100a00 */
        /* <DEDUP_REMOVED lines=22> */
[----:B------:R1:W-:Y:S04]  /*31a20*/  LDGSTS.E [R87+-0x3e200], desc[UR16][R198.64], P4 ;  /* 0xc1e00000c6577fae */ /* 0x0003e8000a1a1010 */
[----:B------:R-:W3:Y:S04]  /*31a30*/  LDL.64 R80, [R1+0xb98] ;  /* 0x000b980001507983 */ /* 0x000ee80000100a00 */
[----:B------:R1:W-:Y:S04]  /*31a40*/  LDGSTS.E [R87+-0x3de00], desc[UR16][R250.64], P4 ;  /* 0xc2200000fa577fae */ /* 0x0003e8000a1a1010 */
[----:B------:R-:W3:Y:S04]  /*31a50*/  LDL.64 R198, [R1+0xb78] ;  /* 0x000b780001c67983 */ /* 0x000ee80000100a00 */
[----:B------:R1:W-:Y:S04]  /*31a60*/  LDGSTS.E [R87+-0x3da00], desc[UR16][R248.64], P4 ;  /* 0xc2600000f8577fae */ /* 0x0003e8000a1a1010 */
[----:B------:R1:W-:Y:S04]  /*31a70*/  LDGSTS.E [R87+-0x3d600], desc[UR16][R246.64], P4 ;  /* 0xc2a00000f6577fae */ /* 0x0003e8000a1a1010 */
[----:B------:R-:W3:Y:S04]  /*31a80*/  LDL.64 R250, [R1+0xdf8] ;  /* 0x000df80001fa7983 */ /* 0x000ee80000100a00 */
[----:B------:R-:W3:Y:S04]  /*31a90*/  LDL.64 R248, [R1+0xe80] ;  /* 0x000e800001f87983 */ /* 0x000ee80000100a00 */
[----:B------:R-:W3:Y:S04]  /*31aa0*/  LDL.64 R246, [R1+0xf00] ;  /* 0x000f000001f67983 */ /* 0x000ee80000100a00 */
[----:B----4-:R1:W-:Y:S04]  /*31ab0*/  LDGSTS.E [R87+-0x3d200], desc[UR16][R88.64], P4 ;  /* 0xc2e0000058577fae */ /* 0x0103e8000a1a1010 */
        /* <DEDUP_REMOVED lines=24> */
[----:B------:R1:W-:Y:S04]  /*31c40*/  LDGSTS.E [R86+-0x3d180], desc[UR16][R90.64], P4 ;  /* 0xc2e800005a567fae */ /* 0x0003e8000a1a1010 */
[----:B------:R1:W-:Y:S04]  /*31c50*/  LDGSTS.E [R86+-0x3cd80], desc[UR16][R66.64], P4 ;  /* 0xc328000042567fae */ /* 0x0003e8000a1a1010 */
[----:B------:R1:W-:Y:S04]  /*31c60*/  LDGSTS.E [R86+-0x3c980], desc[UR16][R50.64], P4 ;  /* 0xc368000032567fae */ /* 0x0003e8000a1a1010 */
[----:B------:R1:W-:Y:S04]  /*31c70*/  LDGSTS.E [R86+-0x3c580], desc[UR16][R34.64], P4 ;  /* 0xc3a8000022567fae */ /* 0x0003e8000a1a1010 */
[----:B------:R1:W-:Y:S04]  /*31c80*/  LDGSTS.E [R86+-0x3c180], desc[UR16][R18.64], P4 ;  /* 0xc3e8000012567fae */ /* 0x0003e8000a1a1010 */
[----:B------:R-:W2:Y:S04]  /*31c90*/  LDL.64 R226, [R1+0xe08] ;  /* 0x000e080001e27983 */ /* 0x000ea80000100a00 */
[----:B------:R-:W3:Y:S04]  /*31ca0*/  LDL.64 R224, [R1+0xe88] ;  /* 0x000e880001e07983 */ /* 0x000ee80000100a00 */
[----:B------:R-:W2:Y:S04]  /*31cb0*/  LDL.64 R86, [R1+0xbf8] ;  /* 0x000bf80001567983 */ /* 0x000ea80000100a00 */
[----:B------:R1:W-:Y:S04]  /*31cc0*/  LDGSTS.E [R85+-0x3fd00], desc[UR16][R68.64], P4 ;  /* 0xc030000044557fae */ /* 0x0003e8000a1a1010 */
[----:B------:R1:W-:Y:S04]  /*31cd0*/  LDGSTS.E [R85+-0x3f900], desc[UR16][R198.64], P4 ;  /* 0xc0700000c6557fae */ /* 0x0003e8000a1a1010 */
[----:B------:R1:W-:Y:S04]  /*31ce0*/  LDGSTS.E [R85+-0x3f500], desc[UR16][R80.64], P4 ;  /* 0xc0b0000050557fae */ /* 0x0003e8000a1a1010 */
[----:B------:R1:W5:Y:S04]  /*31cf0*/  LDL.LU.64 R68, [R1+0x1170] ;  /* 0x0011700001447983 */ /* 0x0003680000300a00 */
[----:B------:R1:W5:Y:S04]  /*31d00*/  LDL.LU.64 R198, [R1+0x1168] ;  /* 0x0011680001c67983 */ /* 0x0003680000300a00 */
[----:B------:R1:W5:Y:S04]  /*31d10*/  LDL.LU.64 R80, [R1+0x1160] ;  /* 0x0011600001507983 */ /* 0x0003680000300a00 */
[----:B------:R1:W-:Y:S04]  /*31d20*/  LDGSTS.E [R85+-0x3f100], desc[UR16][R2.64], P4 ;  /* 0xc0f0000002557fae */ /* 0x0003e8000a1a1010 */
[----:B------:R1:W5:Y:S01]  /*31d30*/  LDL.LU.64 R2, [R1+0x1158] ;  /* 0x0011580001027983 */ /* 0x0003620000300a00 */
[C---:B------:R-:W-:Y:S01]  /*31d40*/  ISETP.GE.AND P3, PT, R201.reuse, 0x100, PT ;  /* 0x00000100c900780c */ /* 0x040fe20003f66270 */
[----:B------:R-:W-:Y:S01]  /*31d50*/  UMOV UR4, URZ ;  /* 0x000000ff00047c82 */ /* 0x000fe20008000000 */
[----:B------:R-:W-:Y:S01]  /*31d60*/  ISETP.GE.AND P0, PT, R201, 0x80, PT ;  /* 0x00000080c900780c */ /* 0x000fe20003f06270 */
[----:B--2---:R1:W-:Y:S04]  /*31d70*/  LDGSTS.E [R85+-0x3ed00], desc[UR16][R86.64], P4 ;  /* 0xc130000056557fae */ /* 0x0043e8000a1a1010 */
        /* <DEDUP_REMOVED lines=21> */
[----:B---3--:R1:W-:Y:S04]  /*31ed0*/  LDGSTS.E [R82+-0x3d480], desc[UR16][R224.64], P4 ;  /* 0xc2b80000e0527fae */ /* 0x0083e8000a1a1010 */
[----:B------:R1:W-:Y:S04]  /*31ee0*/  LDGSTS.E [R82+-0x3d080], desc[UR16][R6.64], P4 ;  /* 0xc2f8000006527fae */ /* 0x0003e8000a1a1010 */
[----:B------:R1:W-:Y:S04]  /*31ef0*/  LDGSTS.E [R82+-0x3cc80], desc[UR16][R62.64], P4 ;  /* 0xc33800003e527fae */ /* 0x0003e8000a1a1010 */
[----:B------:R1:W-:Y:S04]  /*31f00*/  LDGSTS.E [R82+-0x3c880], desc[UR16][R46.64], P4 ;  /* 0xc37800002e527fae */ /* 0x0003e8000a1a1010 */
[----:B------:R1:W-:Y:S04]  /*31f10*/  LDGSTS.E [R82+-0x3c480], desc[UR16][R30.64], P4 ;  /* 0xc3b800001e527fae */ /* 0x0003e8000a1a1010 */
[----:B------:R1:W-:Y:S04]  /*31f20*/  LDGSTS.E [R82+-0x3c080], desc[UR16][R14.64], P4 ;  /* 0xc3f800000e527fae */ /* 0x0003e8000a1a1010 */
[----:B------:R-:W0:Y:S01]  /*31f30*/  LDGDEPBAR ;  /* 0x00000000000079af */ /* 0x000e220000000000 */
[----:B------:R-:W-:Y:S05]  /*31f40*/  @!P3 BRA `(.L_x_9) ;  /* 0x0000016c0028b947 */ /* 0x000fea0003800000 */
[----:B-----5:R-:W-:Y:S01]  /*31f50*/  STL [R1+0xb68], R68 ;  /* 0x000b684401007387 */ /* 0x020fe20000100800 */
[----:B-1----:R-:W-:Y:S01]  /*31f60*/  SHF.R.S32.HI R4, RZ, 0x1f, R201 ;  /* 0x0000001fff047819 */ /* 0x002fe200000114c9 */
[----:B------:R-:W-:Y:S01]  /*31f70*/  IMAD.MOV.U32 R87, RZ, RZ, R144 ;  /* 0x000000ffff577224 */ /* 0x000fe200078e0090 */
[----:B------:R-:W-:Y:S01]  /*31f80*/  MOV R85, R115 ;  /* 0x0000007300557202 */ /* 0x000fe20000000f00 */
[----:B------:R-:W-:Y:S01]  /*31f90*/  STL [R1+0xb60], R69 ;  /* 0x000b604501007387 */ /* 0x000fe20000100800 */
[----:B------:R-:W-:Y:S01]  /*31fa0*/  LEA.HI R4, R4, R201, RZ, 0x7 ;  /* 0x000000c904047211 */ /* 0x000fe200078f38ff */
[----:B------:R-:W-:Y:S01]  /*31fb0*/  IMAD.MOV.U32 R86, RZ, RZ, R145 ;  /* 0x000000ffff567224 */ /* 0x000fe200078e0091 */
[----:B------:R-:W-:Y:S01]  /*31fc0*/  MOV R197, R146 ;  /* 0x0000009200c57202 */ /* 0x000fe20000000f00 */
[----:B------:R-:W-:Y:S01]  /*31fd0*/  STL [R1+0xb64], R70 ;  /* 0x000b644601007387 */ /* 0x000fe20000100800 */
[----:B------:R-:W-:Y:S01]  /*31fe0*/  IMAD.MOV.U32 R196, RZ, RZ, R147 ;  /* 0x000000ffffc47224 */ /* 0x000fe200078e0093 */
[----:B------:R-:W-:Y:S01]  /*31ff0*/  MOV R201, R149 ;  /* 0x0000009500c97202 */ /* 0x000fe20000000f00 */
[----:B------:R-:W-:Y:S01]  /*32000*/  IMAD.MOV.U32 R202, RZ, RZ, R148 ;  /* 0x000000ffffca7224 */ /* 0x000fe200078e0094 */
        /* <DEDUP_REMOVED lines=8> */
[----:B------:R1:W-:Y:S01]  /*32090*/  STL [R1+0xb50], R73 ;  /* 0x000b504901007387 */ /* 0x0003e20000100800 */
        /* <DEDUP_REMOVED lines=31> */
[----:B------:R-:W-:Y:S04]  /*32290*/  STL [R1+0xb30], R77 ;  /* 0x000b304d01007387 */ /* 0x000fe80000100800 */
[----:B------:R-:W-:Y:S04]  /*322a0*/  STL [R1+0xb34], R120 ;  /* 0x000b347801007387 */ /* 0x000fe80000100800 */
[----:B------:R2:W-:Y:S04]  /*322b0*/  STL [R1+0xb28], R121 ;  /* 0x000b287901007387 */ /* 0x0005e80000100800 */
[----:B------:R-:W-:Y:S04]  /*322c0*/  STL [R1+0xb2c], R78 ;  /* 0x000b2c4e01007387 */ /* 0x000fe80000100800 */
[----:B------:R-:W-:Y:S04]  /*322d0*/  STL [R1+0xb20], R79 ;  /* 0x000b204f01007387 */ /* 0x000fe80000100800 */
[----:B------:R-:W-:Y:S04]  /*322e0*/  STL [R1+0xb24], R122 ;  /* 0x000b247a01007387 */ /* 0x000fe80000100800 */
        /* <DEDUP_REMOVED lines=43> */
[----:B------:R-:W-:Y:S04]  /*325a0*/  STL [R1], R181 ;  /* 0x000000b501007387 */ /* 0x000fe80000100800 */
        /* <DEDUP_REMOVED lines=10> */
[----:B-1----:R-:W4:Y:S04]  /*32650*/  LDL.LU.64 R72, [R1+0x180] ;  /* 0x0001800001487983 */ /* 0x002f280000300a00 */
[----:B------:R-:W-:Y:S04]  /*32660*/  STL [R1+0x34], R192 ;  /* 0x000034c001007387 */ /* 0x000fe80000100800 */
[----:B------:R-:W-:Y:S04]  /*32670*/  STL [R1+0x30], R193 ;  /* 0x000030c101007387 */ /* 0x000fe80000100800 */
[----:B------:R-:W4:Y:S04]  /*32680*/  LDL.LU.64 R70, [R1+0x188] ;  /* 0x0001880001467983 */ /* 0x000f280000300a00 */
[----:B------:R-:W-:Y:S04]  /*32690*/  STL [R1+0x3c], R194 ;  /* 0x00003cc201007387 */ /* 0x000fe80000100800 */
[----:B------:R-:W-:Y:S04]  /*326a0*/  STL [R1+0x38], R195 ;  /* 0x000038c301007387 */ /* 0x000fe80000100800 */
[----:B--2---:R-:W2:Y:S04]  /*326b0*/  LDL.LU.64 R120, [R1+0x190] ;  /* 0x0001900001787983 */ /* 0x004ea80000300a00 */
[----:B------:R-:W-:Y:S04]  /*326c0*/  STL [R1+0x44], R204 ;  /* 0x000044cc01007387 */ /* 0x000fe80000100800 */
[----:B------:R-:W-:Y:S04]  /*326d0*/  STL [R1+0x40], R205 ;  /* 0x000040cd01007387 */ /* 0x000fe80000100800 */
[----:B------:R-:W2:Y:S04]  /*326e0*/  LDL.LU.64 R68, [R1+0x198] ;  /* 0x0001980001447983 */ /* 0x000ea80000300a00 */
[----:B------:R-:W-:Y:S04]  /*326f0*/  STL [R1+0x4c], R206 ;  /* 0x00004cce01007387 */ /* 0x000fe80000100800 */
[----:B------:R-:W-:Y:S04]  /*32700*/  STL [R1+0x48], R207 ;  /* 0x000048cf01007387 */ /* 0x000fe80000100800 */
[----:B---3--:R-:W3:Y:S04]  /*32710*/  LDL.LU.64 R94, [R1+0x1a0] ;  /* 0x0001a000015e7983 */ /* 0x008ee80000300a00 */
[----:B------:R-:W-:Y:S04]  /*32720*/  STL [R1+0x54], R208 ;  /* 0x000054d001007387 */ /* 0x000fe80000100800 */
[----:B------:R-:W-:Y:S04]  /*32730*/  STL [R1+0x50], R209 ;  /* 0x000050d101007387 */ /* 0x000fe80000100800 */
[----:B------:R-:W3:Y:S04]  /*32740*/  LDL.LU.64 R76, [R1+0x1a8] ;  /* 0x0001a800014c7983 */ /* 0x000ee80000300a00 */
        /* <DEDUP_REMOVED lines=15> */
[----:B----4-:R1:W-:Y:S01]  /*32840*/  STL [R1+0x84], R72 ;  /* 0x0000844801007387 */ /* 0x0103e20000100800 */
[----:B------:R-:W-:-:S03]  /*32850*/  IMAD.MOV.U32 R5, RZ, RZ, R73 ;  /* 0x000000ffff057224 */ /* 0x000fc600078e0049 */
[----:B-1----:R-:W4:Y:S04]  /*32860*/  LDL.LU.64 R72, [R1+0x1e0] ;  /* 0x0001e00001487983 */ /* 0x002f280000300a00 */
[----:B------:R1:W-:Y:S04]  /*32870*/  STL [R1+0x80], R5 ;  /* 0x0000800501007387 */ /* 0x0003e80000100800 */
[----:B------:R1:W-:Y:S02]  /*32880*/  STL [R1+0x8c], R70 ;  /* 0x00008c4601007387 */ /* 0x0003e40000100800 */
[----:B-1----:R-:W-:-:S02]  /*32890*/  IMAD.MOV.U32 R5, RZ, RZ, R71 ;  /* 0x000000ffff057224 */ /* 0x002fc400078e0047 */
[----:B------:R-:W4:Y:S04]  /*328a0*/  LDL.LU.64 R70, [R1+0x1d8] ;  /* 0x0001d80001467983 */ /* 0x000f280000300a00 */
[----:B------:R1:W-:Y:S04]  /*328b0*/  STL [R1+0x88], R5 ;  /* 0x0000880501007387 */ /* 0x0003e80000100800 */
[----:B--2---:R2:W-:Y:S01]  /*328c0*/  STL [R1+0x94], R120 ;  /* 0x0000947801007387 */ /* 0x0045e20000100800 */
[----:B-1----:R-:W-:-:S03]  /*328d0*/  MOV R5, R121 ;  /* 0x0000007900057202 */ /* 0x002fc60000000f00 */
[----:B--2---:R-:W2:Y:S04]  /*328e0*/  LDL.LU.64 R120, [R1+0x1f0] ;  /* 0x0001f00001787983 */ /* 0x004ea80000300a00 */
[----:B------:R1:W-:Y:S04]  /*328f0*/  STL [R1+0x90], R5 ;  /* 0x0000900501007387 */ /* 0x0003e80000100800 */
[----:B------:R1:W-:Y:S02]  /*32900*/  STL [R1+0x9c], R68 ;  /* 0x00009c4401007387 */ /* 0x0003e40000100800 */
[----:B-1----:R-:W-:-:S02]  /*32910*/  IMAD.MOV.U32 R5, RZ, RZ, R69 ;  /* 0x000000ffff057224 */ /* 0x002fc400078e0045 */
[----:B------:R-:W2:Y:S04]  /*32920*/  LDL.LU.64 R68, [R1+0x1e8] ;  /* 0x0001e80001447983 */ /* 0x000ea80000300a00 */
[----:B------:R1:W-:Y:S04]  /*32930*/  STL [R1+0x98], R5 ;  /* 0x0000980501007387 */ /* 0x0003e80000100800 */
[----:B---3--:R3:W-:Y:S01]  /*32940*/  STL [R1+0xa4], R94 ;  /* 0x0000a45e01007387 */ /* 0x0087e20000100800 */
[----:B-1----:R-:W-:-:S03]  /*32950*/  IMAD.MOV.U32 R5, RZ, RZ, R95 ;  /* 0x000000ffff057224 */ /* 0x002fc600078e005f */
[----:B---3--:R-:W3:Y:S04]  /*32960*/  LDL.LU.64 R94, [R1+0x200] ;  /* 0x00020000015e7983 */ /* 0x008ee80000300a00 */
[----:B------:R1:W-:Y:S04]  /*32970*/  STL [R1+0xa0], R5 ;  /* 0x0000a00501007387 */ /* 0x0003e80000100800 */
[----:B------:R1:W-:Y:S02]  /*32980*/  STL [R1+0xac], R76 ;  /* 0x0000ac4c01007387 */ /* 0x0003e40000100800 */
[----:B-1----:R-:W-:-:S02]  /*32990*/  MOV R5, R77 ;  /* 0x0000004d00057202 */ /* 0x002fc40000000f00 */
[----:B------:R-:W3:Y:S04]  /*329a0*/  LDL.LU.64 R76, [R1+0x1f8] ;  /* 0x0001f800014c7983 */ /* 0x000ee80000300a00 */
[----:B------:R1:W-:Y:S04]  /*329b0*/  STL [R1+0xa8], R5 ;  /* 0x0000a80501007387 */ /* 0x0003e80000100800 */
[----:B------:R1:W-:Y:S02]  /*329c0*/  STL [R1+0xb4], R118 ;  /* 0x0000b47601007387 */ /* 0x0003e40000100800 */
[----:B-1----:R-:W-:-:S02]  /*329d0*/  IMAD.MOV.U32 R5, RZ, RZ, R119 ;  /* 0x000000ffff057224 */ /* 0x002fc400078e0077 */
[----:B------:R-:W3:Y:S04]  /*329e0*/  LDL.LU.64 R118, [R1+0x210] ;  /* 0x0002100001767983 */ /* 0x000ee80000300a00 */
[----:B------:R1:W-:Y:S04]  /*329f0*/  STL [R1+0xb0], R5 ;  /* 0x0000b00501007387 */ /* 0x0003e80000100800 */
[----:B------:R1:W-:Y:S02]  /*32a00*/  STL [R1+0xbc], R122 ;  /* 0x0000bc7a01007387 */ /* 0x0003e40000100800 */
[----:B-1----:R-:W-:-:S02]  /*32a10*/  IMAD.MOV.U32 R5, RZ, RZ, R123 ;  /* 0x000000ffff057224 */ /* 0x002fc400078e007b */
[----:B------:R-:W3:Y:S04]  /*32a20*/  LDL.LU.64 R122, [R1+0x208] ;  /* 0x00020800017a7983 */ /* 0x000ee80000300a00 */
        /* <DEDUP_REMOVED lines=13> */
[----:B----4-:R4:W-:Y:S01]  /*32b00*/  STL [R1+0xdc], R72 ;  /* 0x0000dc4801007387 */ /* 0x0109e20000100800 */
[----:B-1----:R-:W-:-:S03]  /*32b10*/  MOV R5, R73 ;  /* 0x0000004900057202 */ /* 0x002fc60000000f00 */
[----:B----4-:R-:W4:Y:S04]  /*32b20*/  LDL.LU.64 R72, [R1+0x228] ;  /* 0x0002280001487983 */ /* 0x010f280000300a00 */
[----:B------:R1:W-:Y:S04]  /*32b30*/  STL [R1+0xd8], R5 ;  /* 0x0000d80501007387 */ /* 0x0003e80000100800 */
[----:B------:R1:W-:Y:S02]  /*32b40*/  STL [R1+0xe4], R70 ;  /* 0x0000e44601007387 */ /* 0x0003e40000100800 */
[----:B-1----:R-:W-:-:S02]  /*32b50*/  IMAD.MOV.U32 R5, RZ, RZ, R71 ;  /* 0x000000ffff057224 */ /* 0x002fc400078e0047 */
[----:B------:R-:W4:Y:S04]  /*32b60*/  LDL.LU.64 R70, [R1+0x240] ;  /* 0x0002400001467983 */ /* 0x000f280000300a00 */
[----:B------:R1:W-:Y:S04]  /*32b70*/  STL [R1+0xe0], R5 ;  /* 0x0000e00501007387 */ /* 0x0003e80000100800 */
[----:B--2---:R2:W-:Y:S01]  /*32b80*/  STL [R1+0xec], R120 ;  /* 0x0000ec7801007387 */ /* 0x0045e20000100800 */
[----:B-1----:R-:W-:-:S03]  /*32b90*/  IMAD.MOV.U32 R5, RZ, RZ, R121 ;  /* 0x000000ffff057224 */ /* 0x002fc600078e0079 */
[----:B--2---:R-:W2:Y:S04]  /*32ba0*/  LDL.LU.64 R120, [R1+0x238] ;  /* 0x0002380001787983 */ /* 0x004ea80000300a00 */
[----:B------:R1:W-:Y:S04]  /*32bb0*/  STL [R1+0xe8], R5 ;  /* 0x0000e80501007387 */ /* 0x0003e80000100800 */
[----:B------:R1:W-:Y:S02]  /*32bc0*/  STL [R1+0xf4], R68 ;  /* 0x0000f44401007387 */ /* 0x0003e40000100800 */
[----:B-1----:R-:W-:-:S02]  /*32bd0*/  MOV R5, R69 ;  /* 0x0000004500057202 */ /* 0x002fc40000000f00 */
[----:B------:R-:W2:Y:S04]  /*32be0*/  LDL.LU.64 R68, [R1+0x250] ;  /* 0x0002500001447983 */ /* 0x000ea80000300a00 */
[----:B------:R1:W-:Y:S04]  /*32bf0*/  STL [R1+0xf0], R5 ;  /* 0x0000f00501007387 */ /* 0x0003e80000100800 */
[----:B---3--:R3:W-:Y:S01]  /*32c00*/  STL [R1+0xfc], R94 ;  /* 0x0000fc5e01007387 */ /* 0x0087e20000100800 */
[----:B-1----:R-:W-:-:S03]  /*32c10*/  IMAD.MOV.U32 R5, RZ, RZ, R95 ;  /* 0x000000ffff057224 */ /* 0x002fc600078e005f */
[----:B---3--:R-:W3:Y:S04]  /*32c20*/  LDL.LU.64 R94, [R1+0x248] ;  /* 0x00024800015e7983 */ /* 0x008ee80000300a00 */
        /* <DEDUP_REMOVED lines=25> */
[----:B----4-:R4:W-:Y:S01]  /*32dc0*/  STL [R1+0x134], R72 ;  /* 0x0001344801007387 */ /* 0x0109e20000100800 */
[----:B-1----:R-:W-:-:S03]  /*32dd0*/  IMAD.MOV.U32 R5, RZ, RZ, R73 ;  /* 0x000000ffff057224 */ /* 0x002fc600078e0049 */
[----:B----4-:R-:W4:Y:S04]  /*32de0*/  LDL.LU.64 R72, [R1+0x290] ;  /* 0x0002900001487983 */ /* 0x010f280000300a00 */
[----:B------:R1:W-:Y:S04]  /*32df0*/  STL [R1+0x130], R5 ;  /* 0x0001300501007387 */ /* 0x0003e80000100800 */
[----:B------:R1:W-:Y:S02]  /*32e00*/  STL [R1+0x13c], R70 ;  /* 0x00013c4601007387 */ /* 0x0003e40000100800 */
[----:B-1----:R-:W-:-:S02]  /*32e10*/  MOV R5, R71 ;  /* 0x0000004700057202 */ /* 0x002fc40000000f00 */
[----:B------:R-:W4:Y:S04]  /*32e20*/  LDL.LU.64 R70, [R1+0x288] ;  /* 0x0002880001467983 */ /* 0x000f280000300a00 */
[----:B------:R1:W-:Y:S04]  /*32e30*/  STL [R1+0x138], R5 ;  /* 0x0001380501007387 */ /* 0x0003e80000100800 */
[----:B--2---:R2:W-:Y:S01]  /*32e40*/  STL [R1+0x144], R120 ;  /* 0x0001447801007387 */ /* 0x0045e20000100800 */
[----:B-1----:R-:W-:-:S03]  /*32e50*/  IMAD.MOV.U32 R5, RZ, RZ, R121 ;  /* 0x000000ffff057224 */ /* 0x002fc600078e0079 */
[----:B--2---:R-:W2:Y:S04]  /*32e60*/  LDL.LU.64 R120, [R1+0x2b8] ;  /* 0x0002b80001787983 */ /* 0x004ea80000300a00 */
[----:B------:R1:W-:Y:S04]  /*32e70*/  STL [R1+0x140], R5 ;  /* 0x0001400501007387 */ /* 0x0003e80000100800 */
[----:B------:R1:W-:Y:S02]  /*32e80*/  STL [R1+0x14c], R68 ;  /* 0x00014c4401007387 */ /* 0x0003e40000100800 */
[----:B-1----:R-:W-:-:S02]  /*32e90*/  IMAD.MOV.U32 R5, RZ, RZ, R69 ;  /* 0x000000ffff057224 */ /* 0x002fc400078e0045 */
[----:B------:R-:W2:Y:S04]  /*32ea0*/  LDL.LU.64 R68, [R1+0x298] ;  /* 0x0002980001447983 */ /* 0x000ea80000300a00 */
[----:B------:R1:W-:Y:S04]  /*32eb0*/  STL [R1+0x148], R5 ;  /* 0x0001480501007387 */ /* 0x0003e80000100800 */
[----:B---3--:R3:W-:Y:S01]  /*32ec0*/  STL [R1+0x154], R94 ;  /* 0x0001545e01007387 */ /* 0x0087e20000100800 */
[----:B-1----:R-:W-:-:S03]  /*32ed0*/  MOV R5, R95 ;  /* 0x0000005f00057202 */ /* 0x002fc60000000f00 */
[----:B---3--:R-:W3:Y:S04]  /*32ee0*/  LDL.LU.64 R94, [R1+0x2c0] ;  /* 0x0002c000015e7983 */ /* 0x008ee80000300a00 */
        /* <DEDUP_REMOVED lines=25> */
[----:B----4-:R4:W-:Y:S01]  /*33080*/  STL [R1+0x18c], R72 ;  /* 0x00018c4801007387 */ /* 0x0109e20000100800 */
[----:B-1----:R-:W-:-:S03]  /*33090*/  IMAD.MOV.U32 R5, RZ, RZ, R73 ;  /* 0x000000ffff057224 */ /* 0x002fc600078e0049 */
[----:B----4-:R-:W4:Y:S04]  /*330a0*/  LDL.LU.64 R72, [R1+0x2d8] ;  /* 0x0002d80001487983 */ /* 0x010f280000300a00 */
        /* <DEDUP_REMOVED lines=733> */
[----:B------:R-:W-:Y:S04]  /*35e80*/  STL [R1+0x74c], R78 ;  /* 0x00074c4e01007387 */ /* 0x000fe80000100800 */
[----:B------:R-:W3:Y:S01]  /*35e90*/  LDL.LU.64 R124, [R1+0xc60] ;  /* 0x000c6000017c7983 */ /* 0x000ee20000300a00 */
[----:B-1----:R-:W-:-:S05]  /*35ea0*/  IMAD.MOV.U32 R5, RZ, RZ, R79 ;  /* 0x000000ffff057224 */ /* 0x002fca00078e004f */
[----:B------:R1:W-:Y:S04]  /*35eb0*/  STL [R1+0x748], R5 ;  /* 0x0007480501007387 */ /* 0x0003e80000100800 */
[----:B------:R1:W-:Y:S02]  /*35ec0*/  STL [R1+0x754], R74 ;  /* 0x0007544a01007387 */ /* 0x0003e40000100800 */
[----:B-1----:R-:W-:Y:S02]  /*35ed0*/  MOV R5, R75 ;  /* 0x0000004b00057202 */ /* 0x002fe40000000f00 */
        /* <DEDUP_REMOVED lines=14> */
[----:B--2---:R-:W-:Y:S04]  /*35fc0*/  STL [R1+0x774], R120 ;  /* 0x0007747801007387 */ /* 0x004fe80000100800 */
[----:B------:R-:W2:Y:S01]  /*35fd0*/  LDL.LU.64 R78, [R1+0xe50] ;  /* 0x000e5000014e7983 */ /* 0x000ea20000300a00 */
[----:B-1----:R-:W-:-:S05]  /*35fe0*/  IMAD.MOV.U32 R5, RZ, RZ, R121 ;  /* 0x000000ffff057224 */ /* 0x002fca00078e0079 */
[----:B------:R1:W-:Y:S02]  /*35ff0*/  STL [R1+0x770], R5 ;  /* 0x0007700501007387 */ /* 0x0003e40000100800 */
[----:B-1----:R-:W-:Y:S02]  /*36000*/  IMAD.MOV.U32 R5, RZ, RZ, R69 ;  /* 0x000000ffff057224 */ /* 0x002fe400078e0045 */
[----:B------:R1:W-:Y:S04]  /*36010*/  STL [R1+0x77c], R68 ;  /* 0x00077c4401007387 */ /* 0x0003e80000100800 */
[----:B-1----:R-:W2:Y:S04]  /*36020*/  LDL.LU.64 R68, [R1+0xdd8] ;  /* 0x000dd80001447983 */ /* 0x002ea80000300a00 */
[----:B------:R1:W-:Y:S04]  /*36030*/  STL [R1+0x778], R5 ;  /* 0x0007780501007387 */ /* 0x0003e80000100800 */
[----:B---3--:R3:W-:Y:S04]  /*36040*/  STL [R1+0x784], R94 ;  /* 0x0007845e01007387 */ /* 0x0087e80000100800 */
[----:B------:R-:W2:Y:S01]  /*36050*/  LDL.LU.64 R120, [R1+0xd58] ;  /* 0x000d580001787983 */ /* 0x000ea20000300a00 */
[----:B-1----:R-:W-:-:S03]  /*36060*/  MOV R5, R95 ;  /* 0x0000005f00057202 */ /* 0x002fc60000000f00 */
[----:B------:R-:W-:Y:S04]  /*36070*/  STL [R1+0x78c], R76 ;  /* 0x00078c4c01007387 */ /* 0x000fe80000100800 */
[----:B------:R1:W-:Y:S04]  /*36080*/  STL [R1+0x780], R5 ;  /* 0x0007800501007387 */ /* 0x0003e80000100800 */
[----:B---3--:R-:W3:Y:S01]  /*36090*/  LDL.LU.64 R94, [R1+0xce0] ;  /* 0x000ce000015e7983 */ /* 0x008ee20000300a00 */
[----:B-1----:R-:W-:-:S03]  /*360a0*/  IMAD.MOV.U32 R5, RZ, RZ, R77 ;  /* 0x000000ffff057224 */ /* 0x002fc600078e004d */
[----:B------:R-:W-:Y:S04]  /*360b0*/  STL [R1+0x794], R118 ;  /* 0x0007947601007387 */ /* 0x000fe80000100800 */
[----:B------:R1:W-:Y:S04]  /*360c0*/  STL [R1+0x788], R5 ;  /* 0x0007880501007387 */ /* 0x0003e80000100800 */
[----:B------:R-:W3:Y:S01]  /*360d0*/  LDL.LU.64 R76, [R1+0xc68] ;  /* 0x000c6800014c7983 */ /* 0x000ee20000300a00 */
[----:B-1----:R-:W-:-:S03]  /*360e0*/  IMAD.MOV.U32 R5, RZ, RZ, R119 ;  /* 0x000000ffff057224 */ /* 0x002fc600078e0077 */
[----:B------:R-:W-:Y:S04]  /*360f0*/  STL [R1+0x79c], R122 ;  /* 0x00079c7a01007387 */ /* 0x000fe80000100800 */
[----:B------:R1:W-:Y:S04]  /*36100*/  STL [R1+0x790], R5 ;  /* 0x0007900501007387 */ /* 0x0003e80000100800 */
[----:B------:R-:W3:Y:S01]  /*36110*/  LDL.LU.64 R118, [R1+0xc00] ;  /* 0x000c000001767983 */ /* 0x000ee20000300a00 */
[----:B-1----:R-:W-:-:S03]  /*36120*/  MOV R5, R123 ;  /* 0x0000007b00057202 */ /* 0x002fc60000000f00 */
[----:B------:R-:W-:Y:S04]  /*36130*/  STL [R1+0x7a4], R124 ;  /* 0x0007a47c01007387 */ /* 0x000fe80000100800 */
[----:B------:R1:W-:Y:S04]  /*36140*/  STL [R1+0x798], R5 ;  /* 0x0007980501007387 */ /* 0x0003e80000100800 */
[----:B------:R-:W3:Y:S01]  /*36150*/  LDL.LU.64 R122, [R1+0xfc8] ;  /* 0x000fc800017a7983 */ /* 0x000ee20000300a00 */
[----:B-1----:R-:W-:-:S03]  /*36160*/  IMAD.MOV.U32 R5, RZ, RZ, R125 ;  /* 0x000000ffff057224 */ /* 0x002fc600078e007d */
[----:B------:R-:W-:Y:S04]  /*36170*/  STL [R1+0x7ac], R74 ;  /* 0x0007ac4a01007387 */ /* 0x000fe80000100800 */
[----:B------:R1:W-:Y:S02]  /*36180*/  STL [R1+0x7a0], R5 ;  /* 0x0007a00501007387 */ /* 0x0003e40000100800 */
[----:B-1----:R-:W-:Y:S02]  /*36190*/  IMAD.MOV.U32 R5, RZ, RZ, R75 ;  /* 0x000000ffff057224 */ /* 0x002fe400078e004b */
        /* <DEDUP_REMOVED lines=20> */
[----:B------:R-:W-:Y:S04]  /*362e0*/  STL [R1+0x7dc], R120 ;  /* 0x0007dc7801007387 */ /* 0x000fe80000100800 */
[----:B------:R1:W-:Y:S04]  /*362f0*/  STL [R1+0x7d0], R5 ;  /* 0x0007d00501007387 */ /* 0x0003e80000100800 */
[----:B------:R-:W2:Y:S01]  /*36300*/  LDL.LU.64 R68, [R1+0xcf0] ;  /* 0x000cf00001447983 */ /* 0x000ea20000300a00 */
[----:B-1----:R-:W-:-:S03]  /*36310*/  IMAD.MOV.U32 R5, RZ, RZ, R121 ;  /* 0x000000ffff057224 */ /* 0x002fc600078e0079 */
[----:B---3--:R-:W-:Y:S04]  /*36320*/  STL [R1+0x7e4], R94 ;  /* 0x0007e45e01007387 */ /* 0x008fe80000100800 */
        /* <DEDUP_REMOVED lines=8> */
[----:B------:R1:W-:Y:S04]  /*363b0*/  STL [R1+0x7e8], R5 ;  /* 0x0007e80501007387 */ /* 0x0003e80000100800 */
[----:B------:R-:W3:Y:S01]  /*363c0*/  LDL.LU.64 R76, [R1+0xfd0] ;  /* 0x000fd000014c7983 */ /* 0x000ee20000300a00 */
[----:B-1----:R-:W-:-:S03]  /*363d0*/  IMAD.MOV.U32 R5, RZ, RZ, R119 ;  /* 0x000000ffff057224 */ /* 0x002fc600078e0077 */
[----:B------:R-:W-:Y:S04]  /*363e0*/  STL [R1+0x7fc], R122 ;  /* 0x0007fc7a01007387 */ /* 0x000fe80000100800 */
[----:B------:R1:W-:Y:S04]  /*363f0*/  STL [R1+0x7f0], R5 ;  /* 0x0007f00501007387 */ /* 0x0003e80000100800 */
[----:B------:R-:W3:Y:S04]  /*36400*/  LDL.LU.64 R118, [R1+0xf58] ;  /* 0x000f580001767983 */ /* 0x000ee80000300a00 */
[----:B------:R-:W3:Y:S01]  /*36410*/  LDL.LU.64 R124, [R1+0xee0] ;  /* 0x000ee000017c7983 */ /* 0x000ee20000300a00 */
[----:B-1----:R-:W-:-:S05]  /*36420*/  MOV R5, R123 ;  /* 0x0000007b00057202 */ /* 0x002fca0000000f00 */
[----:B------:R1:W-:Y:S04]  /*36430*/  STL [R1+0x7f8], R5 ;  /* 0x0007f80501007387 */ /* 0x0003e80000100800 */
[----:B------:R1:W-:Y:S02]  /*36440*/  STL [R1+0x804], R74 ;  /* 0x0008044a01007387 */ /* 0x0003e40000100800 */
[----:B-1----:R-:W-:Y:S02]  /*36450*/  IMAD.MOV.U32 R5, RZ, RZ, R75 ;  /* 0x000000ffff057224 */ /* 0x002fe400078e004b */
[----:B------:R-:W3:Y:S04]  /*36460*/  LDL.LU.64 R74, [R1+0xe68] ;  /* 0x000e6800014a7983 */ /* 0x000ee80000300a00 */
[----:B------:R1:W-:Y:S04]  /*36470*/  STL [R1+0x800], R5 ;  /* 0x0008000501007387 */ /* 0x0003e80000100800 */
[----:B------:R1:W-:Y:S02]  /*36480*/  STL [R1+0x80c], R116 ;  /* 0x00080c7401007387 */ /* 0x0003e40000100800 */
[----:B-1----:R-:W-:-:S02]  /*36490*/  IMAD.MOV.U32 R5, RZ, RZ, R117 ;  /* 0x000000ffff057224 */ /* 0x002fc400078e0075 */
[----:B------:R-:W3:Y:S04]  /*364a0*/  LDL.LU.64 R116, [R1+0xde8] ;  /* 0x000de80001747983 */ /* 0x000ee80000300a00 */
[----:B------:R1:W-:Y:S04]  /*364b0*/  STL [R1+0x808], R5 ;  /* 0x0008080501007387 */ /* 0x0003e80000100800 */
[----:B----4-:R4:W-:Y:S04]  /*364c0*/  STL [R1+0x814], R72 ;  /* 0x0008144801007387 */ /* 0x0109e80000100800 */
[----:B------:R-:W3:Y:S01]  /*364d0*/  LDL.LU.64 R94, [R1+0xd78] ;  /* 0x000d7800015e7983 */ /* 0x000ee20000300a00 */
[----:B-1----:R-:W-:-:S03]  /*364e0*/  MOV R5, R73 ;  /* 0x0000004900057202 */ /* 0x002fc60000000f00 */
[----:B------:R-:W-:Y:S04]  /*364f0*/  STL [R1+0x81c], R70 ;  /* 0x00081c4601007387 */ /* 0x000fe80000100800 */
[----:B------:R1:W-:Y:S04]  /*36500*/  STL [R1+0x810], R5 ;  /* 0x0008100501007387 */ /* 0x0003e80000100800 */
[----:B----4-:R-:W4:Y:S01]  /*36510*/  LDL.LU.64 R72, [R1+0xcf8] ;  /* 0x000cf80001487983 */ /* 0x010f220000300a00 */
[----:B-1----:R-:W-:-:S03]  /*36520*/  IMAD.MOV.U32 R5, RZ, RZ, R71 ;  /* 0x000000ffff057224 */ /* 0x002fc600078e0047 */
[----:B--2---:R-:W-:Y:S04]  /*36530*/  STL [R1+0x824], R78 ;  /* 0x0008244e01007387 */ /* 0x004fe80000100800 */
[----:B------:R1:W-:Y:S04]  /*36540*/  STL [R1+0x818], R5 ;  /* 0x0008180501007387 */ /* 0x0003e80000100800 */
[----:B------:R-:W2:Y:S04]  /*36550*/  LDL.LU.64 R70, [R1+0x1040] ;  /* 0x0010400001467983 */ /* 0x000ea80000300a00 */
[----:B------:R-:W2:Y:S01]  /*36560*/  LDL.LU.64 R122, [R1+0x1010] ;  /* 0x00101000017a7983 */ /* 0x000ea20000300a00 */
[----:B-1----:R-:W-:-:S05]  /*36570*/  IMAD.MOV.U32 R5, RZ, RZ, R79 ;  /* 0x000000ffff057224 */ /* 0x002fca00078e004f */
[----:B------:R1:W-:Y:S04]  /*36580*/  STL [R1+0x820], R5 ;  /* 0x0008200501007387 */ /* 0x0003e80000100800 */
[----:B------:R3:W-:Y:S01]  /*36590*/  STL [R1+0x82c], R68 ;  /* 0x00082c4401007387 */ /* 0x0007e20000100800 */
[----:B-1----:R-:W-:-:S03]  /*365a0*/  MOV R5, R69 ;  /* 0x0000004500057202 */ /* 0x002fc60000000f00 */
[----:B---3--:R-:W3:Y:S04]  /*365b0*/  LDL.LU.64 R68, [R1+0xfd8] ;  /* 0x000fd80001447983 */ /* 0x008ee80000300a00 */
[----:B------:R1:W-:Y:S04]  /*365c0*/  STL [R1+0x828], R5 ;  /* 0x0008280501007387 */ /* 0x0003e80000100800 */
[----:B------:R1:W-:Y:S02]  /*365d0*/  STL [R1+0x834], R120 ;  /* 0x0008347801007387 */ /* 0x0003e40000100800 */
[----:B-1----:R-:W-:-:S02]  /*365e0*/  IMAD.MOV.U32 R5, RZ, RZ, R121 ;  /* 0x000000ffff057224 */ /* 0x002fc400078e0079 */
[----:B------:R-:W3:Y:S04]  /*365f0*/  LDL.LU.64 R78, [R1+0xf60] ;  /* 0x000f6000014e7983 */ /* 0x000ee80000300a00 */
[----:B------:R1:W-:Y:S04]  /*36600*/  STL [R1+0x830], R5 ;  /* 0x0008300501007387 */ /* 0x0003e80000100800 */
[----:B------:R-:W-:Y:S04]  /*36610*/  STL [R1+0x83c], R96 ;  /* 0x00083c6001007387 */ /* 0x000fe80000100800 */
[----:B------:R-:W3:Y:S01]  /*36620*/  LDL.LU.64 R120, [R1+0xef0] ;  /* 0x000ef00001787983 */ /* 0x000ee20000300a00 */
[----:B-1----:R-:W-:-:S03]  /*36630*/  IMAD.MOV.U32 R5, RZ, RZ, R97 ;  /* 0x000000ffff057224 */ /* 0x002fc600078e0061 */
[----:B------:R-:W-:Y:S04]  /*36640*/  STL [R1+0x844], R76 ;  /* 0x0008444c01007387 */ /* 0x000fe80000100800 */
[----:B------:R1:W-:Y:S02]  /*36650*/  STL [R1+0x838], R5 ;  /* 0x0008380501007387 */ /* 0x0003e40000100800 */
[----:B-1----:R-:W-:Y:S02]  /*36660*/  MOV R5, R77 ;  /* 0x0000004d00057202 */ /* 0x002fe40000000f00 */
[----:B------:R-:W3:Y:S04]  /*36670*/  LDL.LU.64 R76, [R1+0xe70] ;  /* 0x000e7000014c7983 */ /* 0x000ee80000300a00 */
[----:B------:R1:W-:Y:S04]  /*36680*/  STL [R1+0x840], R5 ;  /* 0x0008400501007387 */ /* 0x0003e80000100800 */
[----:B------:R1:W-:Y:S02]  /*36690*/  STL [R1+0x84c], R118 ;  /* 0x00084c7601007387 */ /* 0x0003e40000100800 */
[----:B-1----:R-:W-:-:S02]  /*366a0*/  IMAD.MOV.U32 R5, RZ, RZ, R119 ;  /* 0x000000ffff057224 */ /* 0x002fc400078e0077 */
[----:B------:R-:W-:Y:S04]  /*366b0*/  STL [R1+0x854], R124 ;  /* 0x0008547c01007387 */ /* 0x000fe80000100800 */
[----:B------:R1:W-:Y:S04]  /*366c0*/  STL [R1+0x848], R5 ;  /* 0x0008480501007387 */ /* 0x0003e80000100800 */
        /* <DEDUP_REMOVED lines=13> */
[----:B----4-:R-:W-:Y:S04]  /*367a0*/  STL [R1+0x874], R72 ;  /* 0x0008744801007387 */ /* 0x010fe80000100800 */
[----:B------:R1:W-:Y:S02]  /*367b0*/  STL [R1+0x868], R5 ;  /* 0x0008680501007387 */ /* 0x0003e40000100800 */
[----:B-1----:R-:W-:Y:S02]  /*367c0*/  MOV R5, R73 ;  /* 0x0000004900057202 */ /* 0x002fe40000000f00 */
[----:B------:R-:W4:Y:S04]  /*367d0*/  LDL.LU.64 R72, [R1+0x1048] ;  /* 0x0010480001487983 */ /* 0x000f280000300a00 */
[----:B------:R1:W-:Y:S04]  /*367e0*/  STL [R1+0x870], R5 ;  /* 0x0008700501007387 */ /* 0x0003e80000100800 */
[----:B--2---:R2:W-:Y:S01]  /*367f0*/  STL [R1+0x87c], R70 ;  /* 0x00087c4601007387 */ /* 0x0045e20000100800 */
[----:B-1----:R-:W-:-:S03]  /*36800*/  IMAD.MOV.U32 R5, RZ, RZ, R71 ;  /* 0x000000ffff057224 */ /* 0x002fc600078e0047 */
[----:B------:R-:W-:Y:S04]  /*36810*/  STL [R1+0x884], R122 ;  /* 0x0008847a01007387 */ /* 0x000fe80000100800 */
[----:B------:R1:W-:Y:S04]  /*36820*/  STL [R1+0x878], R5 ;  /* 0x0008780501007387 */ /* 0x0003e80000100800 */
[----:B--2---:R-:W2:Y:S01]  /*36830*/  LDL.LU.64 R70, [R1+0x1018] ;  /* 0x0010180001467983 */ /* 0x004ea20000300a00 */
[----:B-1----:R-:W-:-:S03]  /*36840*/  IMAD.MOV.U32 R5, RZ, RZ, R123 ;  /* 0x000000ffff057224 */ /* 0x002fc600078e007b */
[----:B---3--:R-:W-:Y:S04]  /*36850*/  STL [R1+0x88c], R68 ;  /* 0x00088c4401007387 */ /* 0x008fe80000100800 */
[----:B------:R1:W-:Y:S02]  /*36860*/  STL [R1+0x880], R5 ;  /* 0x0008800501007387 */ /* 0x0003e40000100800 */
[----:B-1----:R-:W-:Y:S02]  /*36870*/  MOV R5, R69 ;  /* 0x0000004500057202 */ /* 0x002fe40000000f00 */
[----:B------:R-:W3:Y:S04]  /*36880*/  LDL.LU.64 R68, [R1+0xfe0] ;  /* 0x000fe00001447983 */ /* 0x000ee80000300a00 */
[----:B------:R1:W-:Y:S04]  /*36890*/  STL [R1+0x888], R5 ;  /* 0x0008880501007387 */ /* 0x0003e80000100800 */
[----:B------:R-:W-:Y:S01]  /*368a0*/  STL [R1+0x894], R78 ;  /* 0x0008944e01007387 */ /* 0x000fe20000100800 */
[----:B-1----:R-:W-:-:S03]  /*368b0*/  IMAD.MOV.U32 R5, RZ, RZ, R79 ;  /* 0x000000ffff057224 */ /* 0x002fc600078e004f */
[----:B------:R-:W-:Y:S04]  /*368c0*/  STL [R1+0x89c], R120 ;  /* 0x00089c7801007387 */ /* 0x000fe80000100800 */
[----:B------:R1:W-:Y:S04]  /*368d0*/  STL [R1+0x890], R5 ;  /* 0x0008900501007387 */ /* 0x0003e80000100800 */
[----:B------:R-:W3:Y:S04]  /*368e0*/  LDL.LU.64 R128, [R1+0xf70] ;  /* 0x000f700001807983 */ /* 0x000ee80000300a00 */
[----:B------:R-:W3:Y:S01]  /*368f0*/  LDL.LU.64 R98, [R1+0xef8] ;  /* 0x000ef80001627983 */ /* 0x000ee20000300a00 */
[----:B-1----:R-:W-:-:S05]  /*36900*/  IMAD.MOV.U32 R5, RZ, RZ, R121 ;  /* 0x000000ffff057224 */ /* 0x002fca00078e0079 */
[----:B------:R1:W-:Y:S04]  /*36910*/  STL [R1+0x898], R5 ;  /* 0x0008980501007387 */ /* 0x0003e80000100800 */
[----:B------:R-:W-:Y:S04]  /*36920*/  STL [R1+0x8a4], R76 ;  /* 0x0008a44c01007387 */ /* 0x000fe80000100800 */
[----:B------:R-:W3:Y:S01]  /*36930*/  LDL.LU.64 R126, [R1+0xe80] ;  /* 0x000e8000017e7983 */ /* 0x000ee20000300a00 */
[----:B-1----:R-:W-:-:S03]  /*36940*/  MOV R5, R77 ;  /* 0x0000004d00057202 */ /* 0x002fc60000000f00 */
[----:B------:R-:W3:Y:S04]  /*36950*/  LDL.LU.64 R96, [R1+0xe08] ;  /* 0x000e080001607983 */ /* 0x000ee80000300a00 */
[----:B------:R1:W-:Y:S04]  /*36960*/  STL [R1+0x8a0], R5 ;  /* 0x0008a00501007387 */ /* 0x0003e80000100800 */
[----:B------:R-:W-:Y:S04]  /*36970*/  STL [R1+0x8ac], R118 ;  /* 0x0008ac7601007387 */ /* 0x000fe80000100800 */
[----:B------:R-:W3:Y:S01]  /*36980*/  LDL.LU.64 R124, [R1+0x10b0] ;  /* 0x0010b000017c7983 */ /* 0x000ee20000300a00 */
[----:B-1----:R-:W-:-:S03]  /*36990*/  IMAD.MOV.U32 R5, RZ, RZ, R119 ;  /* 0x000000ffff057224 */ /* 0x002fc600078e0077 */
        /* <DEDUP_REMOVED lines=9> */
[----:B-1----:R-:W-:-:S03]  /*36a30*/  MOV R5, R117 ;  /* 0x0000007500057202 */ /* 0x002fc60000000f00 */
[----:B------:R-:W3:Y:S04]  /*36a40*/  LDL.LU.64 R76, [R1+0xf80] ;  /* 0x000f8000014c7983 */ /* 0x000ee80000300a00 */
[----:B------:R1:W-:Y:S04]  /*36a50*/  STL [R1+0x8b8], R5 ;  /* 0x0008b80501007387 */ /* 0x0003e80000100800 */
[----:B----4-:R-:W-:Y:S04]  /*36a60*/  STL [R1+0x8c4], R72 ;  /* 0x0008c44801007387 */ /* 0x010fe80000100800 */
[----:B------:R-:W4:Y:S01]  /*36a70*/  LDL.LU.64 R118, [R1+0xf00] ;  /* 0x000f000001767983 */ /* 0x000f220000300a00 */
[----:B-1----:R-:W-:-:S03]  /*36a80*/  IMAD.MOV.U32 R5, RZ, RZ, R73 ;  /* 0x000000ffff057224 */ /* 0x002fc600078e0049 */
[----:B------:R-:W4:Y:S04]  /*36a90*/  LDL.LU.64 R74, [R1+0xe88] ;  /* 0x000e8800014a7983 */ /* 0x000f280000300a00 */
[----:B------:R1:W-:Y:S04]  /*36aa0*/  STL [R1+0x8c0], R5 ;  /* 0x0008c00501007387 */ /* 0x0003e80000100800 */
[----:B--2---:R2:W-:Y:S04]  /*36ab0*/  STL [R1+0x8cc], R70 ;  /* 0x0008cc4601007387 */ /* 0x0045e80000100800 */
[----:B------:R-:W4:Y:S01]  /*36ac0*/  LDL.LU.64 R116, [R1+0x10e0] ;  /* 0x0010e00001747983 */ /* 0x000f220000300a00 */
[----:B-1----:R-:W-:-:S03]  /*36ad0*/  IMAD.MOV.U32 R5, RZ, RZ, R71 ;  /* 0x000000ffff057224 */ /* 0x002fc600078e0047 */
[----:B------:R-:W4:Y:S04]  /*36ae0*/  LDL.LU.64 R72, [R1+0x10b8] ;  /* 0x0010b80001487983 */ /* 0x000f280000300a00 */
[----:B------:R1:W-:Y:S04]  /*36af0*/  STL [R1+0x8c8], R5 ;  /* 0x0008c80501007387 */ /* 0x0003e80000100800 */
[----:B---3--:R3:W-:Y:S04]  /*36b00*/  STL [R1+0x8d4], R68 ;  /* 0x0008d44401007387 */ /* 0x0087e80000100800 */
[----:B--2---:R-:W2:Y:S01]  /*36b10*/  LDL.LU.64 R70, [R1+0x1088] ;  /* 0x0010880001467983 */ /* 0x004ea20000300a00 */
[----:B-1----:R-:W-:-:S03]  /*36b20*/  MOV R5, R69 ;  /* 0x0000004500057202 */ /* 0x002fc60000000f00 */
[----:B---3--:R-:W3:Y:S04]  /*36b30*/  LDL.LU.64 R68, [R1+0x1058] ;  /* 0x0010580001447983 */ /* 0x008ee80000300a00 */
[----:B------:R1:W-:Y:S02]  /*36b40*/  STL [R1+0x8d0], R5 ;  /* 0x0008d00501007387 */ /* 0x0003e40000100800 */
[----:B-1----:R-:W-:Y:S02]  /*36b50*/  IMAD.MOV.U32 R5, RZ, RZ, R129 ;  /* 0x000000ffff057224 */ /* 0x002fe400078e0081 */
[----:B------:R-:W-:Y:S04]  /*36b60*/  STL [R1+0x8dc], R128 ;  /* 0x0008dc8001007387 */ /* 0x000fe80000100800 */
[----:B------:R-:W-:Y:S04]  /*36b70*/  STL [R1+0x8e4], R98 ;  /* 0x0008e46201007387 */ /* 0x000fe80000100800 */
[----:B------:R1:W-:Y:S02]  /*36b80*/  STL [R1+0x8d8], R5 ;  /* 0x0008d80501007387 */ /* 0x0003e40000100800 */
[----:B-1----:R-:W-:-:S02]  /*36b90*/  IMAD.MOV.U32 R5, RZ, RZ, R99 ;  /* 0x000000ffff057224 */ /* 0x002fc400078e0063 */
[----:B------:R-:W-:Y:S04]  /*36ba0*/  STL [R1+0x8ec], R126 ;  /* 0x0008ec7e01007387 */ /* 0x000fe80000100800 */
[----:B------:R1:W-:Y:S04]  /*36bb0*/  STL [R1+0x8e0], R5 ;  /* 0x0008e00501007387 */ /* 0x0003e80000100800 */
[----:B------:R-:W-:Y:S01]  /*36bc0*/  STL [R1+0x8f4], R96 ;  /* 0x0008f46001007387 */ /* 0x000fe20000100800 */
[----:B-1----:R-:W-:-:S05]  /*36bd0*/  MOV R5, R127 ;  /* 0x0000007f00057202 */ /* 0x002fca0000000f00 */
[----:B------:R1:W-:Y:S04]  /*36be0*/  STL [R1+0x8e8], R5 ;  /* 0x0008e80501007387 */ /* 0x0003e80000100800 */
[----:B------:R-:W-:Y:S01]  /*36bf0*/  STL [R1+0x8fc], R124 ;  /* 0x0008fc7c01007387 */ /* 0x000fe20000100800 */
[----:B-1----:R-:W-:-:S05]  /*36c00*/  IMAD.MOV.U32 R5, RZ, RZ, R97 ;  /* 0x000000ffff057224 */ /* 0x002fca00078e0061 */
[----:B------:R1:W-:Y:S04]  /*36c10*/  STL [R1+0x8f0], R5 ;  /* 0x0008f00501007387 */ /* 0x0003e80000100800 */
[----:B------:R-:W-:Y:S01]  /*36c20*/  STL [R1+0x904], R94 ;  /* 0x0009045e01007387 */ /* 0x000fe20000100800 */
[----:B-1----:R-:W-:-:S05]  /*36c30*/  IMAD.MOV.U32 R5, RZ, RZ, R125 ;  /* 0x000000ffff057224 */ /* 0x002fca00078e007d */
[----:B------:R1:W-:Y:S04]  /*36c40*/  STL [R1+0x8f8], R5 ;  /* 0x0008f80501007387 */ /* 0x0003e80000100800 */
[----:B------:R-:W-:Y:S01]  /*36c50*/  STL [R1+0x90c], R122 ;  /* 0x00090c7a01007387 */ /* 0x000fe20000100800 */
[----:B-1----:R-:W-:-:S05]  /*36c60*/  MOV R5, R95 ;  /* 0x0000005f00057202 */ /* 0x002fca0000000f00 */
[----:B------:R1:W-:Y:S04]  /*36c70*/  STL [R1+0x900], R5 ;  /* 0x0009000501007387 */ /* 0x0003e80000100800 */
[----:B------:R-:W-:Y:S01]  /*36c80*/  STL [R1+0x914], R78 ;  /* 0x0009144e01007387 */ /* 0x000fe20000100800 */
[----:B-1----:R-:W-:-:S05]  /*36c90*/  IMAD.MOV.U32 R5, RZ, RZ, R123 ;  /* 0x000000ffff057224 */ /* 0x002fca00078e007b */
[----:B------:R1:W-:Y:S02]  /*36ca0*/  STL [R1+0x908], R5 ;  /* 0x0009080501007387 */ /* 0x0003e40000100800 */
[----:B-1----:R-:W-:Y:S02]  /*36cb0*/  IMAD.MOV.U32 R5, RZ, RZ, R79 ;  /* 0x000000ffff057224 */ /* 0x002fe400078e004f */
[----:B------:R-:W-:Y:S04]  /*36cc0*/  STL [R1+0x91c], R120 ;  /* 0x00091c7801007387 */ /* 0x000fe80000100800 */
[----:B------:R1:W-:Y:S04]  /*36cd0*/  STL [R1+0x910], R5 ;  /* 0x0009100501007387 */ /* 0x0003e80000100800 */
[----:B------:R-:W-:Y:S01]  /*36ce0*/  STL [R1+0x924], R76 ;  /* 0x0009244c01007387 */ /* 0x000fe20000100800 */
[----:B-1----:R-:W-:-:S05]  /*36cf0*/  MOV R5, R121 ;  /* 0x0000007900057202 */ /* 0x002fca0000000f00 */
[----:B------:R1:W-:Y:S02]  /*36d00*/  STL [R1+0x918], R5 ;  /* 0x0009180501007387 */ /* 0x0003e40000100800 */
[----:B-1----:R-:W-:Y:S02]  /*36d10*/  IMAD.MOV.U32 R5, RZ, RZ, R77 ;  /* 0x000000ffff057224 */ /* 0x002fe400078e004d */
[----:B----4-:R-:W-:Y:S04]  /*36d20*/  STL [R1+0x92c], R118 ;  /* 0x00092c7601007387 */ /* 0x010fe80000100800 */
        /* <DEDUP_REMOVED lines=9> */
[----:B------:R1:W-:Y:S04]  /*36dc0*/  STL [R1+0x938], R5 ;  /* 0x0009380501007387 */ /* 0x0003e80000100800 */
[----:B--2---:R-:W-:Y:S01]  /*36dd0*/  STL [R1+0x94c], R70 ;  /* 0x00094c4601007387 */ /* 0x004fe20000100800 */
[----:B-1----:R-:W-:-:S05]  /*36de0*/  IMAD.MOV.U32 R5, RZ, RZ, R73 ;  /* 0x000000ffff057224 */ /* 0x002fca00078e0049 */
[----:B------:R1:W-:Y:S04]  /*36df0*/  STL [R1+0x940], R5 ;  /* 0x0009400501007387 */ /* 0x0003e80000100800 */
[----:B---3--:R-:W-:Y:S01]  /*36e00*/  STL [R1+0x954], R68 ;  /* 0x0009544401007387 */ /* 0x008fe20000100800 */
        /* <DEDUP_REMOVED lines=108> */
[----:B-1----:R-:W-:Y:S02]  /*374d0*/  MOV R5, R17 ;  /* 0x0000001100057202 */ /* 0x002fe40000000f00 */
[----:B------:R-:W-:-:S03]  /*374e0*/  SHF.R.S32.HI R4, RZ, 0x7, R4 ;  /* 0x00000007ff047819 */ /* 0x000fc60000011404 */
[----:B------:R1:W-:Y:S02]  /*374f0*/  STL [R1+0xa68], R5 ;  /* 0x000a680501007387 */ /* 0x0003e40000100800 */
[----:B-1----:R-:W-:-:S05]  /*37500*/  IMAD.MOV.U32 R5, RZ, RZ, R15 ;  /* 0x000000ffff057224 */ /* 0x002fca00078e000f */
[----:B------:R1:W-:Y:S01]  /*37510*/  STL [R1+0xa70], R5 ;  /* 0x000a700501007387 */ /* 0x0003e20000100800 */
[C---:B------:R-:W-:Y:S01]  /*37520*/  VIADD R6, R4.reuse, 0xfffffffb ;  /* 0xfffffffb04067836 */ /* 0x040fe20000000000 */
[----:B-1----:R-:W-:-:S04]  /*37530*/  VIMNMX R5, PT, PT, R4, 0x2, !PT ;  /* 0x0000000204057848 */ /* 0x002fc80007fe0100 */
[----:B------:R-:W-:Y:S01]  /*37540*/  IADD3 R5, PT, PT, R5, -0x2, RZ ;  /* 0xfffffffe05057810 */ /* 0x000fe20007ffe0ff */
[----:B------:R1:W-:Y:S04]  /*37550*/  STL [R1+0xb70], R6 ;  /* 0x000b700601007387 */ /* 0x0003e80000100800 */
[----:B------:R1:W-:Y:S01]  /*37560*/  STL [R1+0xb6c], R5 ;  /* 0x000b6c0501007387 */ /* 0x0003e20000100800 */
[----:B------:R-:W-:Y:S02]  /*37570*/  IMAD.MOV.U32 R4, RZ, RZ, RZ ;  /* 0x000000ffff047224 */ /* 0x000fe400078e00ff */
[----:B------:R-:W-:Y:S01]  /*37580*/  IMAD.MOV.U32 R82, RZ, RZ, RZ ;  /* 0x000000ffff527224 */ /* 0x000fe200078e00ff */
[----:B------:R-:W-:Y:S01]  /*37590*/  UMOV UR13, 0x1 ;  /* 0x00000001000d7882 */ /* 0x000fe20000000000 */
[----:B------:R-:W-:Y:S01]  /*375a0*/  UMOV UR14, 0x4 ;  /* 0x00000004000e7882 */ /* 0x000fe20000000000 */
[----:B------:R-:W-:Y:S01]  /*375b0*/  UMOV UR5, URZ ;  /* 0x000000ff00057c82 */ /* 0x000fe20008000000 */
[----:B------:R-:W-:Y:S01]  /*375c0*/  UMOV UR6, URZ ;  /* 0x000000ff00067c82 */ /* 0x000fe20008000000 */
[----:B------:R-:W-:-:S05]  /*375d0*/  UMOV UR9, URZ ;  /* 0x000000ff00097c82 */ /* 0x000fca0008000000 */
.L_x_12:
[----:B------:R-:W-:Y:S01]  /*375e0*/  SHF.L.U32 R4, R4, 0x1f, RZ ;  /* 0x0000001f04047819 */ /* 0x000fe200000006ff */
[----:B------:R-:W-:-:S03]  /*375f0*/  UIADD3 UR6, UPT, UPT, UR6, 0x1, URZ ;  /* 0x0000000106067890 */ /* 0x000fc6000fffe0ff */
[----:B------:R-:W2:Y:S01]  /*37600*/  SYNCS.PHASECHK.TRANS64.TRYWAIT P3, [UR8], R4 ;  /* 0x00000004ff0075a7 */ /* 0x000ea20008061108 */
[----:B------:R-:W-:-:S04]  /*37610*/  UISETP.GT.AND UP1, UPT, UR6, 0x3, UPT ;  /* 0x000000030600788c */ /* 0x000fc8000bf24270 */
[----:B------:R-:W-:-:S04]  /*37620*/  USEL UR6, UR6, URZ, !UP1 ;  /* 0x000000ff06067287 */ /* 0x000fc8000c800000 */
[----:B------:R-:W-:Y:S01]  /*37630*/  ULEA UR15, UR6, UR7, 0x11 ;  /* 0x00000007060f7291 */ /* 0x000fe2000f8e88ff */
[----:B--2---:R-:W-:Y:S11]  /*37640*/  @!P3 BRA `(.L_x_10) ;  /* 0x0000017c0044b947 */ /* 0x004ff60003800000 */
.L_x_18:
[----:B------:R-:W-:-:S04]  /*37650*/  DEPBAR.LE SB0, 0x6 ;  /* 0x000081800000791a */ /* 0x000fc80000000000 */
[----:B------:R-:W-:Y:S01]  /*37660*/  BAR.SYNC.DEFER_BLOCKING 0x0 ;  /* 0x0000000000007b1d */ /* 0x000fe20000010000 */
[----:B------:R-:W-:Y:S02]  /*37670*/  UIADD3 UR5, UPT, UPT, UR5, 0x1, URZ ;  /* 0x0000000105057890 */ /* 0x000fe4000fffe0ff */
[----:B------:R-:W-:Y:S02]  /*37680*/  ULEA UR8, UR13, UR7, 0x3 ;  /* 0x000000070d087291 */ /* 0x000fe4000f8e18ff */
[----:B------:R-:W-:Y:S02]  /*37690*/  UISETP.GT.AND UP1, UPT, UR5, 0x4, UPT ;  /* 0x000000040500788c */ /* 0x000fe4000bf24270 */
[----:B------:R-:W-:Y:S02]  /*376a0*/  UIADD3 UR8, UPT, UPT, UR8, 0xd0000, URZ ;  /* 0x000d000008087890 */ /* 0x000fe4000fffe0ff */
[----:B------:R-:W-:Y:S01]  /*376b0*/  USEL UR5, UR5, URZ, !UP1 ;  /* 0x000000ff05057287 */ /* 0x000fe2000c800000 */
[----:B------:R-:W-:Y:S01]  /*376c0*/  UMOV UR4, UR9 ;  /* 0x0000000900047c82 */ /* 0x000fe20008000000 */
[----:B-1----:R-:W1:Y:S04]  /*376d0*/  LDSM.16.M88.4 R4, [R81+UR15] ;  /* 0x0000000f5104783b */ /* 0x002e680008000200 */
[----:B------:R-:W2:Y:S04]  /*376e0*/  LDSM.16.M88.4 R8, [R81+UR15+0x800] ;  /* 0x0008000f5108783b */ /* 0x000ea80008000200 */
[----:B------:R-:W3:Y:S04]  /*376f0*/  LDSM.16.M88.4 R212, [R81+UR15+0x1000] ;  /* 0x0010000f51d4783b */ /* 0x000ee80008000200 */
[----:B------:R-:W4:Y:S04]  /*37700*/  LDSM.16.M88.4 R12, [R81+UR15+0x1800] ;  /* 0x0018000f510c783b */ /* 0x000f280008000200 */
[----:B------:R-:W5:Y:S04]  /*37710*/  LDSM.16.M88.4 R208, [R81+UR15+0x2000] ;  /* 0x0020000f51d0783b */ /* 0x000f680008000200 */
[----:B------:R-:W5:Y:S04]  /*37720*/  LDSM.16.M88.4 R192, [R81+UR15+0x2800] ;  /* 0x0028000f51c0783b */ /* 0x000f680008000200 */
[----:B------:R-:W5:Y:S04]  /*37730*/  LDSM.16.M88.4 R204, [R81+UR15+0x3000] ;  /* 0x0030000f51cc783b */ /* 0x000f680008000200 */
[----:B------:R-:W5:Y:S04]  /*37740*/  LDSM.16.M88.4 R184, [R81+UR15+0x3800] ;  /* 0x0038000f51b8783b */ /* 0x000f680008000200 */
[----:B------:R-:W5:Y:S04]  /*37750*/  LDSM.16.M88.4 R188, [R81+UR15+0x4000] ;  /* 0x0040000f51bc783b */ /* 0x000f680008000200 */
[----:B------:R-:W5:Y:S04]  /*37760*/  LDSM.16.M88.4 R176, [R81+UR15+0x4800] ;  /* 0x0048000f51b0783b */ /* 0x000f680008000200 */
[----:B------:R-:W5:Y:S01]  /*37770*/  LDSM.16.M88.4 R180, [R81+UR15+0x5000] ;  /* 0x0050000f51b4783b */ /* 0x000f620008000200 */
[----:B-1----:R-:W-:-:S02]  /*37780*/  IMAD.MOV.U32 R16, RZ, RZ, R4 ;  /* 0x000000ffff107224 */ /* 0x002fc400078e0004 */
[----:B------:R-:W-:Y:S01]  /*37790*/  IMAD.MOV.U32 R17, RZ, RZ, R6 ;  /* 0x000000ffff117224 */ /* 0x000fe200078e0006 */
[----:B------:R-:W1:Y:S01]  /*377a0*/  LDSM.16.M88.4 R168, [R81+UR15+0x5800] ;  /* 0x0058000f51a8783b */ /* 0x000e620008000200 */
[----:B--2---:R-:W-:Y:S01]  /*377b0*/  MOV R18, R8 ;  /* 0x0000000800127202 */ /* 0x004fe20000000f00 */
[----:B------:R-:W-:Y:S02]  /*377c0*/  IMAD.MOV.U32 R19, RZ, RZ, R10 ;  /* 0x000000ffff137224 */ /* 0x000fe400078e000a */
[----:B------:R-:W2:Y:S01]  /*377d0*/  LDSM.16.M88.4 R172, [R81+UR15+0x6000] ;  /* 0x0060000f51ac783b */ /* 0x000ea20008000200 */
[----:B---3--:R-:W-:Y:S01]  /*377e0*/  IMAD.MOV.U32 R20, RZ, RZ, R212 ;  /* 0x000000ffff147224 */ /* 0x008fe200078e00d4 */
[----:B------:R-:W-:Y:S01]  /*377f0*/  MOV R21, R214 ;  /* 0x000000d600157202 */ /* 0x000fe20000000f00 */
[----:B------:R-:W-:Y:S01]  /*37800*/  IMAD.MOV.U32 R4, RZ, RZ, R5 ;  /* 0x000000ffff047224 */ /* 0x000fe200078e0005 */
[----:B------:R-:W3:Y:S01]  /*37810*/  LDSM.16.M88.4 R160, [R81+UR15+0x6800] ;  /* 0x0068000f51a0783b */ /* 0x000ee20008000200 */
[----:B----4-:R-:W-:Y:S01]  /*37820*/  IMAD.MOV.U32 R22, RZ, RZ, R12 ;  /* 0x000000ffff167224 */ /* 0x010fe200078e000c */
[----:B------:R-:W-:Y:S01]  /*37830*/  MOV R5, R7 ;  /* 0x0000000700057202 */ /* 0x000fe20000000f00 */
[----:B------:R-:W-:Y:S01]  /*37840*/  IMAD.MOV.U32 R23, RZ, RZ, R14 ;  /* 0x000000ffff177224 */ /* 0x000fe200078e000e */
[----:B------:R-:W4:Y:S01]  /*37850*/  LDSM.16.M88.4 R164, [R81+UR15+0x7000] ;  /* 0x0070000f51a4783b */ /* 0x000f220008000200 */
[----:B-----5:R-:W-:Y:S01]  /*37860*/  MOV R24, R208 ;  /* 0x000000d000187202 */ /* 0x020fe20000000f00 */
[----:B------:R-:W-:Y:S01]  /*37870*/  IMAD.MOV.U32 R25, RZ, RZ, R210 ;  /* 0x000000ffff197224 */ /* 0x000fe200078e00d2 */
[----:B------:R-:W-:Y:S01]  /*37880*/  MOV R8, R213 ;  /* 0x000000d500087202 */ /* 0x000fe20000000f00 */
[----:B------:R-:W5:Y:S01]  /*37890*/  LDSM.16.M88.4 R152, [R81+UR15+0x7800] ;  /* 0x0078000f5198783b */ /* 0x000f620008000200 */
[----:B------:R-:W-:Y:S01]  /*378a0*/  IMAD.MOV.U32 R26, RZ, RZ, R192 ;  /* 0x000000ffff1a7224 */ /* 0x000fe200078e00c0 */
[----:B------:R-:W-:Y:S01]  /*378b0*/  MOV R27, R194 ;  /* 0x000000c2001b7202 */ /* 0x000fe20000000f00 */
[----:B------:R-:W-:Y:S01]  /*378c0*/  IMAD.MOV.U32 R7, RZ, RZ, R11 ;  /* 0x000000ffff077224 */ /* 0x000fe200078e000b */
[----:B------:R-:W5:Y:S01]  /*378d0*/  LDSM.16.M88.4 R156, [R81+UR15+0x8000] ;  /* 0x0080000f519c783b */ /* 0x000f620008000200 */
[----:B------:R-:W-:Y:S01]  /*378e0*/  IMAD.MOV.U32 R28, RZ, RZ, R204 ;  /* 0x000000ffff1c7224 */ /* 0x000fe200078e00cc */
[----:B------:R-:W-:Y:S01]  /*378f0*/  MOV R11, R15 ;  /* 0x0000000f000b7202 */ /* 0x000fe20000000f00 */
[----:B------:R-:W-:Y:S01]  /*37900*/  IMAD.MOV.U32 R29, RZ, RZ, R206 ;  /* 0x000000ffff1d7224 */ /* 0x000fe200078e00ce */
[----:B------:R-:W5:Y:S01]  /*37910*/  LDSM.16.M88.4 R144, [R81+UR15+0x8800] ;  /* 0x0088000f5190783b */ /* 0x000f620008000200 */
[----:B------:R-:W-:Y:S01]  /*37920*/  MOV R30, R184 ;  /* 0x000000b8001e7202 */ /* 0x000fe20000000f00 */
[----:B------:R-:W-:Y:S01]  /*37930*/  IMAD.MOV.U32 R31, RZ, RZ, R186 ;  /* 0x000000ffff1f7224 */ /* 0x000fe200078e00ba */
[----:B------:R-:W-:Y:S01]  /*37940*/  MOV R14, R193 ;  /* 0x000000c1000e7202 */ /* 0x000fe20000000f00 */
[----:B------:R-:W5:Y:S01]  /*37950*/  LDSM.16.M88.4 R148, [R81+UR15+0x9000] ;  /* 0x0090000f5194783b */ /* 0x000f620008000200 */
[----:B------:R-:W-:Y:S01]  /*37960*/  IMAD.MOV.U32 R32, RZ, RZ, R188 ;  /* 0x000000ffff207224 */ /* 0x000fe200078e00bc */
[----:B------:R-:W-:Y:S01]  /*37970*/  MOV R33, R190 ;  /* 0x000000be00217202 */ /* 0x000fe20000000f00 */
[----:B------:R-:W-:Y:S01]  /*37980*/  IMAD.MOV.U32 R6, RZ, RZ, R9 ;  /* 0x000000ffff067224 */ /* 0x000fe200078e0009 */
[----:B------:R-:W5:Y:S01]  /*37990*/  LDSM.16.M88.4 R136, [R81+UR15+0x9800] ;  /* 0x0098000f5188783b */ /* 0x000f620008000200 */
[----:B------:R-:W-:-:S02]  /*379a0*/  IMAD.MOV.U32 R34, RZ, RZ, R176 ;  /* 0x000000ffff227224 */ /* 0x000fc400078e00b0 */
[----:B------:R-:W-:Y:S01]  /*379b0*/  IMAD.MOV.U32 R35, RZ, RZ, R178 ;  /* 0x000000ffff237224 */ /* 0x000fe200078e00b2 */
[----:B------:R-:W5:Y:S01]  /*379c0*/  LDSM.16.M88.4 R140, [R81+UR15+0xa000] ;  /* 0x00a0000f518c783b */ /* 0x000f620008000200 */
[----:B------:R-:W-:Y:S01]  /*379d0*/  MOV R36, R180 ;  /* 0x000000b400247202 */ /* 0x000fe20000000f00 */
[----:B------:R-:W-:Y:S02]  /*379e0*/  IMAD.MOV.U32 R37, RZ, RZ, R182 ;  /* 0x000000ffff257224 */ /* 0x000fe400078e00b6 */
[----:B------:R-:W5:Y:S01]  /*379f0*/  LDSM.16.M88.4 R128, [R81+UR15+0xa800] ;  /* 0x00a8000f5180783b */ /* 0x000f620008000200 */
[----:B-1----:R-:W-:Y:S01]  /*37a00*/  IMAD.MOV.U32 R38, RZ, RZ, R168 ;  /* 0x000000ffff267224 */ /* 0x002fe200078e00a8 */
[----:B------:R-:W-:Y:S01]  /*37a10*/  MOV R39, R170 ;  /* 0x000000aa00277202 */ /* 0x000fe20000000f00 */
[----:B------:R-:W-:Y:S01]  /*37a20*/  IMAD.MOV.U32 R10, RZ, RZ, R13 ;  /* 0x000000ffff0a7224 */ /* 0x000fe200078e000d */
[----:B------:R-:W1:Y:S01]  /*37a30*/  LDSM.16.M88.4 R132, [R81+UR15+0xb000] ;  /* 0x00b0000f5184783b */ /* 0x000e620008000200 */
[----:B--2---:R-:W-:-:S02]  /*37a40*/  IMAD.MOV.U32 R40, RZ, RZ, R172 ;  /* 0x000000ffff287224 */ /* 0x004fc400078e00ac */
[----:B------:R-:W-:Y:S01]  /*37a50*/  IMAD.MOV.U32 R41, RZ, RZ, R174 ;  /* 0x000000ffff297224 */ /* 0x000fe200078e00ae */
[----:B------:R-:W2:Y:S01]  /*37a60*/  LDSM.16.M88.4 R120, [R81+UR15+0xb800] ;  /* 0x00b8000f5178783b */ /* 0x000ea20008000200 */
[----:B---3--:R-:W-:Y:S01]  /*37a70*/  MOV R42, R160 ;  /* 0x000000a0002a7202 */ /* 0x008fe20000000f00 */
[----:B------:R-:W-:Y:S02]  /*37a80*/  IMAD.MOV.U32 R43, RZ, RZ, R162 ;  /* 0x000000ffff2b7224 */ /* 0x000fe400078e00a2 */
[----:B------:R-:W3:Y:S01]  /*37a90*/  LDSM.16.M88.4 R124, [R81+UR15+0xc000] ;  /* 0x00c0000f517c783b */ /* 0x000ee20008000200 */
[----:B----4-:R-:W-:Y:S01]  /*37aa0*/  IMAD.MOV.U32 R44, RZ, RZ, R164 ;  /* 0x000000ffff2c7224 */ /* 0x010fe200078e00a4 */
[----:B------:R-:W-:Y:S01]  /*37ab0*/  MOV R45, R166 ;  /* 0x000000a6002d7202 */ /* 0x000fe20000000f00 */
[----:B------:R-:W-:Y:S01]  /*37ac0*/  IMAD.MOV.U32 R9, RZ, RZ, R215 ;  /* 0x000000ffff097224 */ /* 0x000fe200078e00d7 */
[----:B------:R-:W4:Y:S01]  /*37ad0*/  LDSM.16.M88.4 R112, [R81+UR15+0xc800] ;  /* 0x00c8000f5170783b */ /* 0x000f220008000200 */
[----:B-----5:R-:W-:-:S02]  /*37ae0*/  IMAD.MOV.U32 R46, RZ, RZ, R152 ;  /* 0x000000ffff2e7224 */ /* 0x020fc400078e0098 */
[----:B------:R-:W-:Y:S01]  /*37af0*/  IMAD.MOV.U32 R47, RZ, RZ, R154 ;  /* 0x000000ffff2f7224 */ /* 0x000fe200078e009a */
[----:B------:R-:W5:Y:S01]  /*37b00*/  LDSM.16.M88.4 R116, [R81+UR15+0xd000] ;  /* 0x00d0000f5174783b */ /* 0x000f620008000200 */
[----:B------:R-:W-:Y:S01]  /*37b10*/  MOV R48, R156 ;  /* 0x0000009c00307202 */ /* 0x000fe20000000f00 */
[----:B------:R-:W-:Y:S02]  /*37b20*/  IMAD.MOV.U32 R49, RZ, RZ, R158 ;  /* 0x000000ffff317224 */ /* 0x000fe400078e009e */
        /* <DEDUP_REMOVED lines=17> */
[----:B-1----:R-:W-:Y:S01]  /*37c40*/  MOV R60, R132 ;  /* 0x00000084003c7202 */ /* 0x002fe20000000f00 */
[----:B------:R-:W-:Y:S01]  /*37c50*/  IMAD.MOV.U32 R61, RZ, RZ, R134 ;  /* 0x000000ffff3d7224 */ /* 0x000fe200078e0086 */
[----:B------:R-:W-:Y:S01]  /*37c60*/  LDSM.16.M88.4 R96, [R81+UR15+0x10000] ;  /* 0x0100000f5160783b */ /* 0x000fe20008000200 */
[----:B------:R-:W-:Y:S01]  /*37c70*/  IMAD.MOV.U32 R15, RZ, RZ, R195 ;  /* 0x000000ffff0f7224 */ /* 0x000fe200078e00c3 */
[----:B--2---:R-:W-:Y:S01]  /*37c80*/  MOV R63, R122 ;  /* 0x0000007a003f7202 */ /* 0x004fe20000000f00 */
[----:B------:R-:W-:Y:S01]  /*37c90*/  IMAD.MOV.U32 R62, RZ, RZ, R120 ;  /* 0x000000ffff3e7224 */ /* 0x000fe200078e0078 */
[----:B------:R-:W-:Y:S01]  /*37ca0*/  LDSM.16.M88.4 R216, [R81+UR15+0x11800] ;  /* 0x0118000f51d8783b */ /* 0x000fe20008000200 */
[----:B---3--:R-:W-:Y:S02]  /*37cb0*/  IMAD.MOV.U32 R64, RZ, RZ, R124 ;  /* 0x000000ffff407224 */ /* 0x008fe400078e007c */
[----:B------:R-:W-:Y:S01]  /*37cc0*/  IMAD.MOV.U32 R65, RZ, RZ, R126 ;  /* 0x000000ffff417224 */ /* 0x000fe200078e007e */
[----:B------:R-:W-:Y:S01]  /*37cd0*/  LDSM.16.M88.4 R220, [R81+UR15+0x12000] ;  /* 0x0120000f51dc783b */ /* 0x000fe20008000200 */
[----:B----4-:R-:W-:Y:S01]  /*37ce0*/  MOV R66, R112 ;  /* 0x0000007000427202 */ /* 0x010fe20000000f00 */
[----:B------:R-:W-:-:S02]  /*37cf0*/  IMAD.MOV.U32 R67, RZ, RZ, R114 ;  /* 0x000000ffff437224 */ /* 0x000fc400078e0072 */
[----:B------:R-:W-:Y:S01]  /*37d00*/  LDSM.16.M88.4 R208, [R81+UR15+0x12800] ;  /* 0x0128000f51d0783b */ /* 0x000fe20008000200 */
[----:B-----5:R-:W-:Y:S01]  /*37d10*/  IMAD.MOV.U32 R68, RZ, RZ, R116 ;  /* 0x000000ffff447224 */ /* 0x020fe200078e0074 */
[----:B------:R-:W-:Y:S02]  /*37d20*/  MOV R69, R118 ;  /* 0x0000007600457202 */ /* 0x000fe40000000f00 */
[----:B------:R-:W-:Y:S01]  /*37d30*/  LDSM.16.M88.4 R212, [R81+UR15+0x13000] ;  /* 0x0130000f51d4783b */ /* 0x000fe20008000200 */
[----:B------:R-:W-:Y:S02]  /*37d40*/  IMAD.MOV.U32 R70, RZ, RZ, R104 ;  /* 0x000000ffff467224 */ /* 0x000fe400078e0068 */
[----:B------:R-:W-:Y:S01]  /*37d50*/  IMAD.MOV.U32 R71, RZ, RZ, R106 ;  /* 0x000000ffff477224 */ /* 0x000fe200078e006a */
[----:B------:R-:W-:Y:S01]  /*37d60*/  LDSM.16.M88.4 R192, [R81+UR15+0x13800] ;  /* 0x0138000f51c0783b */ /* 0x000fe20008000200 */
[----:B------:R-:W-:Y:S01]  /*37d70*/  MOV R72, R108 ;  /* 0x0000006c00487202 */ /* 0x000fe20000000f00 */
[----:B------:R-:W-:-:S02]  /*37d80*/  IMAD.MOV.U32 R73, RZ, RZ, R110 ;  /* 0x000000ffff497224 */ /* 0x000fc400078e006e */
[----:B------:R-:W-:Y:S01]  /*37d90*/  IMAD.MOV.U32 R74, RZ, RZ, R92 ;  /* 0x000000ffff4a7224 */ /* 0x000fe200078e005c */
[----:B------:R-:W-:Y:S01]  /*37da0*/  MOV R75, R94 ;  /* 0x0000005e004b7202 */ /* 0x000fe20000000f00 */
[----:B------:R-:W-:Y:S02]  /*37db0*/  IMAD.MOV.U32 R76, RZ, RZ, R100 ;  /* 0x000000ffff4c7224 */ /* 0x000fe400078e0064 */
[----:B------:R-:W-:Y:S01]  /*37dc0*/  IMAD.MOV.U32 R77, RZ, RZ, R102 ;  /* 0x000000ffff4d7224 */ /* 0x000fe200078e0066 */
[----:B------:R-:W-:Y:S01]  /*37dd0*/  MOV R78, R88 ;  /* 0x00000058004e7202 */ /* 0x000fe20000000f00 */
[----:B------:R-:W-:-:S04]  /*37de0*/  IMAD.MOV.U32 R79, RZ, RZ, R90 ;  /* 0x000000ffff4f7224 */ /* 0x000fc800078e005a */
[----:B------:R1:W-:Y:S02]  /*37df0*/  STTM.x64 tmem[UR11+0x100], R16 ;  /* 0x00010010000079ed */ /* 0x0003e4000834000b */
[----:B-1----:R-:W-:Y:S01]  /*37e00*/  IMAD.MOV.U32 R16, RZ, RZ, R205 ;  /* 0x000000ffff107224 */ /* 0x002fe200078e00cd */
        /* <DEDUP_REMOVED lines=34> */
[----:B------:R-:W-:Y:S01]  /*38030*/  LDSM.16.M88.4 R204, [R81+UR15+0x14000] ;  /* 0x0140000f51cc783b */ /* 0x000fe20008000200 */
[----:B------:R-:W-:-:S02]  /*38040*/  IMAD.MOV.U32 R43, RZ, RZ, R139 ;  /* 0x000000ffff2b7224 */ /* 0x000fc400078e008b */
[----:B------:R-:W-:Y:S01]  /*38050*/  IMAD.MOV.U32 R45, RZ, RZ, R143 ;  /* 0x000000ffff2d7224 */ /* 0x000fe200078e008f */
[----:B------:R-:W-:Y:S01]  /*38060*/  LDSM.16.M88.4 R184, [R81+UR15+0x14800] ;  /* 0x0148000f51b8783b */ /* 0x000fe20008000200 */
[----:B------:R-:W-:Y:S02]  /*38070*/  IMAD.MOV.U32 R46, RZ, RZ, R129 ;  /* 0x000000ffff2e7224 */ /* 0x000fe400078e0081 */
[----:B------:R-:W-:Y:S01]  /*38080*/  IMAD.MOV.U32 R48, RZ, RZ, R133 ;  /* 0x000000ffff307224 */ /* 0x000fe200078e0085 */
[----:B------:R-:W-:Y:S01]  /*38090*/  LDSM.16.M88.4 R188, [R81+UR15+0x15000] ;  /* 0x0150000f51bc783b */ /* 0x000fe20008000200 */
[----:B------:R-:W-:Y:S02]  /*380a0*/  IMAD.MOV.U32 R49, RZ, RZ, R135 ;  /* 0x000000ffff317224 */ /* 0x000fe400078e0087 */
        /* <DEDUP_REMOVED lines=17> */
[----:B------:R-:W-:-:S03]  /*381c0*/  IMAD.MOV.U32 R67, RZ, RZ, R91 ;  /* 0x000000ffff437224 */ /* 0x000fc600078e005b */
[----:B------:R-:W-:Y:S04]  /*381d0*/  LDSM.16.M88.4 R88, [R81+UR15+0x10800] ;  /* 0x0108000f5158783b */ /* 0x000fe80008000200 */
        /* <DEDUP_REMOVED lines=10> */
[----:B------:R-:W1:Y:S04]  /*38280*/  LDSM.16.M88.4 R124, [R81+UR15+0x1d000] ;  /* 0x01d0000f517c783b */ /* 0x000e680008000200 */
[----:B------:R-:W2:Y:S04]  /*38290*/  LDSM.16.M88.4 R112, [R81+UR15+0x1d800] ;  /* 0x01d8000f5170783b */ /* 0x000ea80008000200 */
[----:B------:R-:W3:Y:S04]  /*382a0*/  LDSM.16.M88.4 R116, [R81+UR15+0x1e000] ;  /* 0x01e0000f5174783b */ /* 0x000ee80008000200 */
[----:B------:R-:W4:Y:S04]  /*382b0*/  LDSM.16.M88.4 R104, [R81+UR15+0x1e800] ;  /* 0x01e8000f5168783b */ /* 0x000f280008000200 */
[----:B------:R-:W5:Y:S04]  /*382c0*/  LDSM.16.M88.4 R108, [R81+UR15+0x1f000] ;  /* 0x01f0000f516c783b */ /* 0x000f680008000200 */
[----:B------:R-:W5:Y:S01]  /*382d0*/  LDSM.16.M88.4 R100, [R81+UR15+0x1f800] ;  /* 0x01f8000f5164783b */ /* 0x000f620008000200 */
[----:B------:R5:W-:Y:S01]  /*382e0*/  STTM.x64 tmem[UR11+0x180], R4 ;  /* 0x00018004000079ed */ /* 0x000be2000834000b */
[----:B-1----:R-:W-:-:S02]  /*382f0*/  IMAD.MOV.U32 R68, RZ, RZ, R124 ;  /* 0x000000ffff447224 */ /* 0x002fc400078e007c */
[----:B------:R-:W-:Y:S01]  /*38300*/  IMAD.MOV.U32 R69, RZ, RZ, R126 ;  /* 0x000000ffff457224 */ /* 0x000fe200078e007e */
[----:B--2---:R-:W-:Y:S01]  /*38310*/  MOV R70, R112 ;  /* 0x0000007000467202 */ /* 0x004fe20000000f00 */
[----:B------:R-:W-:Y:S02]  /*38320*/  IMAD.MOV.U32 R71, RZ, RZ, R114 ;  /* 0x000000ffff477224 */ /* 0x000fe400078e0072 */
[----:B---3--:R-:W-:Y:S01]  /*38330*/  IMAD.MOV.U32 R72, RZ, RZ, R116 ;  /* 0x000000ffff487224 */ /* 0x008fe200078e0074 */
[----:B------:R-:W-:Y:S01]  /*38340*/  MOV R73, R118 ;  /* 0x0000007600497202 */ /* 0x000fe20000000f00 */
[----:B----4-:R-:W-:Y:S02]  /*38350*/  IMAD.MOV.U32 R74, RZ, RZ, R104 ;  /* 0x000000ffff4a7224 */ /* 0x010fe400078e0068 */
[----:B------:R-:W-:Y:S01]  /*38360*/  IMAD.MOV.U32 R75, RZ, RZ, R106 ;  /* 0x000000ffff4b7224 */ /* 0x000fe200078e006a */
[----:B-----5:R-:W-:Y:S01]  /*38370*/  MOV R76, R108 ;  /* 0x0000006c004c7202 */ /* 0x020fe20000000f00 */
[----:B------:R-:W-:-:S02]  /*38380*/  IMAD.MOV.U32 R77, RZ, RZ, R110 ;  /* 0x000000ffff4d7224 */ /* 0x000fc400078e006e */
[----:B------:R-:W-:Y:S01]  /*38390*/  IMAD.MOV.U32 R78, RZ, RZ, R100 ;  /* 0x000000ffff4e7224 */ /* 0x000fe200078e0064 */
[----:B------:R-:W-:Y:S02]  /*383a0*/  MOV R79, R102 ;  /* 0x00000066004f7202 */ /* 0x000fe40000000f00 */
        /* <DEDUP_REMOVED lines=57> */
[----:B------:R1:W-:Y:S01]  /*38740*/  STTM.x64 tmem[UR11+0x140], R16 ;  /* 0x00014010000079ed */ /* 0x0003e2000834000b */
[----:B------:R-:W-:Y:S02]  /*38750*/  IMAD.MOV.U32 R5, RZ, RZ, R99 ;  /* 0x000000ffff057224 */ /* 0x000fe400078e0063 */
[----:B------:R-:W-:Y:S02]  /*38760*/  IMAD.MOV.U32 R7, RZ, RZ, R91 ;  /* 0x000000ffff077224 */ /* 0x000fe400078e005b */
[----:B------:R-:W-:Y:S02]  /*38770*/  IMAD.MOV.U32 R8, RZ, RZ, R93 ;  /* 0x000000ffff087224 */ /* 0x000fe400078e005d */
[----:B------:R-:W-:Y:S02]  /*38780*/  IMAD.MOV.U32 R10, RZ, RZ, R217 ;  /* 0x000000ffff0a7224 */ /* 0x000fe400078e00d9 */
[----:B------:R-:W-:-:S02]  /*38790*/  IMAD.MOV.U32 R11, RZ, RZ, R219 ;  /* 0x000000ffff0b7224 */ /* 0x000fc400078e00db */
[----:B------:R-:W-:Y:S02]  /*387a0*/  IMAD.MOV.U32 R13, RZ, RZ, R223 ;  /* 0x000000ffff0d7224 */ /* 0x000fe400078e00df */
[----:B------:R-:W-:Y:S02]  /*387b0*/  IMAD.MOV.U32 R14, RZ, RZ, R209 ;  /* 0x000000ffff0e7224 */ /* 0x000fe400078e00d1 */
        /* <DEDUP_REMOVED lines=51> */
[----:B------:R-:W-:-:S04]  /*38af0*/  IMAD.MOV.U32 R67, RZ, RZ, R103 ;  /* 0x000000ffff437224 */ /* 0x000fc800078e0067 */
[----:B------:R1:W-:Y:S01]  /*38b00*/  STTM.x64 tmem[UR11+0x1c0], R4 ;  /* 0x0001c004000079ed */ /* 0x0003e2000834000b */
[----:B------:R-:W2:Y:S02]  /*38b10*/  FENCE.VIEW.ASYNC.T ;  /* 0x00000000000073c6 */ /* 0x000ea40000000200 */
[----:B--2---:R-:W-:Y:S06]  /*38b20*/  BAR.SYNC.DEFER_BLOCKING 0x0 ;  /* 0x0000000000007b1d */ /* 0x004fec0000010000 */
[----:B------:R-:W-:Y:S05]  /*38b30*/  @P1 BRA `(.L_x_11) ;  /* 0x0000000800a41947 */ /* 0x000fea0003800000 */
[----:B------:R-:W-:Y:S01]  /*38b40*/  ULEA UR9, UR5, UR7, 0x10 ;  /* 0x0000000705097291 */ /* 0x000fe2000f8e80ff */
[----:B-1----:R-:W-:Y:S01]  /*38b50*/  MOV.SPILL R4, UR15 ;  /* 0x0000000f00047c02 */ /* 0x002fe20009000f00 */
[----:B------:R-:W-:Y:S01]  /*38b60*/  UMOV UR21, URZ ;  /* 0x000000ff00157c82 */ /* 0x000fe20008000000 */
[----:B------:R-:W-:Y:S01]  /*38b70*/  UIADD3 UR64, UPT, UPT, UR10, 0x108, URZ ;  /* 0x000001080a407890 */ /* 0x000fe2000fffe0ff */
[----:B------:R-:W-:Y:S01]  /*38b80*/  MOV.SPILL R5, UR14 ;  /* 0x0000000e00057c02 */ /* 0x000fe20009000f00 */
[----:B------:R-:W-:Y:S02]  /*38b90*/  UIADD3 UR9, UPT, UPT, UR9, 0x80000, URZ ;  /* 0x0008000009097890 */ /* 0x000fe4000fffe0ff */
[----:B------:R-:W-:Y:S02]  /*38ba0*/  UIADD3 UR65, UPT, UPT, UR10, 0x110, URZ ;  /* 0x000001100a417890 */ /* 0x000fe4000fffe0ff */
[----:B------:R-:W-:Y:S02]  /*38bb0*/  USHF.R.U32.HI UR46, URZ, 0x4, UR9 ;  /* 0x00000004ff2e7899 */ /* 0x000fe40008011609 */
[----:B------:R-:W-:-:S02]  /*38bc0*/  UIADD3 UR77, UPT, UPT, UR10, 0x118, URZ ;  /* 0x000001180a4d7890 */ /* 0x000fc4000fffe0ff */
[----:B------:R-:W-:Y:S01]  /*38bd0*/  USGXT.U32 UR46, UR46, 0xe ;  /* 0x0000000e2e2e789a */ /* 0x000fe20008000000 */
[----:B------:R-:W-:Y:S01]  /*38be0*/  UMOV UR26, 0x0 ;  /* 0x00000000001a7882 */ /* 0x000fe20000000000 */
[----:B------:R-:W-:Y:S02]  /*38bf0*/  UMOV UR27, 0x8200910 ;  /* 0x08200910001b7882 */ /* 0x000fe40000000000 */
[----:B------:R-:W-:Y:S01]  /*38c00*/  UIADD3 UR48, UP1, UPT, UR46, 0x2, URZ ;  /* 0x000000022e307890 */ /* 0x000fe2000ff3e0ff */
[----:B------:R-:W-:Y:S01]  /*38c10*/  UMOV UR47, 0x40004040 ;  /* 0x40004040002f7882 */ /* 0x000fe20000000000 */
[----:B------:R-:W-:Y:S02]  /*38c20*/  UMOV UR28, 0x0 ;  /* 0x00000000001c7882 */ /* 0x000fe40000000000 */
[----:B------:R-:W-:Y:S01]  /*38c30*/  UIADD3.X UR49, UPT, UPT, UR21, 0x40004040, URZ, UP1, !UPT ;  /* 0x4000404015317890 */ /* 0x000fe20008ffe4ff */
[----:B------:R1:W-:Y:S01]  /*38c40*/  UTCHMMA tmem[UR12], gdesc[UR46], tmem[UR10], tmem[UR26], idesc[UR27], UPT ;  /* 0x00ff1a2e0c0079ea */ /* 0x0003e2000b80000a */
[----:B------:R-:W-:-:S02]  /*38c50*/  UIADD3 UR50, UP1, UPT, UR48, 0x2, URZ ;  /* 0x0000000230327890 */ /* 0x000fc4000ff3e0ff */
[----:B------:R-:W-:Y:S02]  /*38c60*/  UIADD3 UR52, UP2, UPT, UR48, 0x4, URZ ;  /* 0x0000000430347890 */ /* 0x000fe4000ff5e0ff */
[----:B------:R-:W-:Y:S02]  /*38c70*/  UIADD3.X UR51, UPT, UPT, UR49, URZ, URZ, UP1, !UPT ;  /* 0x000000ff31337290 */ /* 0x000fe40008ffe4ff */
[----:B------:R-:W-:Y:S02]  /*38c80*/  UIADD3.X UR53, UPT, UPT, UR49, URZ, URZ, UP2, !UPT ;  /* 0x000000ff31357290 */ /* 0x000fe400097fe4ff */
[----:B------:R-:W-:Y:S02]  /*38c90*/  UIADD3 UR54, UP2, UPT, UR48, 0x3fe, URZ ;  /* 0x000003fe30367890 */ /* 0x000fe4000ff5e0ff */
[----:B------:R-:W-:Y:S01]  /*38ca0*/  UIADD3 UR56, UP1, UPT, UR48, 0x400, URZ ;  /* 0x0000040030387890 */ /* 0x000fe2000ff3e0ff */
[----:B------:R-:W-:Y:S01]  /*38cb0*/  UMOV UR29, 0x8200910 ;  /* 0x08200910001d7882 */ /* 0x000fe20000000000 */
[----:B------:R-:W-:-:S02]  /*38cc0*/  UIADD3.X UR55, UPT, UPT, UR49, URZ, URZ, UP2, !UPT ;  /* 0x000000ff31377290 */ /* 0x000fc400097fe4ff */
[----:B------:R2:W-:Y:S01]  /*38cd0*/  UTCHMMA tmem[UR64], gdesc[UR48], tmem[UR10], tmem[UR28], idesc[UR29], UPT ;  /* 0x00ff1c30400079ea */ /* 0x0005e2000b80000a */
[----:B------:R-:W-:Y:S02]  /*38ce0*/  UIADD3 UR76, UPT, UPT, UR10, 0x120, URZ ;  /* 0x000001200a4c7890 */ /* 0x000fe4000fffe0ff */
[----:B-1----:R-:W-:Y:S02]  /*38cf0*/  UIADD3 UR26, UP2, UPT, UR48, 0x402, URZ ;  /* 0x00000402301a7890 */ /* 0x002fe4000ff5e0ff */
[----:B------:R-:W-:Y:S01]  /*38d00*/  UIADD3.X UR57, UPT, UPT, UR49, URZ, URZ, UP1, !UPT ;  /* 0x000000ff31397290 */ /* 0x000fe20008ffe4ff */
[----:B------:R-:W-:Y:S01]  /*38d10*/  UMOV UR32, 0x0 ;  /* 0x0000000000207882 */ /* 0x000fe20000000000 */
[----:B------:R-:W-:Y:S01]  /*38d20*/  UMOV UR33, 0x8200910 ;  /* 0x0820091000217882 */ /* 0x000fe20000000000 */
[----:B------:R-:W-:Y:S02]  /*38d30*/  UIADD3 UR66, UPT, UPT, UR10, 0x128, URZ ;  /* 0x000001280a427890 */ /* 0x000fe4000fffe0ff */
[----:B------:R1:W-:Y:S01]  /*38d40*/  UTCHMMA tmem[UR65], gdesc[UR50], tmem[UR10], tmem[UR32], idesc[UR33], UPT ;  /* 0x00ff2032410079ea */ /* 0x0003e2000b80000a */
[----:B--2---:R-:W-:Y:S01]  /*38d50*/  UIADD3 UR28, UP1, UPT, UR48, 0x404, URZ ;  /* 0x00000404301c7890 */ /* 0x004fe2000ff3e0ff */
[----:B------:R-:W-:Y:S01]  /*38d60*/  UMOV UR30, 0x0 ;  /* 0x00000000001e7882 */ /* 0x000fe20000000000 */
[----:B------:R-:W-:Y:S01]  /*38d70*/  UMOV UR31, 0x8200910 ;  /* 0x08200910001f7882 */ /* 0x000fe20000000000 */
[----:B------:R-:W-:-:S02]  /*38d80*/  UIADD3 UR67, UPT, UPT, UR10, 0x130, URZ ;  /* 0x000001300a437890 */ /* 0x000fc4000fffe0ff */
[----:B------:R2:W-:Y:S01]  /*38d90*/  UTCHMMA tmem[UR77], gdesc[UR52], tmem[UR10], tmem[UR30], idesc[UR31], UPT ;  /* 0x00ff1e344d0079ea */ /* 0x0005e2000b80000a */
[----:B------:R-:W-:Y:S02]  /*38da0*/  UIADD3.X UR27, UPT, UPT, UR49, URZ, URZ, UP2, !UPT ;  /* 0x000000ff311b7290 */ /* 0x000fe400097fe4ff */
[----:B------:R-:W-:Y:S02]  /*38db0*/  UIADD3 UR69, UPT, UPT, UR10, 0x138, URZ ;  /* 0x000001380a457890 */ /* 0x000fe4000fffe0ff */
[----:B------:R-:W-:Y:S02]  /*38dc0*/  UIADD3.X UR29, UPT, UPT, UR49, URZ, URZ, UP1, !UPT ;  /* 0x000000ff311d7290 */ /* 0x000fe40008ffe4ff */
[----:B-1----:R-:W-:Y:S01]  /*38dd0*/  UIADD3 UR32, UP1, UPT, UR48, 0x800, URZ ;  /* 0x0000080030207890 */ /* 0x002fe2000ff3e0ff */
[----:B------:R-:W-:Y:S01]  /*38de0*/  UMOV UR34, 0x0 ;  /* 0x0000000000227882 */ /* 0x000fe20000000000 */
[----:B--2---:R-:W-:Y:S01]  /*38df0*/  UIADD3 UR30, UP2, UPT, UR48, 0x7fe, URZ ;  /* 0x000007fe301e7890 */ /* 0x004fe2000ff5e0ff */
[----:B------:R-:W-:Y:S01]  /*38e00*/  UMOV UR35, 0x8200910 ;  /* 0x0820091000237882 */ /* 0x000fe20000000000 */
[----:B------:R-:W-:Y:S01]  /*38e10*/  UMOV UR36, 0x0 ;  /* 0x0000000000247882 */ /* 0x000fe20000000000 */
[----:B------:R-:W-:Y:S01]  /*38e20*/  UMOV UR37, 0x8200910 ;  /* 0x0820091000257882 */ /* 0x000fe20000000000 */
[----:B------:R1:W-:Y:S01]  /*38e30*/  UTCHMMA tmem[UR76], gdesc[UR54], tmem[UR10], tmem[UR34], idesc[UR35], UPT ;  /* 0x00ff22364c0079ea */ /* 0x0003e2000b80000a */
[----:B------:R-:W-:Y:S01]  /*38e40*/  UIADD3.X UR31, UPT, UPT, UR49, URZ, URZ, UP2, !UPT ;  /* 0x000000ff311f7290 */ /* 0x000fe200097fe4ff */
[----:B------:R2:W-:Y:S01]  /*38e50*/  UTCHMMA tmem[UR66], gdesc[UR56], tmem[UR10], tmem[UR36], idesc[UR37], UPT ;  /* 0x00ff2438420079ea */ /* 0x0005e2000b80000a */
[----:B------:R-:W-:-:S02]  /*38e60*/  UIADD3 UR68, UPT, UPT, UR10, 0x140, URZ ;  /* 0x000001400a447890 */ /* 0x000fc4000fffe0ff */
[----:B------:R-:W-:Y:S01]  /*38e70*/  UIADD3.X UR33, UPT, UPT, UR49, URZ, URZ, UP1, !UPT ;  /* 0x000000ff31217290 */ /* 0x000fe20008ffe4ff */
[----:B------:R-:W-:Y:S01]  /*38e80*/  UMOV UR40, 0x0 ;  /* 0x0000000000287882 */ /* 0x000fe20000000000 */
[----:B------:R-:W-:Y:S01]  /*38e90*/  UMOV UR41, 0x8200910 ;  /* 0x0820091000297882 */ /* 0x000fe20000000000 */
[----:B------:R-:W-:Y:S02]  /*38ea0*/  UIADD3 UR63, UPT, UPT, UR10, 0x148, URZ ;  /* 0x000001480a3f7890 */ /* 0x000fe4000fffe0ff */
[----:B------:R3:W-:Y:S01]  /*38eb0*/  UTCHMMA tmem[UR67], gdesc[UR26], tmem[UR10], tmem[UR40], idesc[UR41], UPT ;  /* 0x00ff281a430079ea */ /* 0x0007e2000b80000a */
[----:B-1----:R-:W-:Y:S02]  /*38ec0*/  UIADD3 UR34, UP2, UPT, UR48, 0x802, URZ ;  /* 0x0000080230227890 */ /* 0x002fe4000ff5e0ff */
[----:B--2---:R-:W-:Y:S01]  /*38ed0*/  UIADD3 UR36, UP1, UPT, UR48, 0x804, URZ ;  /* 0x0000080430247890 */ /* 0x004fe2000ff3e0ff */
[----:B------:R-:W-:Y:S01]  /*38ee0*/  UMOV UR38, 0x0 ;  /* 0x0000000000267882 */ /* 0x000fe20000000000 */
[----:B------:R-:W-:Y:S01]  /*38ef0*/  UMOV UR39, 0x8200910 ;  /* 0x0820091000277882 */ /* 0x000fe20000000000 */
[----:B------:R-:W-:Y:S01]  /*38f00*/  UIADD3.X UR35, UPT, UPT, UR49, URZ, URZ, UP2, !UPT ;  /* 0x000000ff31237290 */ /* 0x000fe200097fe4ff */
[----:B------:R1:W-:Y:S01]  /*38f10*/  UTCHMMA tmem[UR69], gdesc[UR28], tmem[UR10], tmem[UR38], idesc[UR39], UPT ;  /* 0x00ff261c450079ea */ /* 0x0003e2000b80000a */
[----:B------:R-:W-:-:S02]  /*38f20*/  UIADD3.X UR37, UPT, UPT, UR49, URZ, URZ, UP1, !UPT ;  /* 0x000000ff31257290 */ /* 0x000fc40008ffe4ff */
[----:B---3--:R-:W-:Y:S01]  /*38f30*/  UIADD3 UR40, UP1, UPT, UR48, 0xc00, URZ ;  /* 0x00000c0030287890 */ /* 0x008fe2000ff3e0ff */
[----:B------:R-:W-:Y:S01]  /*38f40*/  UMOV UR42, 0x0 ;  /* 0x00000000002a7882 */ /* 0x000fe20000000000 */
[----:B------:R-:W-:Y:S01]  /*38f50*/  UMOV UR43, 0x8200910 ;  /* 0x08200910002b7882 */ /* 0x000fe20000000000 */
[----:B------:R-:W-:Y:S01]  /*38f60*/  UMOV UR44, 0x0 ;  /* 0x00000000002c7882 */ /* 0x000fe20000000000 */
[----:B------:R-:W-:Y:S01]  /*38f70*/  UMOV UR45, 0x8200910 ;  /* 0x08200910002d7882 */ /* 0x000fe20000000000 */
[----:B------:R2:W-:Y:S01]  /*38f80*/  UTCHMMA tmem[UR68], gdesc[UR30], tmem[UR10], tmem[UR42], idesc[UR43], UPT ;  /* 0x00ff2a1e440079ea */ /* 0x0005e2000b80000a */
[----:B-1----:R-:W-:Y:S01]  /*38f90*/  UIADD3 UR38, UP2, UPT, UR48, 0xbfe, URZ ;  /* 0x00000bfe30267890 */ /* 0x002fe2000ff5e0ff */
[----:B------:R1:W-:Y:S01]  /*38fa0*/  UTCHMMA tmem[UR63], gdesc[UR32], tmem[UR10], tmem[UR44], idesc[UR45], UPT ;  /* 0x00ff2c203f0079ea */ /* 0x0003e2000b80000a */
[----:B------:R-:W-:Y:S02]  /*38fb0*/  UIADD3 UR62, UPT, UPT, UR10, 0x150, URZ ;  /* 0x000001500a3e7890 */ /* 0x000fe4000fffe0ff */
[----:B------:R-:W-:-:S02]  /*38fc0*/  UIADD3.X UR39, UPT, UPT, UR49, URZ, URZ, UP2, !UPT ;  /* 0x000000ff31277290 */ /* 0x000fc400097fe4ff */
[----:B------:R-:W-:Y:S02]  /*38fd0*/  UIADD3.X UR41, UPT, UPT, UR49, URZ, URZ, UP1, !UPT ;  /* 0x000000ff31297290 */ /* 0x000fe40008ffe4ff */
[----:B------:R-:W-:Y:S02]  /*38fe0*/  UIADD3 UR59, UPT, UPT, UR10, 0x158, URZ ;  /* 0x000001580a3b7890 */ /* 0x000fe4000fffe0ff */
[----:B--2---:R-:W-:Y:S02]  /*38ff0*/  UIADD3 UR42, UP2, UPT, UR48, 0xc02, URZ ;  /* 0x00000c02302a7890 */ /* 0x004fe4000ff5e0ff */
[----:B-1----:R-:W-:Y:S02]  /*39000*/  UIADD3 UR44, UP1, UPT, UR48, 0xc04, URZ ;  /* 0x00000c04302c7890 */ /* 0x002fe4000ff3e0ff */
[----:B------:R-:W-:Y:S02]  /*39010*/  UIADD3 UR58, UPT, UPT, UR10, 0x160, URZ ;  /* 0x000001600a3a7890 */ /* 0x000fe4000fffe0ff */
[----:B------:R-:W-:-:S02]  /*39020*/  UIADD3 UR9, UPT, UPT, UR10, 0x168, URZ ;  /* 0x000001680a097890 */ /* 0x000fc4000fffe0ff */
[----:B------:R-:W-:Y:S02]  /*39030*/  UIADD3 UR18, UPT, UPT, UR10, 0x170, URZ ;  /* 0x000001700a127890 */ /* 0x000fe4000fffe0ff */
[----:B------:R-:W-:Y:S02]  /*39040*/  UIADD3.X UR43, UPT, UPT, UR49, URZ, URZ, UP2, !UPT ;  /* 0x000000ff312b7290 */ /* 0x000fe400097fe4ff */
[----:B------:R-:W-:Y:S02]  /*39050*/  UIADD3 UR19, UPT, UPT, UR10, 0x178, URZ ;  /* 0x000001780a137890 */ /* 0x000fe4000fffe0ff */
[----:B------:R-:W-:Y:S02]  /*39060*/  UIADD3.X UR45, UPT, UPT, UR49, URZ, URZ, UP1, !UPT ;  /* 0x000000ff312d7290 */ /* 0x000fe40008ffe4ff */
[----:B------:R-:W-:Y:S02]  /*39070*/  UIADD3 UR20, UPT, UPT, UR10, 0x80, URZ ;  /* 0x000000800a147890 */ /* 0x000fe4000fffe0ff */
        /* <DEDUP_REMOVED lines=19> */
[----:B------:R-:W-:Y:S01]  /*391b0*/  UTCHMMA tmem[UR9], gdesc[UR40], tmem[UR10], tmem[UR74], idesc[UR75], UPT ;  /* 0x00ff4a28090079ea */ /* 0x000fe2000b80000a */
[----:B------:R-:W-:Y:S01]  /*391c0*/  UIADD3 UR67, UPT, UPT, UR10, 0x1a0, URZ ;  /* 0x000001a00a437890 */ /* 0x000fe2000fffe0ff */
[----:B------:R-:W-:Y:S01]  /*391d0*/  UMOV UR76, 0x0 ;  /* 0x00000000004c7882 */ /* 0x000fe20000000000 */
[----:B------:R-:W-:Y:S01]  /*391e0*/  UMOV UR77, 0x8200910 ;  /* 0x08200910004d7882 */ /* 0x000fe20000000000 */
[----:B------:R-:W-:Y:S01]  /*391f0*/  UMOV UR14, 0x0 ;  /* 0x00000000000e7882 */ /* 0x000fe20000000000 */
[----:B------:R-:W-:Y:S01]  /*39200*/  UMOV UR15, 0x8200910 ;  /* 0x08200910000f7882 */ /* 0x000fe20000000000 */
[----:B------:R-:W-:-:S02]  /*39210*/  UIADD3 UR63, UPT, UPT, UR10, 0x80, URZ ;  /* 0x000000800a3f7890 */ /* 0x000fc4000fffe0ff */
[----:B------:R-:W-:Y:S01]  /*39220*/  UTCHMMA tmem[UR18], gdesc[UR42], tmem[UR10], tmem[UR76], idesc[UR77], UPT ;  /* 0x00ff4c2a120079ea */ /* 0x000fe2000b80000a */
[----:B-1----:R-:W-:Y:S02]  /*39230*/  UIADD3 UR61, UPT, UPT, UR10, 0x1a8, URZ ;  /* 0x000001a80a3d7890 */ /* 0x002fe4000fffe0ff */
[----:B------:R-:W-:Y:S01]  /*39240*/  UTCHMMA tmem[UR19], gdesc[UR44], tmem[UR10], tmem[UR14], idesc[UR15], UPT ;  /* 0x00ff0e2c130079ea */ /* 0x000fe2000b80000a */
[----:B--2---:R-:W-:Y:S01]  /*39250*/  UIADD3 UR59, UPT, UPT, UR10, 0x80, URZ ;  /* 0x000000800a3b7890 */ /* 0x004fe2000fffe0ff */
[----:B------:R1:W-:Y:S01]  /*39260*/  UTCHMMA tmem[UR21], gdesc[UR46], tmem[UR20], tmem[UR76], idesc[UR77], UPT ;  /* 0x00ff4c2e150079ea */ /* 0x0003e2000b800014 */
[----:B------:R-:W-:Y:S01]  /*39270*/  UIADD3 UR60, UPT, UPT, UR10, 0x1b0, URZ ;  /* 0x000001b00a3c7890 */ /* 0x000fe2000fffe0ff */
[----:B------:R2:W-:Y:S01]  /*39280*/  UTCHMMA tmem[UR23], gdesc[UR48], tmem[UR22], tmem[UR76], idesc[UR77], UPT ;  /* 0x00ff4c30170079ea */ /* 0x0005e2000b800016 */
[----:B---3--:R-:W-:Y:S01]  /*39290*/  UIADD3 UR58, UPT, UPT, UR10, 0x80, URZ ;  /* 0x000000800a3a7890 */ /* 0x008fe2000fffe0ff */
[----:B------:R3:W-:Y:S01]  /*392a0*/  UTCHMMA tmem[UR25], gdesc[UR50], tmem[UR24], tmem[UR74], idesc[UR75], UPT ;  /* 0x00ff4a32190079ea */ /* 0x0007e2000b800018 */
[----:B------:R-:W-:-:S02]  /*392b0*/  UIADD3 UR69, UPT, UPT, UR10, 0x1b8, URZ ;  /* 0x000001b80a457890 */ /* 0x000fc4000fffe0ff */
[----:B------:R-:W-:Y:S02]  /*392c0*/  UIADD3 UR68, UPT, UPT, UR10, 0x80, URZ ;  /* 0x000000800a447890 */ /* 0x000fe4000fffe0ff */
[----:B------:R-:W-:Y:S02]  /*392d0*/  UIADD3 UR62, UPT, UPT, UR10, 0x1c0, URZ ;  /* 0x000001c00a3e7890 */ /* 0x000fe4000fffe0ff */
[----:B------:R-:W-:Y:S02]  /*392e0*/  UIADD3 UR72, UPT, UPT, UR10, 0x80, URZ ;  /* 0x000000800a487890 */ /* 0x000fe4000fffe0ff */
[----:B------:R-:W-:Y:S01]  /*392f0*/  UIADD3 UR71, UPT, UPT, UR10, 0x1c8, URZ ;  /* 0x000001c80a477890 */ /* 0x000fe2000fffe0ff */
[----:B-1----:R-:W-:Y:S01]  /*39300*/  UMOV UR46, 0x0 ;  /* 0x00000000002e7882 */ /* 0x002fe20000000000 */
[----:B------:R-:W-:Y:S01]  /*39310*/  UMOV UR47, 0x8200910 ;  /* 0x08200910002f7882 */ /* 0x000fe20000000000 */
[----:B------:R-:W-:Y:S01]  /*39320*/  UIADD3 UR70, UPT, UPT, UR10, 0x80, URZ ;  /* 0x000000800a467890 */ /* 0x000fe2000fffe0ff */
[----:B------:R1:W-:Y:S01]  /*39330*/  UTCHMMA tmem[UR65], gdesc[UR52], tmem[UR64], tmem[UR46], idesc[UR47], UPT ;  /* 0x00ff2e34410079ea */ /* 0x0003e2000b800040 */
[----:B------:R-:W-:Y:S01]  /*39340*/  UIADD3 UR73, UPT, UPT, UR10, 0x1d0, URZ ;  /* 0x000001d00a497890 */ /* 0x000fe2000fffe0ff */
[----:B--2---:R-:W-:Y:S01]  /*39350*/  UMOV UR48, 0x0 ;  /* 0x0000000000307882 */ /* 0x004fe20000000000 */
[----:B------:R-:W-:Y:S01]  /*39360*/  UMOV UR49, 0x8200910 ;  /* 0x0820091000317882 */ /* 0x000fe20000000000 */
[----:B---3--:R-:W-:Y:S01]  /*39370*/  UIADD3 UR74, UPT, UPT, UR10, 0x80, URZ ;  /* 0x000000800a4a7890 */ /* 0x008fe2000fffe0ff */
[----:B------:R2:W-:Y:S01]  /*39380*/  UTCHMMA tmem[UR67], gdesc[UR54], tmem[UR66], tmem[UR48], idesc[UR49], UPT ;  /* 0x00ff3036430079ea */ /* 0x0005e2000b800042 */
[----:B------:R-:W-:Y:S01]  /*39390*/  UIADD3 UR75, UPT, UPT, UR10, 0x1d8, URZ ;  /* 0x000001d80a4b7890 */ /* 0x000fe2000fffe0ff */
[----:B------:R-:W-:Y:S01]  /*393a0*/  UTCHMMA tmem[UR61], gdesc[UR56], tmem[UR63], tmem[UR48], idesc[UR49], UPT ;  /* 0x00ff30383d0079ea */ /* 0x000fe2000b80003f */
[----:B------:R3:W-:Y:S01]  /*393b0*/  UTCHMMA tmem[UR60], gdesc[UR26], tmem[UR59], tmem[UR14], idesc[UR15], UPT ;  /* 0x00ff0e1a3c0079ea */ /* 0x0007e2000b80003b */
[----:B-1----:R-:W-:-:S02]  /*393c0*/  UIADD3 UR53, UPT, UPT, UR10, 0x1e0, URZ ;  /* 0x000001e00a357890 */ /* 0x002fc4000fffe0ff */
[----:B------:R-:W-:Y:S02]  /*393d0*/  UIADD3 UR52, UPT, UPT, UR10, 0x80, URZ ;  /* 0x000000800a347890 */ /* 0x000fe4000fffe0ff */
[----:B------:R-:W-:Y:S02]  /*393e0*/  UIADD3 UR65, UPT, UPT, UR10, 0x1f0, URZ ;  /* 0x000001f00a417890 */ /* 0x000fe4000fffe0ff */
[----:B--2---:R-:W-:Y:S02]  /*393f0*/  UIADD3 UR54, UPT, UPT, UR10, 0x1e8, URZ ;  /* 0x000001e80a367890 */ /* 0x004fe4000fffe0ff */
[----:B------:R-:W-:Y:S01]  /*39400*/  UIADD3 UR55, UPT, UPT, UR10, 0x80, URZ ;  /* 0x000000800a377890 */ /* 0x000fe2000fffe0ff */
[----:B---3--:R-:W-:Y:S01]  /*39410*/  R2UR.FILL UR15, R4 ;  /* 0x00000000040f72ca */ /* 0x008fe200004e0000 */
[----:B------:R-:W-:Y:S01]  /*39420*/  UMOV UR66, 0x0 ;  /* 0x0000000000427882 */ /* 0x000fe20000000000 */
[----:B------:R-:W-:Y:S01]  /*39430*/  UMOV UR67, 0x8200910 ;  /* 0x0820091000437882 */ /* 0x000fe20000000000 */
[----:B------:R-:W-:Y:S01]  /*39440*/  UIADD3 UR56, UPT, UPT, UR10, 0x80, URZ ;  /* 0x000000800a387890 */ /* 0x000fe2000fffe0ff */
[----:B------:R2:W-:Y:S01]  /*39450*/  UTCHMMA tmem[UR69], gdesc[UR28], tmem[UR58], tmem[UR66], idesc[UR67], UPT ;  /* 0x00ff421c450079ea */ /* 0x0005e2000b80003a */
[----:B------:R-:W-:Y:S01]  /*39460*/  UIADD3 UR57, UPT, UPT, UR10, 0x1f8, URZ ;  /* 0x000001f80a397890 */ /* 0x000fe2000fffe0ff */
[----:B------:R2:W-:Y:S01]  /*39470*/  UTCHMMA tmem[UR62], gdesc[UR30], tmem[UR68], tmem[UR76], idesc[UR77], UPT ;  /* 0x00ff4c1e3e0079ea */ /* 0x0005e2000b800044 */
[----:B------:R-:W-:Y:S01]  /*39480*/  UMOV UR18, 0x0 ;  /* 0x0000000000127882 */ /* 0x000fe20000000000 */
[----:B------:R-:W-:Y:S01]  /*39490*/  UMOV UR19, 0x8200910 ;  /* 0x0820091000137882 */ /* 0x000fe20000000000 */
[----:B------:R-:W-:Y:S01]  /*394a0*/  UMOV UR20, 0x0 ;  /* 0x0000000000147882 */ /* 0x000fe20000000000 */
[----:B------:R-:W-:Y:S01]  /*394b0*/  UMOV UR21, 0x8200910 ;  /* 0x0820091000157882 */ /* 0x000fe20000000000 */
[----:B------:R-:W-:Y:S01]  /*394c0*/  UMOV UR22, 0x0 ;  /* 0x0000000000167882 */ /* 0x000fe20000000000 */
[----:B------:R-:W-:Y:S01]  /*394d0*/  UMOV UR23, 0x8200910 ;  /* 0x0820091000177882 */ /* 0x000fe20000000000 */
[----:B------:R2:W-:Y:S01]  /*394e0*/  UTCHMMA tmem[UR71], gdesc[UR32], tmem[UR72], tmem[UR18], idesc[UR19], UPT ;  /* 0x00ff1220470079ea */ /* 0x0005e2000b800048 */
[----:B------:R2:W-:Y:S01]  /*394f0*/  UTCHMMA tmem[UR73], gdesc[UR34], tmem[UR70], tmem[UR20], idesc[UR21], UPT ;  /* 0x00ff1422490079ea */ /* 0x0005e2000b800046 */
[----:B------:R-:W-:Y:S01]  /*39500*/  UMOV UR24, 0x0 ;  /* 0x0000000000187882 */ /* 0x000fe20000000000 */
[----:B------:R-:W-:Y:S01]  /*39510*/  UMOV UR25, 0x8200910 ;  /* 0x0820091000197882 */ /* 0x000fe20000000000 */
[----:B------:R2:W-:Y:S01]  /*39520*/  UTCHMMA tmem[UR75], gdesc[UR36], tmem[UR74], tmem[UR22], idesc[UR23], UPT ;  /* 0x00ff16244b0079ea */ /* 0x0005e2000b80004a */
        /* <DEDUP_REMOVED lines=10> */
.L_x_11:
[----:B-1----:R-:W3:Y:S01]  /*395d0*/  LDL R4, [R1+0xb70] ;  /* 0x000b700001047983 */ /* 0x002ee20000100800 */
[----:B------:R-:W1:Y:S03]  /*395e0*/  LDC R5, c[0x0][0x3a0] ;  /* 0x0000e800ff057b82 */ /* 0x000e660000000800 */
[----:B------:R-:W4:Y:S04]  /*395f0*/  LDL.LU R7, [R1+0xb60] ;  /* 0x000b600001077983 */ /* 0x000f280000300800 */
[----:B------:R-:W5:Y:S04]  /*39600*/  LDL.LU R6, [R1+0xb68] ;  /* 0x000b680001067983 */ /* 0x000f680000300800 */
[----:B--2---:R-:W2:Y:S04]  /*39610*/  LDL.LU R18, [R1+0xb58] ;  /* 0x000b580001127983 */ /* 0x004ea80000300800 */
[----:B------:R-:W2:Y:S04]  /*39620*/  LDL.LU R11, [R1+0xb64] ;  /* 0x000b6400010b7983 */ /* 0x000ea80000300800 */
[----:B------:R-:W2:Y:S04]  /*39630*/  LDL.LU R17, [R1+0xb50] ;  /* 0x000b500001117983 */ /* 0x000ea80000300800 */
[----:B------:R-:W2:Y:S01]  /*39640*/  LDL.LU R16, [R1+0xb5c] ;  /* 0x000b5c0001107983 */ /* 0x000ea20000300800 */
[----:B-1----:R-:W-:-:S03]  /*39650*/  VIADD R5, R5, 0xfffffd80 ;  /* 0xfffffd8005057836 */ /* 0x002fc60000000000 */
[----:B------:R-:W2:Y:S04]  /*39660*/  LDL.LU R15, [R1+0xb48] ;  /* 0x000b4800010f7983 */ /* 0x000ea80000300800 */
[----:B------:R-:W2:Y:S04]  /*39670*/  LDL.LU R8, [R1+0xb54] ;  /* 0x000b540001087983 */ /* 0x000ea80000300800 */
[----:B------:R-:W2:Y:S04]  /*39680*/  LDL.LU R14, [R1+0xb40] ;  /* 0x000b4000010e7983 */ /* 0x000ea80000300800 */
[----:B------:R-:W2:Y:S01]  /*39690*/  LDL.LU R9, [R1+0xb4c] ;  /* 0x000b4c0001097983 */ /* 0x000ea20000300800 */
[----:B------:R-:W-:Y:S01]  /*396a0*/  IMAD R5, R82, -0x80, R5 ;  /* 0xffffff8052057824 */ /* 0x000fe200078e0205 */
[----:B------:R-:W-:Y:S04]  /*396b0*/  BAR.SYNC.DEFER_BLOCKING 0x0 ;  /* 0x0000000000007b1d */ /* 0x000fe80000010000 */
[----:B------:R-:W-:-:S02]  /*396c0*/  ISETP.GT.AND P4, PT, R5, RZ, PT ;  /* 0x000000ff0500720c */ /* 0x000fc40003f84270 */
[----:B---3--:R-:W-:Y:S02]  /*396d0*/  ISETP.GE.AND P3, PT, R82, R4, PT ;  /* 0x000000045200720c */ /* 0x008fe40003f66270 */
[----:B------:R-:W-:-:S04]  /*396e0*/  SEL R4, RZ, 0x4, !P4 ;  /* 0x00000004ff047807 */ /* 0x000fc80006000000 */
[----:B------:R-:W-:Y:S02]  /*396f0*/  SEL R4, R4, RZ, !P3 ;  /* 0x000000ff04047207 */ /* 0x000fe40005800000 */
[----:B-----5:R-:W-:Y:S02]  /*39700*/  IADD3 R6, P4, PT, R6, R2, RZ ;  /* 0x0000000206067210 */ /* 0x020fe40007f9e0ff */
[----:B------:R-:W-:Y:S02]  /*39710*/  ISETP.NE.U32.AND P5, PT, R4, RZ, PT ;  /* 0x000000ff0400720c */ /* 0x000fe40003fa5070 */
[----:B----4-:R-:W-:Y:S02]  /*39720*/  IADD3.X R7, PT, PT, R7, R0, RZ, P4, !PT ;  /* 0x0000000007077210 */ /* 0x010fe400027fe4ff */
[----:B------:R-:W-:Y:S01]  /*39730*/  LEA R4, R83, UR15, 0x2 ;  /* 0x0000000f53047c11 */ /* 0x000fe2000f8e10ff */
[----:B------:R1:W-:Y:S01]  /*39740*/  STL [R1+0xb68], R6 ;  /* 0x000b680601007387 */ /* 0x0003e20000100800 */
[----:B------:R-:W-:-:S02]  /*39750*/  ISETP.GT.AND P4, PT, R5, 0x1, PT ;  /* 0x000000010500780c */ /* 0x000fc40003f84270 */
[----:B--2---:R-:W-:Y:S01]  /*39760*/  IADD3 R11, P6, PT, R11, R2, RZ ;  /* 0x000000020b0b7210 */ /* 0x004fe20007fde0ff */
[----:B------:R2:W-:Y:S04]  /*39770*/  STL [R1+0xb60], R7 ;  /* 0x000b600701007387 */ /* 0x0005e80000100800 */
[----:B------:R-:W3:Y:S01]  /*39780*/  LDL.LU R13, [R1+0xb38] ;  /* 0x000b3800010d7983 */ /* 0x000ee20000300800 */
[----:B------:R-:W-:-:S03]  /*39790*/  IMAD.X R18, R18, 0x1, R0, P6 ;  /* 0x0000000112127824 */ /* 0x000fc600030e0600 */
[----:B------:R-:W4:Y:S04]  /*397a0*/  LDL.LU R12, [R1+0xb44] ;  /* 0x000b4400010c7983 */ /* 0x000f280000300800 */
[----:B------:R-:W-:Y:S01]  /*397b0*/  @!PT LDS RZ, [RZ] ;  /* 0x00000000fffff984 */ /* 0x000fe20000000800 */
[----:B------:R-:W-:Y:S01]  /*397c0*/  @!PT LDS RZ, [RZ] ;  /* 0x00000000fffff984 */ /* 0x000fe20000000800 */
[----:B------:R-:W-:Y:S01]  /*397d0*/  @!PT LDS RZ, [RZ] ;  /* 0x00000000fffff984 */ /* 0x000fe20000000800 */
[----:B------:R1:W-:Y:S01]  /*397e0*/  LDGSTS.E [R4], desc[UR16][R6.64], P5 ;  /* 0x0000000006047fae */ /* 0x0003e2000a9a1010 */
[----:B------:R-:W-:-:S03]  /*397f0*/  IADD3 R16, P6, PT, R16, R2, RZ ;  /* 0x0000000210107210 */ /* 0x000fc60007fde0ff */
[----:B------:R-:W5:Y:S01]  /*39800*/  LDL.LU R10, [R1+0xb3c] ;  /* 0x000b3c00010a7983 */ /* 0x000f620000300800 */
[----:B-1----:R-:W-:-:S04]  /*39810*/  SEL R6, RZ, 0x4, !P4 ;  /* 0x00000004ff067807 */ /* 0x002fc80006000000 */
[----:B------:R-:W-:Y:S01]  /*39820*/  SEL R6, R6, RZ, !P3 ;  /* 0x000000ff06067207 */ /* 0x000fe20005800000 */
[----:B------:R-:W-:Y:S01]  /*39830*/  IMAD.X R17, R17, 0x1, R0, P6 ;  /* 0x0000000111117824 */ /* 0x000fe200030e0600 */
[----:B------:R1:W-:Y:S01]  /*39840*/  STL [R1+0xb64], R11 ;  /* 0x000b640b01007387 */ /* 0x0003e20000100800 */
[-C--:B------:R-:W-:Y:S02]  /*39850*/  IADD3 R8, P6, PT, R8, R2.reuse, RZ ;  /* 0x0000000208087210 */ /* 0x080fe40007fde0ff */
[----:B------:R-:W-:Y:S01]  /*39860*/  ISETP.NE.U32.AND P4, PT, R6, RZ, PT ;  /* 0x000000ff0600720c */ /* 0x000fe20003f85070 */
[----:B------:R-:W-:Y:S01]  /*39870*/  STL [R1+0xb58], R18 ;  /* 0x000b581201007387 */ /* 0x000fe20000100800 */
[----:B------:R-:W-:Y:S01]  /*39880*/  MOV R6, R11 ;  /* 0x0000000b00067202 */ /* 0x000fe20000000f00 */
[----:B--2---:R-:W-:Y:S02]  /*39890*/  IMAD.MOV.U32 R7, RZ, RZ, R18 ;  /* 0x000000ffff077224 */ /* 0x004fe400078e0012 */
[----:B-1----:R-:W2:Y:S01]  /*398a0*/  LDL.LU R11, [R1+0xb30] ;  /* 0x000b3000010b7983 */ /* 0x002ea20000300800 */
[----:B------:R-:W-:Y:S01]  /*398b0*/  IMAD.X R15, R15, 0x1, R0, P6 ;  /* 0x000000010f0f7824 */ /* 0x000fe200030e0600 */
[----:B------:R-:W-:-:S02]  /*398c0*/  IADD3 R9, P6, PT, R9, R2, RZ ;  /* 0x0000000209097210 */ /* 0x000fc40007fde0ff */
[----:B------:R1:W-:Y:S01]  /*398d0*/  LDGSTS.E [R4+0x200], desc[UR16][R6.64], P5 ;  /* 0x0020000006047fae */ /* 0x0003e2000a9a1010 */
[----:B------:R-:W-:Y:S02]  /*398e0*/  ISETP.GT.AND P5, PT, R5, 0x2, PT ;  /* 0x000000020500780c */ /* 0x000fe40003fa4270 */
[----:B------:R-:W-:Y:S01]  /*398f0*/  IMAD.X R14, R14, 0x1, R0, P6 ;  /* 0x000000010e0e7824 */ /* 0x000fe200030e0600 */
[----:B------:R1:W-:Y:S04]  /*39900*/  STL [R1+0xb5c], R16 ;  /* 0x000b5c1001007387 */ /* 0x0003e80000100800 */
[----:B------:R-:W-:Y:S01]  /*39910*/  STL [R1+0xb50], R17 ;  /* 0x000b501101007387 */ /* 0x000fe20000100800 */
[----:B-1----:R-:W-:Y:S01]  /*39920*/  IMAD.MOV.U32 R6, RZ, RZ, R16 ;  /* 0x000000ffff067224 */ /* 0x002fe200078e0010 */
[----:B------:R-:W-:-:S02]  /*39930*/  MOV R7, R17 ;  /* 0x0000001100077202 */ /* 0x000fc40000000f00 */
[----:B------:R-:W-:Y:S04]  /*39940*/  STL [R1+0xb54], R8 ;  /* 0x000b540801007387 */ /* 0x000fe80000100800 */
[----:B------:R1:W-:Y:S04]  /*39950*/  LDGSTS.E [R4+0x400], desc[UR16][R6.64], P4 ;  /* 0x0040000006047fae */ /* 0x0003e8000a1a1010 */
[----:B------:R1:W-:Y:S04]  /*39960*/  STL [R1+0xb48], R15 ;  /* 0x000b480f01007387 */ /* 0x0003e80000100800 */
[----:B------:R-:W2:Y:S01]  /*39970*/  LDL.LU R19, [R1+0xb28] ;  /* 0x000b280001137983 */ /* 0x000ea20000300800 */
[----:B-1----:R-:W-:-:S03]  /*39980*/  SEL R6, RZ, 0x4, !P5 ;  /* 0x00000004ff067807 */ /* 0x002fc60006800000 */
[----:B------:R1:W-:Y:S01]  /*39990*/  STL [R1+0xb4c], R9 ;  /* 0x000b4c0901007387 */ /* 0x0003e20000100800 */
[----:B------:R-:W-:-:S03]  /*399a0*/  SEL R6, R6, RZ, !P3 ;  /* 0x000000ff06067207 */ /* 0x000fc60005800000 */
[----:B------:R1:W-:Y:S04]  /*399b0*/  STL [R1+0xb40], R14 ;  /* 0x000b400e01007387 */ /* 0x0003e80000100800 */
[----:B------:R-:W2:Y:S01]  /*399c0*/  LDL.LU R16, [R1+0xb34] ;  /* 0x000b340001107983 */ /* 0x000ea20000300800 */
[----:B------:R-:W-:Y:S01]  /*399d0*/  ISETP.NE.U32.AND P5, PT, R6, RZ, PT ;  /* 0x000000ff0600720c */ /* 0x000fe20003fa5070 */
[----:B------:R-:W-:Y:S01]  /*399e0*/  IMAD.MOV.U32 R7, RZ, RZ, R15 ;  /* 0x000000ffff077224 */ /* 0x000fe200078e000f */
[----:B------:R-:W-:Y:S01]  /*399f0*/  MOV R6, R8 ;  /* 0x0000000800067202 */ /* 0x000fe20000000f00 */
[----:B------:R-:W2:Y:S04]  /*39a00*/  LDL.LU R15, [R1+0xb20] ;  /* 0x000b2000010f7983 */ /* 0x000ea80000300800 */
[----:B------:R-:W2:Y:S04]  /*39a10*/  LDL.LU R8, [R1+0xb2c] ;  /* 0x000b2c0001087983 */ /* 0x000ea80000300800 */
[----:B------:R1:W-:Y:S04]  /*39a20*/  LDGSTS.E [R4+0x600], desc[UR16][R6.64], P4 ;  /* 0x0060000006047fae */ /* 0x0003e8000a1a1010 */
[----:B------:R-:W2:Y:S01]  /*39a30*/  LDL.LU R18, [R1+0xb18] ;  /* 0x000b180001127983 */ /* 0x000ea20000300800 */
[----:B-1----:R-:W-:-:S03]  /*39a40*/  IMAD.MOV.U32 R6, RZ, RZ, R9 ;  /* 0x000000ffff067224 */ /* 0x002fc600078e0009 */
[----:B------:R-:W2:Y:S01]  /*39a50*/  LDL.LU R9, [R1+0xb24] ;  /* 0x000b240001097983 */ /* 0x000ea20000300800 */
[----:B------:R-:W-:Y:S02]  /*39a60*/  MOV R7, R14 ;  /* 0x0000000e00077202 */ /* 0x000fe40000000f00 */
[----:B------:R-:W-:Y:S01]  /*39a70*/  ISETP.GT.AND P4, PT, R5, 0x3, PT ;  /* 0x000000030500780c */ /* 0x000fe20003f84270 */
[----:B------:R-:W2:Y:S04]  /*39a80*/  LDL.LU R14, [R1+0xb1c] ;  /* 0x000b1c00010e7983 */ /* 0x000ea80000300800 */
[----:B------:R1:W-:Y:S02]  /*39a90*/  LDGSTS.E [R4+0x800], desc[UR16][R6.64], P5 ;  /* 0x0080000006047fae */ /* 0x0003e4000a9a1010 */
[----:B-1----:R-:W-:-:S04]  /*39aa0*/  SEL R6, RZ, 0x4, !P4 ;  /* 0x00000004ff067807 */ /* 0x002fc80006000000 */
[----:B------:R-:W-:-:S04]  /*39ab0*/  SEL R6, R6, RZ, !P3 ;  /* 0x000000ff06067207 */ /* 0x000fc80005800000 */
[----:B------:R-:W-:Y:S02]  /*39ac0*/  ISETP.NE.U32.AND P4, PT, R6, RZ, PT ;  /* 0x000000ff0600720c */ /* 0x000fe40003f85070 */
[----:B----4-:R-:W-:-:S05]  /*39ad0*/  IADD3 R12, P6, PT, R12, R2, RZ ;  /* 0x000000020c0c7210 */ /* 0x010fca0007fde0ff */
[----:B---3--:R-:W-:Y:S01]  /*39ae0*/  IMAD.X R13, R13, 0x1, R0, P6 ;  /* 0x000000010d0d7824 */ /* 0x008fe200030e0600 */
[----:B-----5:R-:W-:-:S03]  /*39af0*/  IADD3 R10, P6, PT, R10, R2, RZ ;  /* 0x000000020a0a7210 */ /* 0x020fc60007fde0ff */
[----:B------:R-:W-:Y:S01]  /*39b00*/  IMAD.MOV.U32 R7, RZ, RZ, R13 ;  /* 0x000000ffff077224 */ /* 0x000fe200078e000d */
[----:B------:R-:W-:Y:S01]  /*39b10*/  MOV R6, R12 ;  /* 0x0000000c00067202 */ /* 0x000fe20000000f00 */
[----:B------:R-:W-:Y:S04]  /*39b20*/  STL [R1+0xb44], R12 ;  /* 0x000b440c01007387 */ /* 0x000fe80000100800 */
[----:B------:R1:W-:Y:S04]  /*39b30*/  STL [R1+0xb38], R13 ;  /* 0x000b380d01007387 */ /* 0x0003e80000100800 */
[----:B------:R-:W3:Y:S04]  /*39b40*/  LDL.LU R17, [R1+0xb10] ;  /* 0x000b100001117983 */ /* 0x000ee80000300800 */
[----:B------:R-:W-:Y:S04]  /*39b50*/  STL [R1+0xb3c], R10 ;  /* 0x000b3c0a01007387 */ /* 0x000fe80000100800 */
[----:B------:R4:W-:Y:S01]  /*39b60*/  LDGSTS.E [R4+0xa00], desc[UR16][R6.64], P5 ;  /* 0x00a0000006047fae */ /* 0x0009e2000a9a1010 */
[----:B--2---:R-:W-:-:S05]  /*39b70*/  IMAD.X R11, R11, 0x1, R0, P6 ;  /* 0x000000010b0b7824 */ /* 0x004fca00030e0600 */
[----:B------:R2:W-:Y:S01]  /*39b80*/  STL [R1+0xb30], R11 ;  /* 0x000b300b01007387 */ /* 0x0005e20000100800 */
[----:B----4-:R-:W-:-:S03]  /*39b90*/  MOV R7, R11 ;  /* 0x0000000b00077202 */ /* 0x010fc60000000f00 */
[----:B-1----:R-:W4:Y:S01]  /*39ba0*/  LDL.LU R13, [R1+0xb08] ;  /* 0x000b0800010d7983 */ /* 0x002f220000300800 */
[----:B------:R-:W-:-:S03]  /*39bb0*/  IMAD.MOV.U32 R6, RZ, RZ, R10 ;  /* 0x000000ffff067224 */ /* 0x000fc600078e000a */
[----:B--2---:R-:W2:Y:S01]  /*39bc0*/  LDL.LU R11, [R1+0xb14] ;  /* 0x000b1400010b7983 */ /* 0x004ea20000300800 */
[----:B------:R-:W-:-:S03]  /*39bd0*/  ISETP.GT.AND P5, PT, R5, 0x4, PT ;  /* 0x000000040500780c */ /* 0x000fc60003fa4270 */
[----:B------:R-:W5:Y:S04]  /*39be0*/  LDL.LU R12, [R1+0xb00] ;  /* 0x000b0000010c7983 */ /* 0x000f680000300800 */
[----:B------:R-:W5:Y:S04]  /*39bf0*/  LDL.LU R10, [R1+0xb0c] ;  /* 0x000b0c00010a7983 */ /* 0x000f680000300800 */
[----:B------:R1:W-:Y:S02]  /*39c00*/  LDGSTS.E [R4+0xc00], desc[UR16][R6.64], P4 ;  /* 0x00c0000006047fae */ /* 0x0003e4000a1a1010 */
[----:B-1----:R-:W-:-:S02]  /*39c10*/  SEL R6, RZ, 0x4, !P5 ;  /* 0x00000004ff067807 */ /* 0x002fc40006800000 */
[----:B------:R-:W-:Y:S02]  /*39c20*/  IADD3 R16, P6, PT, R16, R2, RZ ;  /* 0x0000000210107210 */ /* 0x000fe40007fde0ff */
[----:B------:R-:W-:-:S03]  /*39c30*/  SEL R6, R6, RZ, !P3 ;  /* 0x000000ff06067207 */ /* 0x000fc60005800000 */
[----:B------:R-:W-:Y:S01]  /*39c40*/  IMAD.X R19, R19, 0x1, R0, P6 ;  /* 0x0000000113137824 */ /* 0x000fe200030e0600 */
[----:B------:R-:W-:Y:S02]  /*39c50*/  ISETP.NE.U32.AND P5, PT, R6, RZ, PT ;  /* 0x000000ff0600720c */ /* 0x000fe40003fa5070 */
[----:B------:R-:W-:Y:S01]  /*39c60*/  IADD3 R8, P6, PT, R8, R2, RZ ;  /* 0x0000000208087210 */ /* 0x000fe20007fde0ff */
[----:B------:R-:W-:Y:S01]  /*39c70*/  IMAD.MOV.U32 R7, RZ, RZ, R19 ;  /* 0x000000ffff077224 */ /* 0x000fe200078e0013 */
[----:B------:R-:W-:-:S03]  /*39c80*/  MOV R6, R16 ;  /* 0x0000001000067202 */ /* 0x000fc60000000f00 */
[----:B------:R-:W-:Y:S01]  /*39c90*/  IMAD.X R15, R15, 0x1, R0, P6 ;  /* 0x000000010f0f7824 */ /* 0x000fe200030e0600 */
[----:B------:R1:W-:Y:S04]  /*39ca0*/  STL [R1+0xb34], R16 ;  /* 0x000b341001007387 */ /* 0x0003e80000100800 */
[----:B------:R1:W-:Y:S01]  /*39cb0*/  LDGSTS.E [R4+0xe00], desc[UR16][R6.64], P4 ;  /* 0x00e0000006047fae */ /* 0x0003e2000a1a1010 */
[----:B------:R-:W-:-:S03]  /*39cc0*/  ISETP.GT.AND P4, PT, R5, 0x5, PT ;  /* 0x000000050500780c */ /* 0x000fc60003f84270 */
[----:B------:R-:W-:Y:S04]  /*39cd0*/  STL [R1+0xb28], R19 ;  /* 0x000b281301007387 */ /* 0x000fe80000100800 */
[----:B------:R-:W-:Y:S01]  /*39ce0*/  STL [R1+0xb2c], R8 ;  /* 0x000b2c0801007387 */ /* 0x000fe20000100800 */
[----:B-1----:R-:W-:Y:S01]  /*39cf0*/  IMAD.MOV.U32 R6, RZ, RZ, R8 ;  /* 0x000000ffff067224 */ /* 0x002fe200078e0008 */
[----:B------:R-:W-:Y:S02]  /*39d00*/  MOV R7, R15 ;  /* 0x0000000f00077202 */ /* 0x000fe40000000f00 */
[----:B------:R1:W-:Y:S01]  /*39d10*/  STL [R1+0xb20], R15 ;  /* 0x000b200f01007387 */ /* 0x0003e20000100800 */
[----:B------:R-:W-:-:S03]  /*39d20*/  IADD3 R9, P6, PT, R9, R2, RZ ;  /* 0x0000000209097210 */ /* 0x000fc60007fde0ff */
[----:B------:R-:W5:Y:S04]  /*39d30*/  LDL.LU R16, [R1+0xaf8] ;  /* 0x000af80001107983 */ /* 0x000f680000300800 */
[----:B------:R1:W-:Y:S04]  /*39d40*/  LDGSTS.E [R4+0x1000], desc[UR16][R6.64], P5 ;  /* 0x0100000006047fae */ /* 0x0003e8000a9a1010 */
[----:B-1----:R-:W5:Y:S01]  /*39d50*/  LDL.LU R15, [R1+0xb04] ;  /* 0x000b0400010f7983 */ /* 0x002f620000300800 */
[----:B------:R-:W-:-:S03]  /*39d60*/  IMAD.X R18, R18, 0x1, R0, P6 ;  /* 0x0000000112127824 */ /* 0x000fc600030e0600 */
[----:B------:R-:W5:Y:S01]  /*39d70*/  LDL.LU R8, [R1+0xafc] ;  /* 0x000afc0001087983 */ /* 0x000f620000300800 */
[----:B------:R-:W-:-:S04]  /*39d80*/  SEL R6, RZ, 0x4, !P4 ;  /* 0x00000004ff067807 */ /* 0x000fc80006000000 */
[----:B------:R-:W-:Y:S01]  /*39d90*/  SEL R6, R6, RZ, !P3 ;  /* 0x000000ff06067207 */ /* 0x000fe20005800000 */
[----:B------:R1:W-:Y:S03]  /*39da0*/  STL [R1+0xb24], R9 ;  /* 0x000b240901007387 */ /* 0x0003e60000100800 */
[----:B------:R-:W-:Y:S01]  /*39db0*/  ISETP.NE.U32.AND P4, PT, R6, RZ, PT ;  /* 0x000000ff0600720c */ /* 0x000fe20003f85070 */
[----:B------:R-:W-:Y:S01]  /*39dc0*/  STL [R1+0xb18], R18 ;  /* 0x000b181201007387 */ /* 0x000fe20000100800 */
[----:B------:R-:W-:-:S03]  /*39dd0*/  MOV R6, R9 ;  /* 0x0000000900067202 */ /* 0x000fc60000000f00 */
[----:B-1----:R-:W5:Y:S01]  /*39de0*/  LDL.LU R9, [R1+0xaf0] ;  /* 0x000af00001097983 */ /* 0x002f620000300800 */
[----:B------:R-:W-:Y:S01]  /*39df0*/  IADD3 R14, P6, PT, R14, R2, RZ ;  /* 0x000000020e0e7210 */ /* 0x000fe20007fde0ff */
[----:B------:R-:W-:-:S05]  /*39e00*/  IMAD.MOV.U32 R7, RZ, RZ, R18 ;  /* 0x000000ffff077224 */ /* 0x000fca00078e0012 */
[----:B------:R1:W-:Y:S01]  /*39e10*/  LDGSTS.E [R4+0x1200], desc[UR16][R6.64], P5 ;  /* 0x0120000006047fae */ /* 0x0003e2000a9a1010 */
[----:B------:R-:W-:-:S03]  /*39e20*/  ISETP.GT.AND P5, PT, R5, 0x6, PT ;  /* 0x000000060500780c */ /* 0x000fc60003fa4270 */
[----:B------:R2:W-:Y:S01]  /*39e30*/  STL [R1+0xb1c], R14 ;  /* 0x000b1c0e01007387 */ /* 0x0005e20000100800 */
[----:B-1----:R-:W-:Y:S02]  /*39e40*/  IMAD.MOV.U32 R6, RZ, RZ, R14 ;  /* 0x000000ffff067224 */ /* 0x002fe400078e000e */
[----:B---3--:R-:W-:-:S05]  /*39e50*/  IMAD.X R17, R17, 0x1, R0, P6 ;  /* 0x0000000111117824 */ /* 0x008fca00030e0600 */
[----:B------:R-:W-:Y:S01]  /*39e60*/  MOV R7, R17 ;  /* 0x0000001100077202 */ /* 0x000fe20000000f00 */
[----:B------:R-:W-:Y:S04]  /*39e70*/  STL [R1+0xb10], R17 ;  /* 0x000b101101007387 */ /* 0x000fe80000100800 */
[----:B------:R1:W-:Y:S01]  /*39e80*/  LDGSTS.E [R4+0x1400], desc[UR16][R6.64], P4 ;  /* 0x0140000006047fae */ /* 0x0003e2000a1a1010 */
[----:B--2---:R-:W-:-:S05]  /*39e90*/  IADD3 R11, P6, PT, R11, R2, RZ ;  /* 0x000000020b0b7210 */ /* 0x004fca0007fde0ff */
[--C-:B----4-:R-:W-:Y:S01]  /*39ea0*/  IMAD.X R13, R13, 0x1, R0.reuse, P6 ;  /* 0x000000010d0d7824 */ /* 0x110fe200030e0600 */
[----:B-----5:R-:W-:Y:S02]  /*39eb0*/  IADD3 R10, P6, PT, R10, R2, RZ ;  /* 0x000000020a0a7210 */ /* 0x020fe40007fde0ff */
[----:B-1----:R-:W-:Y:S01]  /*39ec0*/  SEL R6, RZ, 0x4, !P5 ;  /* 0x00000004ff067807 */ /* 0x002fe20006800000 */
[----:B------:R-:W-:Y:S02]  /*39ed0*/  STL [R1+0xb14], R11 ;  /* 0x000b140b01007387 */ /* 0x000fe40000100800 */
[----:B------:R-:W-:Y:S01]  /*39ee0*/  IMAD.X R12, R12, 0x1, R0, P6 ;  /* 0x000000010c0c7824 */ /* 0x000fe200030e0600 */
[----:B------:R-:W-:Y:S01]  /*39ef0*/  SEL R6, R6, RZ, !P3 ;  /* 0x000000ff06067207 */ /* 0x000fe20005800000 */
[----:B------:R1:W-:Y:S04]  /*39f00*/  STL [R1+0xb08], R13 ;  /* 0x000b080d01007387 */ /* 0x0003e80000100800 */
[----:B------:R-:W2:Y:S01]  /*39f10*/  LDL.LU R19, [R1+0xae8] ;  /* 0x000ae80001137983 */ /* 0x000ea20000300800 */
[----:B------:R-:W-:-:S03]  /*39f20*/  ISETP.NE.U32.AND P5, PT, R6, RZ, PT ;  /* 0x000000ff0600720c */ /* 0x000fc60003fa5070 */
[----:B------:R-:W-:Y:S01]  /*39f30*/  STL [R1+0xb0c], R10 ;  /* 0x000b0c0a01007387 */ /* 0x000fe20000100800 */
[----:B------:R-:W-:-:S03]  /*39f40*/  MOV R6, R11 ;  /* 0x0000000b00067202 */ /* 0x000fc60000000f00 */
[----:B------:R3:W-:Y:S01]  /*39f50*/  STL [R1+0xb00], R12 ;  /* 0x000b000c01007387 */ /* 0x0007e20000100800 */
[----:B------:R-:W-:-:S03]  /*39f60*/  IMAD.MOV.U32 R7, RZ, RZ, R13 ;  /* 0x000000ffff077224 */ /* 0x000fc600078e000d */
[----:B------:R-:W4:Y:S04]  /*39f70*/  LDL.LU R14, [R1+0xaf4] ;  /* 0x000af400010e7983 */ /* 0x000f280000300800 */
[----:B-1----:R-:W5:Y:S04]  /*39f80*/  LDL.LU R13, [R1+0xae0] ;  /* 0x000ae000010d7983 */ /* 0x002f680000300800 */
[----:B------:R-:W5:Y:S04]  /*39f90*/  LDL.LU R11, [R1+0xaec] ;  /* 0x000aec00010b7983 */ /* 0x000f680000300800 */
[----:B------:R1:W-:Y:S01]  /*39fa0*/  LDGSTS.E [R4+0x1600], desc[UR16][R6.64], P4 ;  /* 0x0160000006047fae */ /* 0x0003e2000a1a1010 */
[----:B------:R-:W-:-:S03]  /*39fb0*/  ISETP.GT.AND P4, PT, R5, 0x7, PT ;  /* 0x000000070500780c */ /* 0x000fc60003f84270 */
[----:B------:R-:W5:Y:S01]  /*39fc0*/  LDL.LU R18, [R1+0xad8] ;  /* 0x000ad80001127983 */ /* 0x000f620000300800 */
[----:B-1----:R-:W-:Y:S01]  /*39fd0*/  IMAD.MOV.U32 R6, RZ, RZ, R10 ;  /* 0x000000ffff067224 */ /* 0x002fe200078e000a */
[----:B------:R-:W-:Y:S02]  /*39fe0*/  MOV R7, R12 ;  /* 0x0000000c00077202 */ /* 0x000fe40000000f00 */
[----:B---3--:R-:W3:Y:S04]  /*39ff0*/  LDL.LU R12, [R1+0xae4] ;  /* 0x000ae400010c7983 */ /* 0x008ee80000300800 */
[----:B------:R1:W-:Y:S04]  /*3a000*/  LDGSTS.E [R4+0x1800], desc[UR16][R6.64], P5 ;  /* 0x0180000006047fae */ /* 0x0003e8000a9a1010 */
[----:B------:R-:W3:Y:S01]  /*3a010*/  LDL.LU R10, [R1+0xadc] ;  /* 0x000adc00010a7983 */ /* 0x000ee20000300800 */
[----:B------:R-:W-:-:S02]  /*3a020*/  IADD3 R15, P6, PT, R15, R2, RZ ;  /* 0x000000020f0f7210 */ /* 0x000fc40007fde0ff */
[----:B-1----:R-:W-:-:S03]  /*3a030*/  SEL R6, RZ, 0x4, !P4 ;  /* 0x00000004ff067807 */ /* 0x002fc60006000000 */
[----:B------:R-:W-:Y:S01]  /*3a040*/  IMAD.X R16, R16, 0x1, R0, P6 ;  /* 0x0000000110107824 */ /* 0x000fe200030e0600 */
[----:B------:R-:W-:Y:S02]  /*3a050*/  SEL R6, R6, RZ, !P3 ;  /* 0x000000ff06067207 */ /* 0x000fe40005800000 */
[----:B------:R-:W-:Y:S01]  /*3a060*/  IADD3 R8, P6, PT, R8, R2, RZ ;  /* 0x0000000208087210 */ /* 0x000fe20007fde0ff */
[----:B------:R-:W-:Y:S01]  /*3a070*/  IMAD.MOV.U32 R7, RZ, RZ, R16 ;  /* 0x000000ffff077224 */ /* 0x000fe200078e0010 */
[----:B------:R-:W-:Y:S02]  /*3a080*/  ISETP.NE.U32.AND P4, PT, R6, RZ, PT ;  /* 0x000000ff0600720c */ /* 0x000fe40003f85070 */
[----:B------:R-:W-:Y:S01]  /*3a090*/  MOV R6, R15 ;  /* 0x0000000f00067202 */ /* 0x000fe20000000f00 */
[----:B------:R-:W-:Y:S04]  /*3a0a0*/  STL [R1+0xb04], R15 ;  /* 0x000b040f01007387 */ /* 0x000fe80000100800 */
[----:B------:R-:W-:Y:S04]  /*3a0b0*/  STL [R1+0xaf8], R16 ;  /* 0x000af81001007387 */ /* 0x000fe80000100800 */
[----:B------:R-:W3:Y:S01]  /*3a0c0*/  LDL.LU R17, [R1+0xad0] ;  /* 0x000ad00001117983 */ /* 0x000ee20000300800 */
[----:B------:R-:W-:-:S03]  /*3a0d0*/  IMAD.X R9, R9, 0x1, R0, P6 ;  /* 0x0000000109097824 */ /* 0x000fc600030e0600 */
[----:B------:R-:W-:Y:S04]  /*3a0e0*/  STL [R1+0xafc], R8 ;  /* 0x000afc0801007387 */ /* 0x000fe80000100800 */
[----:B------:R1:W-:Y:S04]  /*3a0f0*/  LDGSTS.E [R4+0x1a00], desc[UR16][R6.64], P5 ;  /* 0x01a0000006047fae */ /* 0x0003e8000a9a1010 */
[----:B------:R1:W-:Y:S02]  /*3a100*/  STL [R1+0xaf0], R9 ;  /* 0x000af00901007387 */ /* 0x0003e40000100800 */
[----:B-1----:R-:W-:Y:S01]  /*3a110*/  MOV R7, R9 ;  /* 0x0000000900077202 */ /* 0x002fe20000000f00 */
[----:B------:R-:W-:Y:S01]  /*3a120*/  IMAD.MOV.U32 R6, RZ, RZ, R8 ;  /* 0x000000ffff067224 */ /* 0x000fe200078e0008 */
[----:B------:R-:W3:Y:S04]  /*3a130*/  LDL.LU R9, [R1+0xac8] ;  /* 0x000ac80001097983 */ /* 0x000ee80000300800 */
[----:B------:R-:W3:Y:S04]  /*3a140*/  LDL.LU R8, [R1+0xad4] ;  /* 0x000ad40001087983 */ /* 0x000ee80000300800 */
[----:B------:R-:W3:Y:S04]  /*3a150*/  LDL.LU R16, [R1+0xac0] ;  /* 0x000ac00001107983 */ /* 0x000ee80000300800 */
[----:B------:R-:W3:Y:S01]  /*3a160*/  LDL.LU R15, [R1+0xacc] ;  /* 0x000acc00010f7983 */ /* 0x000ee20000300800 */
[----:B------:R-:W-:-:S03]  /*3a170*/  ISETP.GT.AND P5, PT, R5, 0x8, PT ;  /* 0x000000080500780c */ /* 0x000fc60003fa4270 */
[----:B------:R1:W-:Y:S02]  /*3a180*/  LDGSTS.E [R4+0x1c00], desc[UR16][R6.64], P4 ;  /* 0x01c0000006047fae */ /* 0x0003e4000a1a1010 */
[----:B-1----:R-:W-:-:S04]  /*3a190*/  SEL R6, RZ, 0x4, !P5 ;  /* 0x00000004ff067807 */ /* 0x002fc80006800000 */
[----:B------:R-:W-:-:S04]  /*3a1a0*/  SEL R6, R6, RZ, !P3 ;  /* 0x000000ff06067207 */ /* 0x000fc80005800000 */
[----:B------:R-:W-:Y:S02]  /*3a1b0*/  ISETP.NE.U32.AND P5, PT, R6, RZ, PT ;  /* 0x000000ff0600720c */ /* 0x000fe40003fa5070 */
[----:B----4-:R-:W-:-:S05]  /*3a1c0*/  IADD3 R14, P6, PT, R14, R2, RZ ;  /* 0x000000020e0e7210 */ /* 0x010fca0007fde0ff */
[----:B--2---:R-:W-:Y:S01]  /*3a1d0*/  IMAD.X R19, R19, 0x1, R0, P6 ;  /* 0x0000000113137824 */ /* 0x004fe200030e0600 */
[----:B-----5:R-:W-:-:S03]  /*3a1e0*/  IADD3 R11, P6, PT, R11, R2, RZ ;  /* 0x000000020b0b7210 */ /* 0x020fc60007fde0ff */
[----:B------:R-:W-:Y:S01]  /*3a1f0*/  IMAD.MOV.U32 R7, RZ, RZ, R19 ;  /* 0x000000ffff077224 */ /* 0x000fe200078e0013 */
[----:B------:R-:W-:Y:S01]  /*3a200*/  MOV R6, R14 ;  /* 0x0000000e00067202 */ /* 0x000fe20000000f00 */
[----:B------:R-:W-:-:S04]  /*3a210*/  IMAD.X R13, R13, 0x1, R0, P6 ;  /* 0x000000010d0d7824 */ /* 0x000fc800030e0600 */
[----:B------:R1:W-:Y:S01]  /*3a220*/  LDGSTS.E [R4+0x1e00], desc[UR16][R6.64], P4 ;  /* 0x01e0000006047fae */ /* 0x0003e2000a1a1010 */
[----:B------:R-:W-:-:S03]  /*3a230*/  ISETP.GT.AND P4, PT, R5, 0x9, PT ;  /* 0x000000090500780c */ /* 0x000fc60003f84270 */
[----:B------:R2:W-:Y:S01]  /*3a240*/  STL [R1+0xaf4], R14 ;  /* 0x000af40e01007387 */ /* 0x0005e20000100800 */
[----:B-1----:R-:W-:Y:S01]  /*3a250*/  IMAD.MOV.U32 R6, RZ, RZ, R11 ;  /* 0x000000ffff067224 */ /* 0x002fe200078e000b */
[----:B------:R-:W-:Y:S02]  /*3a260*/  MOV R7, R13 ;  /* 0x0000000d00077202 */ /* 0x000fe40000000f00 */
[----:B---3--:R-:W-:-:S03]  /*3a270*/  IADD3 R12, P6, PT, R12, R2, RZ ;  /* 0x000000020c0c7210 */ /* 0x008fc60007fde0ff */
[----:B------:R1:W-:Y:S02]  /*3a280*/  LDGSTS.E [R4+0x2000], desc[UR16][R6.64], P5 ;  /* 0x0200000006047fae */ /* 0x0003e4000a9a1010 */
[----:B------:R-:W-:Y:S01]  /*3a290*/  IMAD.X R18, R18, 0x1, R0, P6 ;  /* 0x0000000112127824 */ /* 0x000fe200030e0600 */
[----:B------:R-:W-:Y:S01]  /*3a2a0*/  IADD3 R10, P6, PT, R10, R2, RZ ;  /* 0x000000020a0a7210 */ /* 0x000fe20007fde0ff */
[----:B------:R-:W-:Y:S04]  /*3a2b0*/  STL [R1+0xae8], R19 ;  /* 0x000ae81301007387 */ /* 0x000fe80000100800 */
[----:B------:R-:W-:Y:S01]  /*3a2c0*/  STL [R1+0xaec], R11 ;  /* 0x000aec0b01007387 */ /* 0x000fe20000100800 */
[----:B-1----:R-:W-:-:S03]  /*3a2d0*/  SEL R6, RZ, 0x4, !P4 ;  /* 0x00000004ff067807 */ /* 0x002fc60006000000 */
[----:B------:R1:W-:Y:S01]  /*3a2e0*/  STL [R1+0xae0], R13 ;  /* 0x000ae00d01007387 */ /* 0x0003e20000100800 */
[----:B------:R-:W-:-:S03]  /*3a2f0*/  SEL R6, R6, RZ, !P3 ;  /* 0x000000ff06067207 */ /* 0x000fc60005800000 */
[----:B--2---:R-:W2:Y:S01]  /*3a300*/  LDL.LU R14, [R1+0xab8] ;  /* 0x000ab800010e7983 */ /* 0x004ea20000300800 */
[----:B------:R-:W-:Y:S01]  /*3a310*/  IMAD.MOV.U32 R7, RZ, RZ, R18 ;  /* 0x000000ffff077224 */ /* 0x000fe200078e0012 */
[----:B------:R-:W-:Y:S02]  /*3a320*/  ISETP.NE.U32.AND P4, PT, R6, RZ, PT ;  /* 0x000000ff0600720c */ /* 0x000fe40003f85070 */
[----:B-1----:R-:W3:Y:S01]  /*3a330*/  LDL.LU R13, [R1+0xac4] ;  /* 0x000ac400010d7983 */ /* 0x002ee20000300800 */
[----:B------:R-:W-:-:S03]  /*3a340*/  MOV R6, R12 ;  /* 0x0000000c00067202 */ /* 0x000fc60000000f00 */
[----:B------:R-:W4:Y:S01]  /*3a350*/  LDL.LU R11, [R1+0xabc] ;  /* 0x000abc00010b7983 */ /* 0x000f220000300800 */
[----:B------:R-:W-:-:S03]  /*3a360*/  IMAD.X R17, R17, 0x1, R0, P6 ;  /* 0x0000000111117824 */ /* 0x000fc600030e0600 */
[----:B------:R1:W-:Y:S04]  /*3a370*/  STL [R1+0xae4], R12 ;  /* 0x000ae40c01007387 */ /* 0x0003e80000100800 */
[----:B------:R5:W-:Y:S01]  /*3a380*/  LDGSTS.E [R4+0x2200], desc[UR16][R6.64], P5 ;  /* 0x0220000006047fae */ /* 0x000be2000a9a1010 */
[----:B------:R-:W-:-:S03]  /*3a390*/  ISETP.GT.AND P5, PT, R5, 0xa, PT ;  /* 0x0000000a0500780c */ /* 0x000fc60003fa4270 */
[----:B------:R-:W-:Y:S04]  /*3a3a0*/  STL [R1+0xad8], R18 ;  /* 0x000ad81201007387 */ /* 0x000fe80000100800 */
[----:B-1----:R-:W4:Y:S01]  /*3a3b0*/  LDL.LU R12, [R1+0xab0] ;  /* 0x000ab000010c7983 */ /* 0x002f220000300800 */
[----:B-----5:R-:W-:Y:S01]  /*3a3c0*/  IMAD.MOV.U32 R6, RZ, RZ, R10 ;  /* 0x000000ffff067224 */ /* 0x020fe200078e000a */
[----:B------:R-:W-:Y:S02]  /*3a3d0*/  MOV R7, R17 ;  /* 0x0000001100077202 */ /* 0x000fe40000000f00 */
[-C--:B------:R-:W-:Y:S01]  /*3a3e0*/  IADD3 R8, P6, PT, R8, R2.reuse, RZ ;  /* 0x0000000208087210 */ /* 0x080fe20007fde0ff */
[----:B------:R1:W-:Y:S04]  /*3a3f0*/  STL [R1+0xadc], R10 ;  /* 0x000adc0a01007387 */ /* 0x0003e80000100800 */
[----:B------:R-:W-:Y:S01]  /*3a400*/  IMAD.X R9, R9, 0x1, R0, P6 ;  /* 0x0000000109097824 */ /* 0x000fe200030e0600 */
[----:B------:R5:W-:Y:S01]  /*3a410*/  LDGSTS.E [R4+0x2400], desc[UR16][R6.64], P4 ;  /* 0x0240000006047fae */ /* 0x000be2000a1a1010 */
[----:B------:R-:W-:-:S03]  /*3a420*/  IADD3 R15, P6, PT, R15, R2, RZ ;  /* 0x000000020f0f7210 */ /* 0x000fc60007fde0ff */
[----:B------:R-:W-:Y:S02]  /*3a430*/  STL [R1+0xad0], R17 ;  /* 0x000ad01101007387 */ /* 0x000fe40000100800 */
[----:B------:R-:W-:Y:S02]  /*3a440*/  IMAD.X R16, R16, 0x1, R0, P6 ;  /* 0x0000000110107824 */ /* 0x000fe400030e0600 */
[----:B------:R-:W-:Y:S01]  /*3a450*/  STL [R1+0xad4], R8 ;  /* 0x000ad40801007387 */ /* 0x000fe20000100800 */
[----:B-----5:R-:W-:-:S03]  /*3a460*/  SEL R6, RZ, 0x4, !P5 ;  /* 0x00000004ff067807 */ /* 0x020fc60006800000 */
[----:B------:R5:W-:Y:S04]  /*3a470*/  STL [R1+0xac8], R9 ;  /* 0x000ac80901007387 */ /* 0x000be80000100800 */
[----:B------:R-:W4:Y:S01]  /*3a480*/  LDL.LU R19, [R1+0xaa8] ;  /* 0x000aa80001137983 */ /* 0x000f220000300800 */
[----:B------:R-:W-:-:S03]  /*3a490*/  SEL R6, R6, RZ, !P3 ;  /* 0x000000ff06067207 */ /* 0x000fc60005800000 */
[----:B------:R5:W-:Y:S04]  /*3a4a0*/  STL [R1+0xacc], R15 ;  /* 0x000acc0f01007387 */ /* 0x000be80000100800 */
[----:B------:R2:W-:Y:S04]  /*3a4b0*/  STL [R1+0xac0], R16 ;  /* 0x000ac01001007387 */ /* 0x0005e80000100800 */
[----:B-1----:R-:W4:Y:S01]  /*3a4c0*/  LDL.LU R10, [R1+0xab4] ;  /* 0x000ab400010a7983 */ /* 0x002f220000300800 */
[----:B------:R-:W-:Y:S01]  /*3a4d0*/  ISETP.NE.U32.AND P5, PT, R6, RZ, PT ;  /* 0x000000ff0600720c */ /* 0x000fe20003fa5070 */
[----:B------:R-:W-:Y:S01]  /*3a4e0*/  IMAD.MOV.U32 R7, RZ, RZ, R9 ;  /* 0x000000ffff077224 */ /* 0x000fe200078e0009 */
[----:B------:R-:W-:Y:S01]  /*3a4f0*/  MOV R6, R8 ;  /* 0x0000000800067202 */ /* 0x000fe20000000f00 */
[----:B-----5:R-:W5:Y:S04]  /*3a500*/  LDL.LU R9, [R1+0xaa0] ;  /* 0x000aa00001097983 */ /* 0x020f680000300800 */
[----:B------:R-:W5:Y:S04]  /*3a510*/  LDL.LU R8, [R1+0xaac] ;  /* 0x000aac0001087983 */ /* 0x000f680000300800 */
[----:B------:R1:W-:Y:S01]  /*3a520*/  LDGSTS.E [R4+0x2600], desc[UR16][R6.64], P4 ;  /* 0x0260000006047fae */ /* 0x0003e2000a1a1010 */
[----:B------:R-:W-:-:S03]  /*3a530*/  ISETP.GT.AND P4, PT, R5, 0xb, PT ;  /* 0x0000000b0500780c */ /* 0x000fc60003f84270 */
[----:B------:R-:W5:Y:S04]  /*3a540*/  LDL.LU R18, [R1+0xa98] ;  /* 0x000a980001127983 */ /* 0x000f680000300800 */
[----:B------:R-:W5:Y:S01]  /*3a550*/  LDL.LU R17, [R1+0xaa4] ;  /* 0x000aa40001117983 */ /* 0x000f620000300800 */
[----:B-1----:R-:W-:Y:S01]  /*3a560*/  IMAD.MOV.U32 R6, RZ, RZ, R15 ;  /* 0x000000ffff067224 */ /* 0x002fe200078e000f */
[----:B------:R-:W-:Y:S02]  /*3a570*/  MOV R7, R16 ;  /* 0x0000001000077202 */ /* 0x000fe40000000f00 */
[----:B------:R-:W5:Y:S04]  /*3a580*/  LDL.LU R15, [R1+0xa9c] ;  /* 0x000a9c00010f7983 */ /* 0x000f680000300800 */
[----:B------:R1:W-:Y:S02]  /*3a590*/  LDGSTS.E [R4+0x2800], desc[UR16][R6.64], P5 ;  /* 0x0280000006047fae */ /* 0x0003e4000a9a1010 */
[----:B-1----:R-:W-:-:S04]  /*3a5a0*/  SEL R6, RZ, 0x4, !P4 ;  /* 0x00000004ff067807 */ /* 0x002fc80006000000 */
[----:B------:R-:W-:-:S04]  /*3a5b0*/  SEL R6, R6, RZ, !P3 ;  /* 0x000000ff06067207 */ /* 0x000fc80005800000 */
[----:B------:R-:W-:Y:S02]  /*3a5c0*/  ISETP.NE.U32.AND P4, PT, R6, RZ, PT ;  /* 0x000000ff0600720c */ /* 0x000fe40003f85070 */
[----:B---3--:R-:W-:-:S05]  /*3a5d0*/  IADD3 R13, P6, PT, R13, R2, RZ ;  /* 0x000000020d0d7210 */ /* 0x008fca0007fde0ff */
[----:B--2---:R-:W-:Y:S01]  /*3a5e0*/  IMAD.X R14, R14, 0x1, R0, P6 ;  /* 0x000000010e0e7824 */ /* 0x004fe200030e0600 */
[----:B----4-:R-:W-:Y:S02]  /*3a5f0*/  IADD3 R11, P6, PT, R11, R2, RZ ;  /* 0x000000020b0b7210 */ /* 0x010fe40007fde0ff */
[----:B------:R-:W-:Y:S01]  /*3a600*/  MOV R6, R13 ;  /* 0x0000000d00067202 */ /* 0x000fe20000000f00 */
[----:B------:R-:W-:Y:S01]  /*3a610*/  IMAD.MOV.U32 R7, RZ, RZ, R14 ;  /* 0x000000ffff077224 */ /* 0x000fe200078e000e */
[----:B------:R-:W-:Y:S04]  /*3a620*/  STL [R1+0xac4], R13 ;  /* 0x000ac40d01007387 */ /* 0x000fe80000100800 */
[----:B------:R1:W-:Y:S04]  /*3a630*/  STL [R1+0xab8], R14 ;  /* 0x000ab80e01007387 */ /* 0x0003e80000100800 */
[----:B------:R-:W2:Y:S01]  /*3a640*/  LDL.LU R16, [R1+0xa90] ;  /* 0x000a900001107983 */ /* 0x000ea20000300800 */
[----:B------:R-:W-:-:S03]  /*3a650*/  IMAD.X R12, R12, 0x1, R0, P6 ;  /* 0x000000010c0c7824 */ /* 0x000fc600030e0600 */
[----:B------:R3:W-:Y:S01]  /*3a660*/  LDGSTS.E [R4+0x2a00], desc[UR16][R6.64], P5 ;  /* 0x02a0000006047fae */ /* 0x0007e2000a9a1010 */
[----:B------:R-:W-:-:S03]  /*3a670*/  ISETP.GT.AND P5, PT, R5, 0xc, PT ;  /* 0x0000000c0500780c */ /* 0x000fc60003fa4270 */
[----:B------:R-:W-:Y:S01]  /*3a680*/  STL [R1+0xabc], R11 ;  /* 0x000abc0b01007387 */ /* 0x000fe20000100800 */
[----:B---3--:R-:W-:Y:S01]  /*3a690*/  IMAD.MOV.U32 R6, RZ, RZ, R11 ;  /* 0x000000ffff067224 */ /* 0x008fe200078e000b */
[----:B------:R-:W-:Y:S02]  /*3a6a0*/  MOV R7, R12 ;  /* 0x0000000c00077202 */ /* 0x000fe40000000f00 */
[----:B------:R3:W-:Y:S04]  /*3a6b0*/  STL [R1+0xab0], R12 ;  /* 0x000ab00c01007387 */ /* 0x0007e80000100800 */
[----:B------:R4:W-:Y:S04]  /*3a6c0*/  LDGSTS.E [R4+0x2c00], desc[UR16][R6.64], P4 ;  /* 0x02c0000006047fae */ /* 0x0009e8000a1a1010 */
[----:B-1----:R-:W2:Y:S04]  /*3a6d0*/  LDL.LU R14, [R1+0xa88] ;  /* 0x000a8800010e7983 */ /* 0x002ea80000300800 */
[----:B------:R-:W2:Y:S01]  /*3a6e0*/  LDL.LU R13, [R1+0xa94] ;  /* 0x000a9400010d7983 */ /* 0x000ea20000300800 */
[----:B----4-:R-:W-:-:S03]  /*3a6f0*/  SEL R6, RZ, 0x4, !P5 ;  /* 0x00000004ff067807 */ /* 0x010fc60006800000 */
[----:B---3--:R-:W3:Y:S01]  /*3a700*/  LDL.LU R12, [R1+0xa80] ;  /* 0x000a8000010c7983 */ /* 0x008ee20000300800 */
[----:B------:R-:W-:-:S03]  /*3a710*/  SEL R6, R6, RZ, !P3 ;  /* 0x000000ff06067207 */ /* 0x000fc60005800000 */
[----:B------:R-:W4:Y:S01]  /*3a720*/  LDL.LU R11, [R1+0xa8c] ;  /* 0x000a8c00010b7983 */ /* 0x000f220000300800 */
[----:B------:R-:W-:-:S05]  /*3a730*/  IADD3 R10, P6, PT, R10, R2, RZ ;  /* 0x000000020a0a7210 */ /* 0x000fca0007fde0ff */
[----:B------:R-:W-:Y:S01]  /*3a740*/  IMAD.X R19, R19, 0x1, R0, P6 ;  /* 0x0000000113137824 */ /* 0x000fe200030e0600 */
[----:B-----5:R-:W-:-:S03]  /*3a750*/  IADD3 R8, P6, PT, R8, R2, RZ ;  /* 0x0000000208087210 */ /* 0x020fc60007fde0ff */
[----:B------:R-:W-:Y:S01]  /*3a760*/  IMAD.MOV.U32 R7, RZ, RZ, R19 ;  /* 0x000000ffff077224 */ /* 0x000fe200078e0013 */
[----:B------:R-:W-:Y:S02]  /*3a770*/  ISETP.NE.U32.AND P5, PT, R6, RZ, PT ;  /* 0x000000ff0600720c */ /* 0x000fe40003fa5070 */
[----:B------:R-:W-:Y:S01]  /*3a780*/  MOV R6, R10 ;  /* 0x0000000a00067202 */ /* 0x000fe20000000f00 */
[----:B------:R-:W-:Y:S01]  /*3a790*/  IMAD.X R9, R9, 0x1, R0, P6 ;  /* 0x0000000109097824 */ /* 0x000fe200030e0600 */
[----:B------:R1:W-:Y:S04]  /*3a7a0*/  STL [R1+0xab4], R10 ;  /* 0x000ab40a01007387 */ /* 0x0003e80000100800 */
[----:B------:R-:W-:Y:S04]  /*3a7b0*/  STL [R1+0xaa8], R19 ;  /* 0x000aa81301007387 */ /* 0x000fe80000100800 */
[----:B------:R-:W-:Y:S04]  /*3a7c0*/  STL [R1+0xaac], R8 ;  /* 0x000aac0801007387 */ /* 0x000fe80000100800 */
[----:B------:R5:W-:Y:S04]  /*3a7d0*/  LDGSTS.E [R4+0x2e00], desc[UR16][R6.64], P4 ;  /* 0x02e0000006047fae */ /* 0x000be8000a1a1010 */
[----:B------:R5:W-:Y:S04]  /*3a7e0*/  STL [R1+0xaa0], R9 ;  /* 0x000aa00901007387 */ /* 0x000be80000100800 */
[----:B-1----:R-:W3:Y:S01]  /*3a7f0*/  LDL.LU R10, [R1+0xa78] ;  /* 0x000a7800010a7983 */ /* 0x002ee20000300800 */
[----:B-----5:R-:W-:-:S03]  /*3a800*/  MOV R7, R9 ;  /* 0x0000000900077202 */ /* 0x020fc60000000f00 */
[----:B------:R-:W5:Y:S01]  /*3a810*/  LDL.LU R9, [R1+0xa84] ;  /* 0x000a840001097983 */ /* 0x000f620000300800 */
[----:B------:R-:W-:-:S03]  /*3a820*/  IMAD.MOV.U32 R6, RZ, RZ, R8 ;  /* 0x000000ffff067224 */ /* 0x000fc600078e0008 */
[----:B------:R-:W5:Y:S01]  /*3a830*/  LDL.LU R8, [R1+0xa7c] ;  /* 0x000a7c0001087983 */ /* 0x000f620000300800 */
[----:B------:R-:W-:Y:S02]  /*3a840*/  ISETP.GT.AND P4, PT, R5, 0xd, PT ;  /* 0x0000000d0500780c */ /* 0x000fe40003f84270 */
[-C--:B------:R-:W-:Y:S01]  /*3a850*/  IADD3 R17, P6, PT, R17, R2.reuse, RZ ;  /* 0x0000000211117210 */ /* 0x080fe20007fde0ff */
[----:B------:R1:W-:Y:S04]  /*3a860*/  LDGSTS.E [R4+0x3000], desc[UR16][R6.64], P5 ;  /* 0x0300000006047fae */ /* 0x0003e8000a9a1010 */
[----:B------:R-:W-:Y:S01]  /*3a870*/  IMAD.X R18, R18, 0x1, R0, P6 ;  /* 0x0000000112127824 */ /* 0x000fe200030e0600 */
[----:B------:R-:W-:Y:S02]  /*3a880*/  IADD3 R15, P6, PT, R15, R2, RZ ;  /* 0x000000020f0f7210 */ /* 0x000fe40007fde0ff */
[----:B-1----:R-:W-:-:S04]  /*3a890*/  SEL R6, RZ, 0x4, !P4 ;  /* 0x00000004ff067807 */ /* 0x002fc80006000000 */
[----:B------:R-:W-:Y:S01]  /*3a8a0*/  SEL R6, R6, RZ, !P3 ;  /* 0x000000ff06067207 */ /* 0x000fe20005800000 */
[----:B------:R-:W-:-:S03]  /*3a8b0*/  IMAD.MOV.U32 R7, RZ, RZ, R18 ;  /* 0x000000ffff077224 */ /* 0x000fc600078e0012 */
[----:B------:R-:W-:Y:S02]  /*3a8c0*/  ISETP.NE.U32.AND P4, PT, R6, RZ, PT ;  /* 0x000000ff0600720c */ /* 0x000fe40003f85070 */
[----:B------:R-:W-:-:S05]  /*3a8d0*/  MOV R6, R17 ;  /* 0x0000001100067202 */ /* 0x000fca0000000f00 */
[----:B------:R1:W-:Y:S01]  /*3a8e0*/  LDGSTS.E [R4+0x3200], desc[UR16][R6.64], P5 ;  /* 0x0320000006047fae */ /* 0x0003e2000a9a1010 */
[----:B------:R-:W-:Y:S01]  /*3a8f0*/  ISETP.GT.AND P5, PT, R5, 0xe, PT ;  /* 0x0000000e0500780c */ /* 0x000fe20003fa4270 */
[----:B-1----:R-:W-:Y:S02]  /*3a900*/  IMAD.MOV.U32 R6, RZ, RZ, R15 ;  /* 0x000000ffff067224 */ /* 0x002fe400078e000f */
[----:B------:R-:W-:Y:S04]  /*3a910*/  STL [R1+0xaa4], R17 ;  /* 0x000aa41101007387 */ /* 0x000fe80000100800 */
[----:B------:R1:W-:Y:S04]  /*3a920*/  STL [R1+0xa98], R18 ;  /* 0x000a981201007387 */ /* 0x0003e80000100800 */
[----:B------:R1:W-:Y:S01]  /*3a930*/  STL [R1+0xa9c], R15 ;  /* 0x000a9c0f01007387 */ /* 0x0003e20000100800 */
[----:B--2---:R-:W-:-:S05]  /*3a940*/  IMAD.X R16, R16, 0x1, R0, P6 ;  /* 0x0000000110107824 */ /* 0x004fca00030e0600 */
[----:B------:R-:W-:-:S05]  /*3a950*/  MOV R7, R16 ;  /* 0x0000001000077202 */ /* 0x000fca0000000f00 */
[----:B------:R2:W-:Y:S02]  /*3a960*/  LDGSTS.E [R4+0x3400], desc[UR16][R6.64], P4 ;  /* 0x0340000006047fae */ /* 0x0005e4000a1a1010 */
[----:B--2---:R-:W-:-:S04]  /*3a970*/  SEL R6, RZ, 0x4, !P5 ;  /* 0x00000004ff067807 */ /* 0x004fc80006800000 */
[----:B------:R-:W-:Y:S02]  /*3a980*/  SEL R6, R6, RZ, !P3 ;  /* 0x000000ff06067207 */ /* 0x000fe40005800000 */
[----:B------:R-:W-:Y:S02]  /*3a990*/  IADD3 R13, P6, PT, R13, R2, RZ ;  /* 0x000000020d0d7210 */ /* 0x000fe40007fde0ff */
[----:B------:R-:W-:-:S03]  /*3a9a0*/  ISETP.NE.U32.AND P5, PT, R6, RZ, PT ;  /* 0x000000ff0600720c */ /* 0x000fc60003fa5070 */
[----:B------:R-:W-:Y:S01]  /*3a9b0*/  IMAD.X R14, R14, 0x1, R0, P6 ;  /* 0x000000010e0e7824 */ /* 0x000fe200030e0600 */
[----:B----4-:R-:W-:-:S03]  /*3a9c0*/  IADD3 R11, P6, PT, R11, R2, RZ ;  /* 0x000000020b0b7210 */ /* 0x010fc60007fde0ff */
[----:B------:R-:W-:Y:S01]  /*3a9d0*/  IMAD.MOV.U32 R7, RZ, RZ, R14 ;  /* 0x000000ffff077224 */ /* 0x000fe200078e000e */
[----:B------:R-:W-:Y:S01]  /*3a9e0*/  MOV R6, R13 ;  /* 0x0000000d00067202 */ /* 0x000fe20000000f00 */
[----:B---3--:R-:W-:-:S04]  /*3a9f0*/  IMAD.X R12, R12, 0x1, R0, P6 ;  /* 0x000000010c0c7824 */ /* 0x008fc800030e0600 */
[----:B------:R2:W-:Y:S01]  /*3aa00*/  LDGSTS.E [R4+0x3600], desc[UR16][R6.64], P4 ;  /* 0x0360000006047fae */ /* 0x0005e2000a1a1010 */
[----:B------:R-:W-:-:S03]  /*3aa10*/  ISETP.GT.AND P4, PT, R5, 0xf, PT ;  /* 0x0000000f0500780c */ /* 0x000fc60003f84270 */
[----:B------:R-:W-:Y:S04]  /*3aa20*/  STL [R1+0xa90], R16 ;  /* 0x000a901001007387 */ /* 0x000fe80000100800 */
[----:B------:R-:W-:Y:S01]  /*3aa30*/  STL [R1+0xa94], R13 ;  /* 0x000a940d01007387 */ /* 0x000fe20000100800 */
[----:B--2---:R-:W-:Y:S01]  /*3aa40*/  IMAD.MOV.U32 R6, RZ, RZ, R11 ;  /* 0x000000ffff067224 */ /* 0x004fe200078e000b */
[----:B------:R-:W-:Y:S02]  /*3aa50*/  MOV R7, R12 ;  /* 0x0000000c00077202 */ /* 0x000fe40000000f00 */
[----:B------:R2:W-:Y:S04]  /*3aa60*/  STL [R1+0xa88], R14 ;  /* 0x000a880e01007387 */ /* 0x0005e80000100800 */
[----:B------:R3:W-:Y:S04]  /*3aa70*/  STL [R1+0xa8c], R11 ;  /* 0x000a8c0b01007387 */ /* 0x0007e80000100800 */
[----:B------:R-:W-:Y:S04]  /*3aa80*/  STL [R1+0xa80], R12 ;  /* 0x000a800c01007387 */ /* 0x000fe80000100800 */
[----:B------:R4:W-:Y:S01]  /*3aa90*/  LDGSTS.E [R4+0x3800], desc[UR16][R6.64], P5 ;  /* 0x0380000006047fae */ /* 0x0009e2000a9a1010 */
[----:B-----5:R-:W-:-:S05]  /*3aaa0*/  IADD3 R9, P6, PT, R9, R2, RZ ;  /* 0x0000000209097210 */ /* 0x020fca0007fde0ff */
[----:B------:R-:W-:Y:S01]  /*3aab0*/  IMAD.X R10, R10, 0x1, R0, P6 ;  /* 0x000000010a0a7824 */ /* 0x000fe200030e0600 */
[----:B------:R-:W-:Y:S01]  /*3aac0*/  IADD3 R8, P6, PT, R8, R2, RZ ;  /* 0x0000000208087210 */ /* 0x000fe20007fde0ff */
[----:B------:R-:W-:Y:S01]  /*3aad0*/  STL [R1+0xa84], R9 ;  /* 0x000a840901007387 */ /* 0x000fe20000100800 */
[----:B----4-:R-:W-:-:S03]  /*3aae0*/  SEL R6, RZ, 0x4, !P4 ;  /* 0x00000004ff067807 */ /* 0x010fc60006000000 */
[----:B------:R-:W-:Y:S01]  /*3aaf0*/  STL [R1+0xa78], R10 ;  /* 0x000a780a01007387 */ /* 0x000fe20000100800 */
[----:B------:R-:W-:-:S03]  /*3ab00*/  SEL R6, R6, RZ, !P3 ;  /* 0x000000ff06067207 */ /* 0x000fc60005800000 */
[----:B------:R4:W-:Y:S04]  /*3ab10*/  STL [R1+0xa7c], R8 ;  /* 0x000a7c0801007387 */ /* 0x0009e80000100800 */
[----:B------:R-:W5:Y:S04]  /*3ab20*/  LDL.LU R19, [R1] ;  /* 0x0000000001137983 */ /* 0x000f680000300800 */
[----:B-1----:R-:W5:Y:S01]  /*3ab30*/  LDL.LU R18, [R1+0x4] ;  /* 0x0000040001127983 */ /* 0x002f620000300800 */
[----:B------:R-:W-:Y:S01]  /*3ab40*/  ISETP.NE.U32.AND P4, PT, R6, RZ, PT ;  /* 0x000000ff0600720c */ /* 0x000fe20003f85070 */
[----:B------:R-:W-:Y:S01]  /*3ab50*/  IMAD.MOV.U32 R7, RZ, RZ, R10 ;  /* 0x000000ffff077224 */ /* 0x000fe200078e000a */
[----:B------:R-:W-:Y:S01]  /*3ab60*/  MOV R6, R9 ;  /* 0x0000000900067202 */ /* 0x000fe20000000f00 */
[----:B------:R-:W5:Y:S04]  /*3ab70*/  LDL.LU R15, [R1+0x8] ;  /* 0x00000800010f7983 */ /* 0x000f680000300800 */
[----:B--2---:R-:W2:Y:S04]  /*3ab80*/  LDL.LU R14, [R1+0xc] ;  /* 0x00000c00010e7983 */ /* 0x004ea80000300800 */
[----:B------:R1:W-:Y:S04]  /*3ab90*/  LDGSTS.E [R4+0x3a00], desc[UR16][R6.64], P5 ;  /* 0x03a0000006047fae */ /* 0x0003e8000a9a1010 */
[----:B---3--:R-:W3:Y:S01]  /*3aba0*/  LDL.LU R11, [R1+0x10] ;  /* 0x00001000010b7983 */ /* 0x008ee20000300800 */
[----:B-1----:R-:W-:-:S03]  /*3abb0*/  IMAD.MOV.U32 R6, RZ, RZ, R8 ;  /* 0x000000ffff067224 */ /* 0x002fc600078e0008 */
[----:B----4-:R-:W4:Y:S04]  /*3abc0*/  LDL.LU R8, [R1+0x14] ;  /* 0x0000140001087983 */ /* 0x010f280000300800 */
[----:B------:R-:W2:Y:S04]  /*3abd0*/  LDL.LU R17, [R1+0x18] ;  /* 0x0000180001117983 */ /* 0x000ea80000300800 */
[----:B------:R-:W2:Y:S01]  /*3abe0*/  LDL.LU R16, [R1+0x1c] ;  /* 0x00001c0001107983 */ /* 0x000ea20000300800 */
[----:B------:R-:W-:Y:S01]  /*3abf0*/  IMAD.X R85, R85, 0x1, R0, P6 ;  /* 0x0000000155557824 */ /* 0x000fe200030e0600 */
[----:B------:R-:W-:-:S02]  /*3ac00*/  ISETP.GT.AND P5, PT, R5, 0x10, PT ;  /* 0x000000100500780c */ /* 0x000fc40003fa4270 */
[----:B------:R-:W2:Y:S02]  /*3ac10*/  LDL.LU R13, [R1+0x20] ;  /* 0x00002000010d7983 */ /* 0x000ea40000300800 */
[----:B------:R-:W-:Y:S02]  /*3ac20*/  MOV R7, R85 ;  /* 0x0000005500077202 */ /* 0x000fe40000000f00 */
[-C--:B------:R-:W-:Y:S01]  /*3ac30*/  IADD3 R87, P6, PT, R87, R2.reuse, RZ ;  /* 0x0000000257577210 */ /* 0x080fe20007fde0ff */
[----:B------:R-:W2:Y:S04]  /*3ac40*/  LDL.LU R12, [R1+0x24] ;  /* 0x00002400010c7983 */ /* 0x000ea80000300800 */
[----:B------:R1:W-:Y:S01]  /*3ac50*/  LDGSTS.E [R4+0x3c00], desc[UR16][R6.64], P4 ;  /* 0x03c0000006047fae */ /* 0x0003e2000a1a1010 */
[----:B------:R-:W-:Y:S01]  /*3ac60*/  IMAD.X R86, R86, 0x1, R0, P6 ;  /* 0x0000000156567824 */ /* 0x000fe200030e0600 */
[----:B------:R-:W-:-:S02]  /*3ac70*/  IADD3 R197, P6, PT, R197, R2, RZ ;  /* 0x00000002c5c57210 */ /* 0x000fc40007fde0ff */
[----:B------:R-:W2:Y:S01]  /*3ac80*/  LDL.LU R10, [R1+0x28] ;  /* 0x00002800010a7983 */ /* 0x000ea20000300800 */
[----:B-1----:R-:W-:Y:S01]  /*3ac90*/  SEL R6, RZ, 0x4, !P5 ;  /* 0x00000004ff067807 */ /* 0x002fe20006800000 */
[----:B------:R-:W-:Y:S02]  /*3aca0*/  IMAD.MOV.U32 R7, RZ, RZ, R86 ;  /* 0x000000ffff077224 */ /* 0x000fe400078e0056 */
[----:B------:R-:W2:Y:S01]  /*3acb0*/  LDL.LU R9, [R1+0x2c] ;  /* 0x00002c0001097983 */ /* 0x000ea20000300800 */
[----:B------:R-:W-:Y:S01]  /*3acc0*/  SEL R6, R6, RZ, !P3 ;  /* 0x000000ff06067207 */ /* 0x000fe20005800000 */
[----:B------:R-:W-:-:S03]  /*3acd0*/  IMAD.X R196, R196, 0x1, R0, P6 ;  /* 0x00000001c4c47824 */ /* 0x000fc600030e0600 */
[----:B------:R-:W-:Y:S02]  /*3ace0*/  ISETP.NE.U32.AND P5, PT, R6, RZ, PT ;  /* 0x000000ff0600720c */ /* 0x000fe40003fa5070 */
[----:B------:R-:W-:-:S05]  /*3acf0*/  MOV R6, R87 ;  /* 0x0000005700067202 */ /* 0x000fca0000000f00 */
[----:B------:R1:W-:Y:S01]  /*3ad00*/  LDGSTS.E [R4+0x3e00], desc[UR16][R6.64], P4 ;  /* 0x03e0000006047fae */ /* 0x0003e2000a1a1010 */
[----:B------:R-:W-:Y:S02]  /*3ad10*/  ISETP.GT.AND P4, PT, R5, 0x11, PT ;  /* 0x000000110500780c */ /* 0x000fe40003f84270 */
[----:B------:R-:W-:Y:S01]  /*3ad20*/  IADD3 R202, P6, PT, R202, R2, RZ ;  /* 0x00000002caca7210 */ /* 0x000fe20007fde0ff */
[----:B-1----:R-:W-:Y:S01]  /*3ad30*/  IMAD.MOV.U32 R6, RZ, RZ, R197 ;  /* 0x000000ffff067224 */ /* 0x002fe200078e00c5 */
[----:B------:R-:W-:-:S05]  /*3ad40*/  MOV R7, R196 ;  /* 0x000000c400077202 */ /* 0x000fca0000000f00 */
[----:B------:R1:W-:Y:S01]  /*3ad50*/  LDGSTS.E [R4+0x4000], desc[UR16][R6.64], P5 ;  /* 0x0400000006047fae */ /* 0x0003e2000a9a1010 */
[----:B------:R-:W-:Y:S01]  /*3ad60*/  IMAD.X R201, R201, 0x1, R0, P6 ;  /* 0x00000001c9c97824 */ /* 0x000fe200030e0600 */
[----:B------:R-:W-:Y:S02]  /*3ad70*/  IADD3 R224, P6, PT, R224, R2, RZ ;  /* 0x00000002e0e07210 */ /* 0x000fe40007fde0ff */
[----:B-1----:R-:W-:-:S04]  /*3ad80*/  SEL R6, RZ, 0x4, !P4 ;  /* 0x00000004ff067807 */ /* 0x002fc80006000000 */
[----:B------:R-:W-:Y:S01]  /*3ad90*/  SEL R6, R6, RZ, !P3 ;  /* 0x000000ff06067207 */ /* 0x000fe20005800000 */
[----:B------:R-:W-:-:S03]  /*3ada0*/  IMAD.MOV.U32 R7, RZ, RZ, R201 ;  /* 0x000000ffff077224 */ /* 0x000fc600078e00c9 */
[----:B------:R-:W-:Y:S01]  /*3adb0*/  ISETP.NE.U32.AND P4, PT, R6, RZ, PT ;  /* 0x000000ff0600720c */ /* 0x000fe20003f85070 */
[----:B------:R-:W-:Y:S01]  /*3adc0*/  IMAD.X R203, R203, 0x1, R0, P6 ;  /* 0x00000001cbcb7824 */ /* 0x000fe200030e0600 */
        /* <DEDUP_REMOVED lines=101> */
[----:B-----5:R-:W-:Y:S01]  /*3b420*/  IADD3 R18, P6, PT, R18, R2, RZ ;  /* 0x0000000212127210 */ /* 0x020fe20007fde0ff */
[----:B-1----:R-:W-:Y:S01]  /*3b430*/  IMAD.MOV.U32 R6, RZ, RZ, R252 ;  /* 0x000000ffff067224 */ /* 0x002fe200078e00fc */
[----:B------:R-:W-:-:S03]  /*3b440*/  MOV R7, R251 ;  /* 0x000000fb00077202 */ /* 0x000fc60000000f00 */
[----:B------:R-:W-:Y:S02]  /*3b450*/  IMAD.X R19, R19, 0x1, R0, P6 ;  /* 0x0000000113137824 */ /* 0x000fe400030e0600 */
[----:B------:R1:W-:Y:S01]  /*3b460*/  LDGSTS.E [R4+0x6000], desc[UR16][R6.64], P5 ;  /* 0x0600000006047fae */ /* 0x0003e2000a9a1010 */
[----:B--2---:R-:W-:Y:S02]  /*3b470*/  IADD3 R14, P6, PT, R14, R2, RZ ;  /* 0x000000020e0e7210 */ /* 0x004fe40007fde0ff */
[----:B-1----:R-:W-:-:S04]  /*3b480*/  SEL R6, RZ, 0x4, !P4 ;  /* 0x00000004ff067807 */ /* 0x002fc80006000000 */
[----:B------:R-:W-:Y:S01]  /*3b490*/  SEL R6, R6, RZ, !P3 ;  /* 0x000000ff06067207 */ /* 0x000fe20005800000 */
[--C-:B------:R-:W-:Y:S01]  /*3b4a0*/  IMAD.X R15, R15, 0x1, R0.reuse, P6 ;  /* 0x000000010f0f7824 */ /* 0x100fe200030e0600 */
[----:B----4-:R-:W-:Y:S02]  /*3b4b0*/  IADD3 R8, P6, PT, R8, R2, RZ ;  /* 0x0000000208087210 */ /* 0x010fe40007fde0ff */
[----:B------:R-:W-:Y:S01]  /*3b4c0*/  ISETP.NE.U32.AND P4, PT, R6, RZ, PT ;  /* 0x000000ff0600720c */ /* 0x000fe20003f85070 */
[----:B------:R-:W-:Y:S01]  /*3b4d0*/  IMAD.MOV.U32 R7, RZ, RZ, R19 ;  /* 0x000000ffff077224 */ /* 0x000fe200078e0013 */
[----:B------:R-:W-:Y:S01]  /*3b4e0*/  MOV R6, R18 ;  /* 0x0000001200067202 */ /* 0x000fe20000000f00 */
[--C-:B---3--:R-:W-:Y:S01]  /*3b4f0*/  IMAD.X R11, R11, 0x1, R0.reuse, P6 ;  /* 0x000000010b0b7824 */ /* 0x108fe200030e0600 */
[----:B------:R-:W-:Y:S01]  /*3b500*/  IADD3 R16, P6, PT, R16, R2, RZ ;  /* 0x0000000210107210 */ /* 0x000fe20007fde0ff */
[----:B------:R-:W-:Y:S04]  /*3b510*/  STL [R1+0x4], R18 ;  /* 0x0000041201007387 */ /* 0x000fe80000100800 */
[----:B------:R1:W-:Y:S01]  /*3b520*/  LDGSTS.E [R4+0x6200], desc[UR16][R6.64], P5 ;  /* 0x0620000006047fae */ /* 0x0003e2000a9a1010 */
[----:B------:R-:W-:Y:S01]  /*3b530*/  ISETP.GT.AND P5, PT, R5, 0x1a, PT ;  /* 0x0000001a0500780c */ /* 0x000fe20003fa4270 */
[----:B------:R-:W-:-:S02]  /*3b540*/  IMAD.X R17, R17, 0x1, R0, P6 ;  /* 0x0000000111117824 */ /* 0x000fc400030e0600 */
[----:B------:R-:W-:Y:S04]  /*3b550*/  STL [R1], R19 ;  /* 0x0000001301007387 */ /* 0x000fe80000100800 */
[----:B------:R-:W-:Y:S01]  /*3b560*/  STL [R1+0xc], R14 ;  /* 0x00000c0e01007387 */ /* 0x000fe20000100800 */
[----:B-1----:R-:W-:Y:S01]  /*3b570*/  IMAD.MOV.U32 R6, RZ, RZ, R14 ;  /* 0x000000ffff067224 */ /* 0x002fe200078e000e */
[----:B------:R-:W-:Y:S02]  /*3b580*/  MOV R7, R15 ;  /* 0x0000000f00077202 */ /* 0x000fe40000000f00 */
[----:B------:R1:W-:Y:S04]  /*3b590*/  STL [R1+0x8], R15 ;  /* 0x0000080f01007387 */ /* 0x0003e80000100800 */
[----:B------:R2:W-:Y:S04]  /*3b5a0*/  LDGSTS.E [R4+0x6400], desc[UR16][R6.64], P4 ;  /* 0x0640000006047fae */ /* 0x0005e8000a1a1010 */
[----:B------:R-:W-:Y:S04]  /*3b5b0*/  STL [R1+0x14], R8 ;  /* 0x0000140801007387 */ /* 0x000fe80000100800 */
[----:B------:R3:W-:Y:S01]  /*3b5c0*/  STL [R1+0x10], R11 ;  /* 0x0000100b01007387 */ /* 0x0007e20000100800 */
[----:B--2---:R-:W-:-:S03]  /*3b5d0*/  SEL R6, RZ, 0x4, !P5 ;  /* 0x00000004ff067807 */ /* 0x004fc60006800000 */
[----:B-1----:R-:W2:Y:S04]  /*3b5e0*/  LDL.LU R15, [R1+0x30] ;  /* 0x00003000010f7983 */ /* 0x002ea80000300800 */
[----:B------:R-:W-:Y:S01]  /*3b5f0*/  STL [R1+0x1c], R16 ;  /* 0x00001c1001007387 */ /* 0x000fe20000100800 */
[----:B------:R-:W-:-:S03]  /*3b600*/  SEL R6, R6, RZ, !P3 ;  /* 0x000000ff06067207 */ /* 0x000fc60005800000 */
[----:B------:R-:W-:Y:S04]  /*3b610*/  STL [R1+0x18], R17 ;  /* 0x0000181101007387 */ /* 0x000fe80000100800 */
[----:B------:R-:W4:Y:S01]  /*3b620*/  LDL.LU R14, [R1+0x34] ;  /* 0x00003400010e7983 */ /* 0x000f220000300800 */
[----:B------:R-:W-:Y:S01]  /*3b630*/  ISETP.NE.U32.AND P5, PT, R6, RZ, PT ;  /* 0x000000ff0600720c */ /* 0x000fe20003fa5070 */
[----:B------:R-:W-:Y:S01]  /*3b640*/  IMAD.MOV.U32 R7, RZ, RZ, R11 ;  /* 0x000000ffff077224 */ /* 0x000fe200078e000b */
[----:B------:R-:W-:Y:S01]  /*3b650*/  MOV R6, R8 ;  /* 0x0000000800067202 */ /* 0x000fe20000000f00 */
[----:B---3--:R-:W3:Y:S04]  /*3b660*/  LDL.LU R11, [R1+0x38] ;  /* 0x00003800010b7983 */ /* 0x008ee80000300800 */
[----:B------:R-:W5:Y:S01]  /*3b670*/  LDL.LU R8, [R1+0x3c] ;  /* 0x00003c0001087983 */ /* 0x000f620000300800 */
[----:B------:R-:W-:-:S03]  /*3b680*/  IADD3 R12, P6, PT, R12, R2, RZ ;  /* 0x000000020c0c7210 */ /* 0x000fc60007fde0ff */
[----:B------:R1:W-:Y:S02]  /*3b690*/  LDGSTS.E [R4+0x6600], desc[UR16][R6.64], P4 ;  /* 0x0660000006047fae */ /* 0x0003e4000a1a1010 */
[----:B------:R-:W-:Y:S01]  /*3b6a0*/  IMAD.X R13, R13, 0x1, R0, P6 ;  /* 0x000000010d0d7824 */ /* 0x000fe200030e0600 */
[----:B------:R-:W-:Y:S02]  /*3b6b0*/  IADD3 R9, P6, PT, R9, R2, RZ ;  /* 0x0000000209097210 */ /* 0x000fe40007fde0ff */
[----:B------:R-:W-:Y:S01]  /*3b6c0*/  ISETP.GT.AND P4, PT, R5, 0x1b, PT ;  /* 0x0000001b0500780c */ /* 0x000fe20003f84270 */
[----:B------:R-:W-:Y:S01]  /*3b6d0*/  STL [R1+0x24], R12 ;  /* 0x0000240c01007387 */ /* 0x000fe20000100800 */
[----:B-1----:R-:W-:Y:S01]  /*3b6e0*/  IMAD.MOV.U32 R6, RZ, RZ, R16 ;  /* 0x000000ffff067224 */ /* 0x002fe200078e0010 */
[----:B------:R-:W-:Y:S01]  /*3b6f0*/  MOV R7, R17 ;  /* 0x0000001100077202 */ /* 0x000fe20000000f00 */
[----:B------:R-:W-:Y:S01]  /*3b700*/  IMAD.X R10, R10, 0x1, R0, P6 ;  /* 0x000000010a0a7824 */ /* 0x000fe200030e0600 */
[----:B------:R1:W-:Y:S04]  /*3b710*/  STL [R1+0x20], R13 ;  /* 0x0000200d01007387 */ /* 0x0003e80000100800 */
[----:B------:R1:W-:Y:S04]  /*3b720*/  LDGSTS.E [R4+0x6800], desc[UR16][R6.64], P5 ;  /* 0x0680000006047fae */ /* 0x0003e8000a9a1010 */
[----:B------:R-:W3:Y:S04]  /*3b730*/  LDL.LU R19, [R1+0x40] ;  /* 0x0000400001137983 */ /* 0x000ee80000300800 */
[----:B------:R-:W-:Y:S01]  /*3b740*/  STL [R1+0x2c], R9 ;  /* 0x00002c0901007387 */ /* 0x000fe20000100800 */
[----:B-1----:R-:W-:-:S03]  /*3b750*/  SEL R6, RZ, 0x4, !P4 ;  /* 0x00000004ff067807 */ /* 0x002fc60006000000 */
[----:B------:R1:W-:Y:S01]  /*3b760*/  STL [R1+0x28], R10 ;  /* 0x0000280a01007387 */ /* 0x0003e20000100800 */
[----:B------:R-:W-:-:S03]  /*3b770*/  SEL R6, R6, RZ, !P3 ;  /* 0x000000ff06067207 */ /* 0x000fc60005800000 */
[----:B------:R-:W3:Y:S01]  /*3b780*/  LDL.LU R18, [R1+0x44] ;  /* 0x0000440001127983 */ /* 0x000ee20000300800 */
[----:B------:R-:W-:Y:S01]  /*3b790*/  IMAD.MOV.U32 R7, RZ, RZ, R13 ;  /* 0x000000ffff077224 */ /* 0x000fe200078e000d */
[----:B------:R-:W-:Y:S02]  /*3b7a0*/  ISETP.NE.U32.AND P4, PT, R6, RZ, PT ;  /* 0x000000ff0600720c */ /* 0x000fe40003f85070 */
[----:B------:R-:W3:Y:S01]  /*3b7b0*/  LDL.LU R13, [R1+0x48] ;  /* 0x00004800010d7983 */ /* 0x000ee20000300800 */
[----:B------:R-:W-:-:S03]  /*3b7c0*/  MOV R6, R12 ;  /* 0x0000000c00067202 */ /* 0x000fc60000000f00 */
[----:B------:R-:W3:Y:S04]  /*3b7d0*/  LDL.LU R12, [R1+0x4c] ;  /* 0x00004c00010c7983 */ /* 0x000ee80000300800 */
[----:B------:R1:W-:Y:S02]  /*3b7e0*/  LDGSTS.E [R4+0x6a00], desc[UR16][R6.64], P5 ;  /* 0x06a0000006047fae */ /* 0x0003e4000a9a1010 */
        /* <DEDUP_REMOVED lines=12> */
[--C-:B--2---:R-:W-:Y:S01]  /*3b8b0*/  IMAD.X R15, R15, 0x1, R0.reuse, P6 ;  /* 0x000000010f0f7824 */ /* 0x104fe200030e0600 */
[----:B-----5:R-:W-:Y:S01]  /*3b8c0*/  IADD3 R8, P6, PT, R8, R2, RZ ;  /* 0x0000000208087210 */ /* 0x020fe20007fde0ff */
[----:B------:R-:W-:Y:S04]  /*3b8d0*/  STL [R1+0x34], R14 ;  /* 0x0000340e01007387 */ /* 0x000fe80000100800 */
[----:B---3--:R-:W-:Y:S01]  /*3b8e0*/  IMAD.X R11, R11, 0x1, R0, P6 ;  /* 0x000000010b0b7824 */ /* 0x008fe200030e0600 */
[----:B------:R1:W-:Y:S01]  /*3b8f0*/  STL [R1+0x30], R15 ;  /* 0x0000300f01007387 */ /* 0x0003e20000100800 */
[----:B------:R-:W-:Y:S01]  /*3b900*/  MOV R6, R14 ;  /* 0x0000000e00067202 */ /* 0x000fe20000000f00 */
[----:B------:R-:W-:Y:S02]  /*3b910*/  IMAD.MOV.U32 R7, RZ, RZ, R15 ;  /* 0x000000ffff077224 */ /* 0x000fe400078e000f */
[----:B------:R-:W-:Y:S04]  /*3b920*/  STL [R1+0x3c], R8 ;  /* 0x00003c0801007387 */ /* 0x000fe80000100800 */
[----:B------:R2:W-:Y:S04]  /*3b930*/  STL [R1+0x38], R11 ;  /* 0x0000380b01007387 */ /* 0x0005e80000100800 */
[----:B-1----:R-:W3:Y:S04]  /*3b940*/  LDL.LU R15, [R1+0x60] ;  /* 0x00006000010f7983 */ /* 0x002ee80000300800 */
[----:B------:R-:W4:Y:S04]  /*3b950*/  LDL.LU R14, [R1+0x64] ;  /* 0x00006400010e7983 */ /* 0x000f280000300800 */
[----:B------:R1:W-:Y:S02]  /*3b960*/  LDGSTS.E [R4+0x6e00], desc[UR16][R6.64], P4 ;  /* 0x06e0000006047fae */ /* 0x0003e4000a1a1010 */
[----:B-1----:R-:W-:Y:S01]  /*3b970*/  MOV R7, R11 ;  /* 0x0000000b00077202 */ /* 0x002fe20000000f00 */
[----:B------:R-:W-:Y:S01]  /*3b980*/  IMAD.MOV.U32 R6, RZ, RZ, R8 ;  /* 0x000000ffff067224 */ /* 0x000fe200078e0008 */
[----:B--2---:R-:W2:Y:S04]  /*3b990*/  LDL.LU R11, [R1+0x68] ;  /* 0x00006800010b7983 */ /* 0x004ea80000300800 */
[----:B------:R-:W5:Y:S01]  /*3b9a0*/  LDL.LU R8, [R1+0x6c] ;  /* 0x00006c0001087983 */ /* 0x000f620000300800 */
[----:B------:R-:W-:-:S02]  /*3b9b0*/  ISETP.GT.AND P4, PT, R5, 0x1d, PT ;  /* 0x0000001d0500780c */ /* 0x000fc40003f84270 */
[-C--:B------:R-:W-:Y:S01]  /*3b9c0*/  IADD3 R18, P6, PT, R18, R2.reuse, RZ ;  /* 0x0000000212127210 */ /* 0x080fe20007fde0ff */
[----:B------:R1:W-:Y:S04]  /*3b9d0*/  LDGSTS.E [R4+0x7000], desc[UR16][R6.64], P5 ;  /* 0x0700000006047fae */ /* 0x0003e8000a9a1010 */
[----:B------:R-:W-:Y:S01]  /*3b9e0*/  IMAD.X R19, R19, 0x1, R0, P6 ;  /* 0x0000000113137824 */ /* 0x000fe200030e0600 */
[----:B------:R-:W-:Y:S02]  /*3b9f0*/  IADD3 R12, P6, PT, R12, R2, RZ ;  /* 0x000000020c0c7210 */ /* 0x000fe40007fde0ff */
[----:B-1----:R-:W-:-:S04]  /*3ba00*/  SEL R6, RZ, 0x4, !P4 ;  /* 0x00000004ff067807 */ /* 0x002fc80006000000 */
[----:B------:R-:W-:Y:S01]  /*3ba10*/  SEL R6, R6, RZ, !P3 ;  /* 0x000000ff06067207 */ /* 0x000fe20005800000 */
[----:B------:R-:W-:-:S03]  /*3ba20*/  IMAD.X R13, R13, 0x1, R0, P6 ;  /* 0x000000010d0d7824 */ /* 0x000fc600030e0600 */
[----:B------:R-:W-:Y:S01]  /*3ba30*/  ISETP.NE.U32.AND P4, PT, R6, RZ, PT ;  /* 0x000000ff0600720c */ /* 0x000fe20003f85070 */
[----:B------:R-:W-:Y:S01]  /*3ba40*/  IMAD.MOV.U32 R7, RZ, RZ, R19 ;  /* 0x000000ffff077224 */ /* 0x000fe200078e0013 */
[----:B------:R-:W-:Y:S02]  /*3ba50*/  IADD3 R9, P6, PT, R9, R2, RZ ;  /* 0x0000000209097210 */ /* 0x000fe40007fde0ff */
[----:B------:R-:W-:-:S03]  /*3ba60*/  MOV R6, R18 ;  /* 0x0000001200067202 */ /* 0x000fc60000000f00 */
[--C-:B------:R-:W-:Y:S02]  /*3ba70*/  IMAD.X R10, R10, 0x1, R0.reuse, P6 ;  /* 0x000000010a0a7824 */ /* 0x100fe400030e0600 */
[----:B------:R1:W-:Y:S01]  /*3ba80*/  LDGSTS.E [R4+0x7200], desc[UR16][R6.64], P5 ;  /* 0x0720000006047fae */ /* 0x0003e2000a9a1010 */
[----:B------:R-:W-:Y:S02]  /*3ba90*/  IADD3 R16, P6, PT, R16, R2, RZ ;  /* 0x0000000210107210 */ /* 0x000fe40007fde0ff */
[----:B------:R-:W-:Y:S01]  /*3baa0*/  ISETP.GT.AND P5, PT, R5, 0x1e, PT ;  /* 0x0000001e0500780c */ /* 0x000fe20003fa4270 */
[----:B------:R-:W-:Y:S02]  /*3bab0*/  STL [R1+0x44], R18 ;  /* 0x0000441201007387 */ /* 0x000fe40000100800 */
[----:B------:R-:W-:Y:S02]  /*3bac0*/  IMAD.X R17, R17, 0x1, R0, P6 ;  /* 0x0000000111117824 */ /* 0x000fe400030e0600 */
[----:B------:R-:W-:Y:S01]  /*3bad0*/  STL [R1+0x40], R19 ;  /* 0x0000401301007387 */ /* 0x000fe20000100800 */
[----:B-1----:R-:W-:Y:S01]  /*3bae0*/  IMAD.MOV.U32 R6, RZ, RZ, R12 ;  /* 0x000000ffff067224 */ /* 0x002fe200078e000c */
[----:B------:R-:W-:-:S02]  /*3baf0*/  MOV R7, R13 ;  /* 0x0000000d00077202 */ /* 0x000fc40000000f00 */
[----:B------:R-:W-:Y:S04]  /*3bb00*/  STL [R1+0x4c], R12 ;  /* 0x00004c0c01007387 */ /* 0x000fe80000100800 */
[----:B------:R1:W-:Y:S04]  /*3bb10*/  STL [R1+0x48], R13 ;  /* 0x0000480d01007387 */ /* 0x0003e80000100800 */
[----:B------:R1:W-:Y:S04]  /*3bb20*/  LDGSTS.E [R4+0x7400], desc[UR16][R6.64], P4 ;  /* 0x0740000006047fae */ /* 0x0003e8000a1a1010 */
[----:B------:R-:W-:Y:S04]  /*3bb30*/  STL [R1+0x54], R9 ;  /* 0x0000540901007387 */ /* 0x000fe80000100800 */
[----:B------:R1:W-:Y:S02]  /*3bb40*/  STL [R1+0x50], R10 ;  /* 0x0000500a01007387 */ /* 0x0003e40000100800 */
[----:B-1----:R-:W-:-:S02]  /*3bb50*/  SEL R6, RZ, 0x4, !P5 ;  /* 0x00000004ff067807 */ /* 0x002fc40006800000 */
[----:B------:R-:W2:Y:S04]  /*3bb60*/  LDL.LU R13, [R1+0x70] ;  /* 0x00007000010d7983 */ /* 0x000ea80000300800 */
[----:B------:R-:W-:Y:S01]  /*3bb70*/  STL [R1+0x5c], R16 ;  /* 0x00005c1001007387 */ /* 0x000fe20000100800 */
[----:B------:R-:W-:-:S03]  /*3bb80*/  SEL R6, R6, RZ, !P3 ;  /* 0x000000ff06067207 */ /* 0x000fc60005800000 */
[----:B------:R-:W-:Y:S04]  /*3bb90*/  STL [R1+0x58], R17 ;  /* 0x0000581101007387 */ /* 0x000fe80000100800 */
[----:B------:R-:W2:Y:S01]  /*3bba0*/  LDL.LU R12, [R1+0x74] ;  /* 0x00007400010c7983 */ /* 0x000ea20000300800 */
[----:B------:R-:W-:Y:S01]  /*3bbb0*/  ISETP.NE.U32.AND P5, PT, R6, RZ, PT ;  /* 0x000000ff0600720c */ /* 0x000fe20003fa5070 */
[----:B------:R-:W-:Y:S01]  /*3bbc0*/  IMAD.MOV.U32 R7, RZ, RZ, R10 ;  /* 0x000000ffff077224 */ /* 0x000fe200078e000a */
[----:B------:R-:W-:Y:S01]  /*3bbd0*/  MOV R6, R9 ;  /* 0x0000000900067202 */ /* 0x000fe20000000f00 */
[----:B------:R-:W2:Y:S04]  /*3bbe0*/  LDL.LU R10, [R1+0x78] ;  /* 0x00007800010a7983 */ /* 0x000ea80000300800 */
[----:B------:R-:W2:Y:S04]  /*3bbf0*/  LDL.LU R9, [R1+0x7c] ;  /* 0x00007c0001097983 */ /* 0x000ea80000300800 */
[----:B------:R1:W-:Y:S01]  /*3bc00*/  LDGSTS.E [R4+0x7600], desc[UR16][R6.64], P4 ;  /* 0x0760000006047fae */ /* 0x0003e2000a1a1010 */
[----:B------:R-:W-:Y:S01]  /*3bc10*/  ISETP.GT.AND P4, PT, R5, 0x1f, PT ;  /* 0x0000001f0500780c */ /* 0x000fe20003f84270 */
[----:B-1----:R-:W-:Y:S01]  /*3bc20*/  IMAD.MOV.U32 R6, RZ, RZ, R16 ;  /* 0x000000ffff067224 */ /* 0x002fe200078e0010 */
[----:B------:R-:W-:-:S05]  /*3bc30*/  MOV R7, R17 ;  /* 0x0000001100077202 */ /* 0x000fca0000000f00 */
[----:B------:R1:W-:Y:S02]  /*3bc40*/  LDGSTS.E [R4+0x7800], desc[UR16][R6.64], P5 ;  /* 0x0780000006047fae */ /* 0x0003e4000a9a1010 */
[----:B-1----:R-:W-:-:S04]  /*3bc50*/  SEL R6, RZ, 0x4, !P4 ;  /* 0x00000004ff067807 */ /* 0x002fc80006000000 */
[----:B------:R-:W-:-:S04]  /*3bc60*/  SEL R6, R6, RZ, !P3 ;  /* 0x000000ff06067207 */ /* 0x000fc80005800000 */
[----:B------:R-:W-:Y:S02]  /*3bc70*/  ISETP.NE.U32.AND P4, PT, R6, RZ, PT ;  /* 0x000000ff0600720c */ /* 0x000fe40003f85070 */
[----:B----4-:R-:W-:-:S05]  /*3bc80*/  IADD3 R14, P6, PT, R14, R2, RZ ;  /* 0x000000020e0e7210 */ /* 0x010fca0007fde0ff */
[----:B---3--:R-:W-:Y:S01]  /*3bc90*/  IMAD.X R15, R15, 0x1, R0, P6 ;  /* 0x000000010f0f7824 */ /* 0x008fe200030e0600 */
[----:B------:R-:W-:Y:S04]  /*3bca0*/  STL [R1+0x64], R14 ;  /* 0x0000640e01007387 */ /* 0x000fe80000100800 */
[----:B------:R1:W-:Y:S04]  /*3bcb0*/  STL [R1+0x60], R15 ;  /* 0x0000600f01007387 */ /* 0x0003e80000100800 */
[----:B------:R-:W3:Y:S01]  /*3bcc0*/  LDL.LU R19, [R1+0x80] ;  /* 0x0000800001137983 */ /* 0x000ee20000300800 */
[----:B-----5:R-:W-:-:S05]  /*3bcd0*/  IADD3 R8, P6, PT, R8, R2, RZ ;  /* 0x0000000208087210 */ /* 0x020fca0007fde0ff */
[----:B--2---:R-:W-:Y:S01]  /*3bce0*/  IMAD.X R11, R11, 0x1, R0, P6 ;  /* 0x000000010b0b7824 */ /* 0x004fe200030e0600 */
[----:B------:R-:W-:Y:S04]  /*3bcf0*/  STL [R1+0x6c], R8 ;  /* 0x00006c0801007387 */ /* 0x000fe80000100800 */
[----:B------:R2:W-:Y:S04]  /*3bd00*/  STL [R1+0x68], R11 ;  /* 0x0000680b01007387 */ /* 0x0005e80000100800 */
[----:B------:R-:W4:Y:S01]  /*3bd10*/  LDL.LU R18, [R1+0x84] ;  /* 0x0000840001127983 */ /* 0x000f220000300800 */
[----:B------:R-:W-:Y:S01]  /*3bd20*/  MOV R6, R14 ;  /* 0x0000000e00067202 */ /* 0x000fe20000000f00 */
[----:B------:R-:W-:-:S02]  /*3bd30*/  IMAD.MOV.U32 R7, RZ, RZ, R15 ;  /* 0x000000ffff077224 */ /* 0x000fc400078e000f */
[----:B-1----:R-:W5:Y:S04]  /*3bd40*/  LDL.LU R15, [R1+0x88] ;  /* 0x00008800010f7983 */ /* 0x002f680000300800 */
[----:B------:R-:W5:Y:S04]  /*3bd50*/  LDL.LU R14, [R1+0x8c] ;  /* 0x00008c00010e7983 */ /* 0x000f680000300800 */
[----:B------:R1:W-:Y:S02]  /*3bd60*/  LDGSTS.E [R4+0x7a00], desc[UR16][R6.64], P5 ;  /* 0x07a0000006047fae */ /* 0x0003e4000a9a1010 */
[----:B-1----:R-:W-:Y:S01]  /*3bd70*/  MOV R7, R11 ;  /* 0x0000000b00077202 */ /* 0x002fe20000000f00 */
[----:B------:R-:W-:Y:S01]  /*3bd80*/  IMAD.MOV.U32 R6, RZ, RZ, R8 ;  /* 0x000000ffff067224 */ /* 0x000fe200078e0008 */
[----:B--2---:R-:W2:Y:S04]  /*3bd90*/  LDL.LU R11, [R1+0x90] ;  /* 0x00009000010b7983 */ /* 0x004ea80000300800 */
[----:B------:R-:W2:Y:S04]  /*3bda0*/  LDL.LU R8, [R1+0x94] ;  /* 0x0000940001087983 */ /* 0x000ea80000300800 */
[----:B------:R-:W2:Y:S04]  /*3bdb0*/  LDL.LU R17, [R1+0x98] ;  /* 0x0000980001117983 */ /* 0x000ea80000300800 */
[----:B------:R-:W2:Y:S01]  /*3bdc0*/  LDL.LU R16, [R1+0x9c] ;  /* 0x00009c0001107983 */ /* 0x000ea20000300800 */
[----:B------:R-:W-:-:S03]  /*3bdd0*/  ISETP.GT.AND P5, PT, R5, 0x20, PT ;  /* 0x000000200500780c */ /* 0x000fc60003fa4270 */
[----:B------:R1:W-:Y:S02]  /*3bde0*/  LDGSTS.E [R4+0x7c00], desc[UR16][R6.64], P4 ;  /* 0x07c0000006047fae */ /* 0x0003e4000a1a1010 */
[----:B-1----:R-:W-:Y:S02]  /*3bdf0*/  SEL R6, RZ, 0x4, !P5 ;  /* 0x00000004ff067807 */ /* 0x002fe40006800000 */
[----:B------:R-:W-:-:S05]  /*3be00*/  IADD3 R12, P6, PT, R12, R2, RZ ;  /* 0x000000020c0c7210 */ /* 0x000fca0007fde0ff */
[--C-:B------:R-:W-:Y:S01]  /*3be10*/  IMAD.X R13, R13, 0x1, R0.reuse, P6 ;  /* 0x000000010d0d7824 */ /* 0x100fe200030e0600 */
[----:B------:R-:W-:Y:S02]  /*3be20*/  IADD3 R9, P6, PT, R9, R2, RZ ;  /* 0x0000000209097210 */ /* 0x000fe40007fde0ff */
[----:B------:R-:W-:Y:S01]  /*3be30*/  SEL R6, R6, RZ, !P3 ;  /* 0x000000ff06067207 */ /* 0x000fe20005800000 */
[----:B------:R-:W-:Y:S02]  /*3be40*/  STL [R1+0x74], R12 ;  /* 0x0000740c01007387 */ /* 0x000fe40000100800 */
[----:B------:R-:W-:Y:S01]  /*3be50*/  IMAD.X R10, R10, 0x1, R0, P6 ;  /* 0x000000010a0a7824 */ /* 0x000fe200030e0600 */
[----:B------:R-:W-:Y:S01]  /*3be60*/  ISETP.NE.U32.AND P5, PT, R6, RZ, PT ;  /* 0x000000ff0600720c */ /* 0x000fe20003fa5070 */
[----:B------:R1:W-:Y:S01]  /*3be70*/  STL [R1+0x70], R13 ;  /* 0x0000700d01007387 */ /* 0x0003e20000100800 */
[----:B------:R-:W-:Y:S01]  /*3be80*/  MOV R6, R12 ;  /* 0x0000000c00067202 */ /* 0x000fe20000000f00 */
[----:B------:R-:W-:-:S02]  /*3be90*/  IMAD.MOV.U32 R7, RZ, RZ, R13 ;  /* 0x000000ffff077224 */ /* 0x000fc400078e000d */
[----:B------:R-:W-:Y:S04]  /*3bea0*/  STL [R1+0x7c], R9 ;  /* 0x00007c0901007387 */ /* 0x000fe80000100800 */
[----:B------:R1:W-:Y:S04]  /*3beb0*/  STL [R1+0x78], R10 ;  /* 0x0000780a01007387 */ /* 0x0003e80000100800 */
[----:B-1----:R-:W2:Y:S04]  /*3bec0*/  LDL.LU R13, [R1+0xa0] ;  /* 0x0000a000010d7983 */ /* 0x002ea80000300800 */
[----:B------:R-:W2:Y:S04]  /*3bed0*/  LDL.LU R12, [R1+0xa4] ;  /* 0x0000a400010c7983 */ /* 0x000ea80000300800 */
[----:B------:R1:W-:Y:S02]  /*3bee0*/  LDGSTS.E [R4+0x7e00], desc[UR16][R6.64], P4 ;  /* 0x07e0000006047fae */ /* 0x0003e4000a1a1010 */
[----:B-1----:R-:W-:Y:S01]  /*3bef0*/  MOV R7, R10 ;  /* 0x0000000a00077202 */ /* 0x002fe20000000f00 */
[----:B------:R-:W-:Y:S01]  /*3bf00*/  IMAD.MOV.U32 R6, RZ, RZ, R9 ;  /* 0x000000ffff067224 */ /* 0x000fe200078e0009 */
[----:B------:R-:W2:Y:S04]  /*3bf10*/  LDL.LU R10, [R1+0xa8] ;  /* 0x0000a800010a7983 */ /* 0x000ea80000300800 */
[----:B------:R-:W2:Y:S01]  /*3bf20*/  LDL.LU R9, [R1+0xac] ;  /* 0x0000ac0001097983 */ /* 0x000ea20000300800 */
[----:B------:R-:W-:-:S03]  /*3bf30*/  ISETP.GT.AND P4, PT, R5, 0x21, PT ;  /* 0x000000210500780c */ /* 0x000fc60003f84270 */
        /* <DEDUP_REMOVED lines=9> */
[----:B------:R-:W-:-:S04]  /*3bfd0*/  IMAD.X R15, R15, 0x1, R0, P6 ;  /* 0x000000010f0f7824 */ /* 0x000fc800030e0600 */
[----:B------:R1:W-:Y:S01]  /*3bfe0*/  LDGSTS.E [R4+0x8200], desc[UR16][R6.64], P5 ;  /* 0x0820000006047fae */ /* 0x0003e2000a9a1010 */
[----:B------:R-:W-:-:S03]  /*3bff0*/  ISETP.GT.AND P5, PT, R5, 0x22, PT ;  /* 0x000000220500780c */ /* 0x000fc60003fa4270 */
[----:B------:R-:W-:Y:S01]  /*3c000*/  STL [R1+0x84], R18 ;  /* 0x0000841201007387 */ /* 0x000fe20000100800 */
[----:B--2---:R-:W-:Y:S01]  /*3c010*/  IADD3 R8, P6, PT, R8, R2, RZ ;  /* 0x0000000208087210 */ /* 0x004fe20007fde0ff */
[----:B-1----:R-:W-:Y:S01]  /*3c020*/  IMAD.MOV.U32 R6, RZ, RZ, R14 ;  /* 0x000000ffff067224 */ /* 0x002fe200078e000e */
[----:B------:R-:W-:-:S03]  /*3c030*/  MOV R7, R15 ;  /* 0x0000000f00077202 */ /* 0x000fc60000000f00 */
[----:B------:R-:W-:Y:S01]  /*3c040*/  IMAD.X R11, R11, 0x1, R0, P6 ;  /* 0x000000010b0b7824 */ /* 0x000fe200030e0600 */
[----:B------:R-:W-:Y:S01]  /*3c050*/  STL [R1+0x80], R19 ;  /* 0x0000801301007387 */ /* 0x000fe20000100800 */
[----:B------:R-:W-:-:S03]  /*3c060*/  IADD3 R16, P6, PT, R16, R2, RZ ;  /* 0x0000000210107210 */ /* 0x000fc60007fde0ff */
[----:B------:R-:W-:Y:S02]  /*3c070*/  STL [R1+0x8c], R14 ;  /* 0x00008c0e01007387 */ /* 0x000fe40000100800 */
[----:B------:R-:W-:Y:S02]  /*3c080*/  IMAD.X R17, R17, 0x1, R0, P6 ;  /* 0x0000000111117824 */ /* 0x000fe400030e0600 */
        /* <DEDUP_REMOVED lines=14> */
[----:B------:R-:W5:Y:S04]  /*3c170*/  LDL.LU R8, [R1+0xbc] ;  /* 0x0000bc0001087983 */ /* 0x000f680000300800 */
[----:B------:R1:W-:Y:S01]  /*3c180*/  LDGSTS.E [R4+0x8600], desc[UR16][R6.64], P4 ;  /* 0x0860000006047fae */ /* 0x0003e2000a1a1010 */
[----:B------:R-:W-:-:S02]  /*3c190*/  ISETP.GT.AND P4, PT, R5, 0x23, PT ;  /* 0x000000230500780c */ /* 0x000fc40003f84270 */
[----:B------:R-:W-:Y:S01]  /*3c1a0*/  IADD3 R12, P6, PT, R12, R2, RZ ;  /* 0x000000020c0c7210 */ /* 0x000fe20007fde0ff */
[----:B-1----:R-:W-:Y:S01]  /*3c1b0*/  IMAD.MOV.U32 R6, RZ, RZ, R16 ;  /* 0x000000ffff067224 */ /* 0x002fe200078e0010 */
[----:B------:R-:W-:-:S03]  /*3c1c0*/  MOV R7, R17 ;  /* 0x0000001100077202 */ /* 0x000fc60000000f00 */
[----:B------:R-:W-:Y:S01]  /*3c1d0*/  IMAD.X R13, R13, 0x1, R0, P6 ;  /* 0x000000010d0d7824 */ /* 0x000fe200030e0600 */
[----:B------:R-:W-:Y:S04]  /*3c1e0*/  STL [R1+0xa4], R12 ;  /* 0x0000a40c01007387 */ /* 0x000fe80000100800 */
[----:B------:R1:W-:Y:S04]  /*3c1f0*/  LDGSTS.E [R4+0x8800], desc[UR16][R6.64], P5 ;  /* 0x0880000006047fae */ /* 0x0003e8000a9a1010 */
[----:B------:R1:W-:Y:S04]  /*3c200*/  STL [R1+0xa0], R13 ;  /* 0x0000a00d01007387 */ /* 0x0003e80000100800 */
[----:B------:R-:W3:Y:S01]  /*3c210*/  LDL.LU R19, [R1+0xc0] ;  /* 0x0000c00001137983 */ /* 0x000ee20000300800 */
[----:B------:R-:W-:-:S02]  /*3c220*/  IADD3 R9, P6, PT, R9, R2, RZ ;  /* 0x0000000209097210 */ /* 0x000fc40007fde0ff */
[----:B-1----:R-:W-:-:S03]  /*3c230*/  SEL R6, RZ, 0x4, !P4 ;  /* 0x00000004ff067807 */ /* 0x002fc60006000000 */
[----:B------:R-:W-:Y:S01]  /*3c240*/  IMAD.X R10, R10, 0x1, R0, P6 ;  /* 0x000000010a0a7824 */ /* 0x000fe200030e0600 */
[----:B------:R-:W-:Y:S01]  /*3c250*/  STL [R1+0xac], R9 ;  /* 0x0000ac0901007387 */ /* 0x000fe20000100800 */
[----:B------:R-:W-:-:S03]  /*3c260*/  SEL R6, R6, RZ, !P3 ;  /* 0x000000ff06067207 */ /* 0x000fc60005800000 */
[----:B------:R1:W-:Y:S01]  /*3c270*/  STL [R1+0xa8], R10 ;  /* 0x0000a80a01007387 */ /* 0x0003e20000100800 */
[----:B------:R-:W-:-:S03]  /*3c280*/  ISETP.NE.U32.AND P4, PT, R6, RZ, PT ;  /* 0x000000ff0600720c */ /* 0x000fc60003f85070 */
[----:B------:R-:W3:Y:S01]  /*3c290*/  LDL.LU R18, [R1+0xc4] ;  /* 0x0000c40001127983 */ /* 0x000ee20000300800 */
[----:B------:R-:W-:Y:S01]  /*3c2a0*/  MOV R6, R12 ;  /* 0x0000000c00067202 */ /* 0x000fe20000000f00 */
[----:B------:R-:W-:Y:S02]  /*3c2b0*/  IMAD.MOV.U32 R7, RZ, RZ, R13 ;  /* 0x000000ffff077224 */ /* 0x000fe400078e000d */
[----:B------:R-:W3:Y:S04]  /*3c2c0*/  LDL.LU R13, [R1+0xc8] ;  /* 0x0000c800010d7983 */ /* 0x000ee80000300800 */
        /* <DEDUP_REMOVED lines=30> */
[----:B------:R-:W-:-:S03]  /*3c4b0*/  ISETP.GT.AND P4, PT, R5, 0x25, PT ;  /* 0x000000250500780c */ /* 0x000fc60003f84270 */
[----:B------:R1:W-:Y:S01]  /*3c4c0*/  LDGSTS.E [R4+0x9000], desc[UR16][R6.64], P5 ;  /* 0x0900000006047fae */ /* 0x0003e2000a9a1010 */
[----:B------:R-:W-:-:S05]  /*3c4d0*/  IADD3 R18, P6, PT, R18, R2, RZ ;  /* 0x0000000212127210 */ /* 0x000fca0007fde0ff */
[--C-:B------:R-:W-:Y:S01]  /*3c4e0*/  IMAD.X R19, R19, 0x1, R0.reuse, P6 ;  /* 0x0000000113137824 */ /* 0x100fe200030e0600 */
[----:B-1----:R-:W-:Y:S02]  /*3c4f0*/  SEL R6, RZ, 0x4, !P4 ;  /* 0x00000004ff067807 */ /* 0x002fe40006000000 */
[----:B------:R-:W-:Y:S02]  /*3c500*/  IADD3 R12, P6, PT, R12, R2, RZ ;  /* 0x000000020c0c7210 */ /* 0x000fe40007fde0ff */
[----:B------:R-:W-:Y:S01]  /*3c510*/  SEL R6, R6, RZ, !P3 ;  /* 0x000000ff06067207 */ /* 0x000fe20005800000 */
[----:B------:R-:W-:Y:S02]  /*3c520*/  IMAD.MOV.U32 R7, RZ, RZ, R19 ;  /* 0x000000ffff077224 */ /* 0x000fe400078e0013 */
[----:B------:R-:W-:Y:S01]  /*3c530*/  IMAD.X R13, R13, 0x1, R0, P6 ;  /* 0x000000010d0d7824 */ /* 0x000fe200030e0600 */
[----:B------:R-:W-:Y:S02]  /*3c540*/  ISETP.NE.U32.AND P4, PT, R6, RZ, PT ;  /* 0x000000ff0600720c */ /* 0x000fe40003f85070 */
[----:B------:R-:W-:Y:S01]  /*3c550*/  MOV R6, R18 ;  /* 0x0000001200067202 */ /* 0x000fe20000000f00 */
[----:B------:R-:W-:Y:S04]  /*3c560*/  STL [R1+0xc4], R18 ;  /* 0x0000c41201007387 */ /* 0x000fe80000100800 */
[----:B------:R1:W-:Y:S01]  /*3c570*/  LDGSTS.E [R4+0x9200], desc[UR16][R6.64], P5 ;  /* 0x0920000006047fae */ /* 0x0003e2000a9a1010 */
[----:B------:R-:W-:-:S03]  /*3c580*/  IADD3 R9, P6, PT, R9, R2, RZ ;  /* 0x0000000209097210 */ /* 0x000fc60007fde0ff */
[----:B------:R-:W-:Y:S02]  /*3c590*/  STL [R1+0xc0], R19 ;  /* 0x0000c01301007387 */ /* 0x000fe40000100800 */
[----:B------:R-:W-:Y:S01]  /*3c5a0*/  IMAD.X R10, R10, 0x1, R0, P6 ;  /* 0x000000010a0a7824 */ /* 0x000fe200030e0600 */
[----:B-1----:R-:W-:Y:S01]  /*3c5b0*/  MOV R7, R13 ;  /* 0x0000000d00077202 */ /* 0x002fe20000000f00 */
[----:B------:R-:W-:Y:S01]  /*3c5c0*/  IMAD.MOV.U32 R6, RZ, RZ, R12 ;  /* 0x000000ffff067224 */ /* 0x000fe200078e000c */
[----:B------:R-:W-:Y:S01]  /*3c5d0*/  IADD3 R16, P6, PT, R16, R2, RZ ;  /* 0x0000000210107210 */ /* 0x000fe20007fde0ff */
[----:B------:R-:W-:Y:S01]  /*3c5e0*/  STL [R1+0xcc], R12 ;  /* 0x0000cc0c01007387 */ /* 0x000fe20000100800 */
[----:B------:R-:W-:-:S03]  /*3c5f0*/  ISETP.GT.AND P5, PT, R5, 0x26, PT ;  /* 0x000000260500780c */ /* 0x000fc60003fa4270 */
[----:B------:R1:W-:Y:S01]  /*3c600*/  STL [R1+0xc8], R13 ;  /* 0x0000c80d01007387 */ /* 0x0003e20000100800 */
[----:B------:R-:W-:-:S03]  /*3c610*/  IMAD.X R17, R17, 0x1, R0, P6 ;  /* 0x0000000111117824 */ /* 0x000fc600030e0600 */
        /* <DEDUP_REMOVED lines=1515> */
[----:B------:R-:W-:Y:S02]  /*424d0*/  IMAD.X R13, R13, 0x1, R0, P6 ;  /* 0x000000010d0d7824 */ /* 0x000fe400030e0600 */
[----:B------:R1:W-:Y:S04]  /*424e0*/  LDGSTS.E [R4+0x1a800], desc[UR16][R6.64], P5 ;  /* 0x1a80000006047fae */ /* 0x0003e8000a9a1010 */
[----:B------:R-:W-:Y:S04]  /*424f0*/  STL [R1+0x524], R12 ;  /* 0x0005240c01007387 */ /* 0x000fe80000100800 */
[----:B------:R1:W-:Y:S01]  /*42500*/  STL [R1+0x520], R13 ;  /* 0x0005200d01007387 */ /* 0x0003e20000100800 */
[----:B------:R-:W-:-:S03]  /*42510*/  IADD3 R9, P6, PT, R9, R2, RZ ;  /* 0x0000000209097210 */ /* 0x000fc60007fde0ff */
[----:B------:R-:W3:Y:S01]  /*42520*/  LDL.LU R19, [R1+0x540] ;  /* 0x0005400001137983 */ /* 0x000ee20000300800 */
[----:B-1----:R-:W-:Y:S01]  /*42530*/  SEL R6, RZ, 0x4, !P4 ;  /* 0x00000004ff067807 */ /* 0x002fe20006000000 */
[----:B------:R-:W-:-:S03]  /*42540*/  IMAD.X R10, R10, 0x1, R0, P6 ;  /* 0x000000010a0a7824 */ /* 0x000fc600030e0600 */
[----:B------:R-:W-:Y:S01]  /*42550*/  SEL R6, R6, RZ, !P3 ;  /* 0x000000ff06067207 */ /* 0x000fe20005800000 */
[----:B------:R-:W-:Y:S04]  /*42560*/  STL [R1+0x52c], R9 ;  /* 0x00052c0901007387 */ /* 0x000fe80000100800 */
        /* <DEDUP_REMOVED lines=32> */
[----:B-1----:R-:W-:Y:S01]  /*42770*/  IMAD.MOV.U32 R7, RZ, RZ, R11 ;  /* 0x000000ffff077224 */ /* 0x002fe200078e000b */
[----:B------:R-:W-:Y:S01]  /*42780*/  MOV R6, R8 ;  /* 0x0000000800067202 */ /* 0x000fe20000000f00 */
[----:B--2---:R-:W2:Y:S04]  /*42790*/  LDL.LU R11, [R1+0x568] ;  /* 0x00056800010b7983 */ /* 0x004ea80000300800 */
[----:B------:R-:W5:Y:S01]  /*427a0*/  LDL.LU R8, [R1+0x56c] ;  /* 0x00056c0001087983 */ /* 0x000f620000300800 */
[----:B------:R-:W-:-:S03]  /*427b0*/  ISETP.GT.AND P4, PT, R5, 0x6d, PT ;  /* 0x0000006d0500780c */ /* 0x000fc60003f84270 */
[----:B------:R1:W-:Y:S01]  /*427c0*/  LDGSTS.E [R4+0x1b000], desc[UR16][R6.64], P5 ;  /* 0x1b00000006047fae */ /* 0x0003e2000a9a1010 */
[----:B------:R-:W-:Y:S02]  /*427d0*/  IADD3 R18, P6, PT, R18, R2, RZ ;  /* 0x0000000212127210 */ /* 0x000fe40007fde0ff */
[----:B-1----:R-:W-:Y:S02]  /*427e0*/  SEL R6, RZ, 0x4, !P4 ;  /* 0x00000004ff067807 */ /* 0x002fe40006000000 */
[----:B------:R-:W-:Y:S02]  /*427f0*/  IADD3.X R19, PT, PT, R19, R0, RZ, P6, !PT ;  /* 0x0000000013137210 */ /* 0x000fe400037fe4ff */
[----:B------:R-:W-:Y:S02]  /*42800*/  SEL R6, R6, RZ, !P3 ;  /* 0x000000ff06067207 */ /* 0x000fe40005800000 */
[----:B------:R-:W-:Y:S02]  /*42810*/  IADD3 R12, P6, PT, R12, R2, RZ ;  /* 0x000000020c0c7210 */ /* 0x000fe40007fde0ff */
[----:B------:R-:W-:Y:S01]  /*42820*/  ISETP.NE.U32.AND P4, PT, R6, RZ, PT ;  /* 0x000000ff0600720c */ /* 0x000fe20003f85070 */
[----:B------:R-:W-:Y:S01]  /*42830*/  IMAD.MOV.U32 R7, RZ, RZ, R19 ;  /* 0x000000ffff077224 */ /* 0x000fe200078e0013 */
[----:B------:R-:W-:Y:S01]  /*42840*/  MOV R6, R18 ;  /* 0x0000001200067202 */ /* 0x000fe20000000f00 */
[----:B------:R-:W-:Y:S01]  /*42850*/  IMAD.X R13, R13, 0x1, R0, P6 ;  /* 0x000000010d0d7824 */ /* 0x000fe200030e0600 */
[----:B------:R-:W-:Y:S04]  /*42860*/  STL [R1+0x544], R18 ;  /* 0x0005441201007387 */ /* 0x000fe80000100800 */
[----:B------:R1:W-:Y:S01]  /*42870*/  LDGSTS.E [R4+0x1b200], desc[UR16][R6.64], P5 ;  /* 0x1b20000006047fae */ /* 0x0003e2000a9a1010 */
[----:B------:R-:W-:-:S04]  /*42880*/  IADD3 R9, P6, PT, R9, R2, RZ ;  /* 0x0000000209097210 */ /* 0x000fc80007fde0ff */
[----:B------:R-:W-:Y:S01]  /*42890*/  IADD3.X R10, PT, PT, R10, R0, RZ, P6, !PT ;  /* 0x000000000a0a7210 */ /* 0x000fe200037fe4ff */
[----:B-1----:R-:W-:Y:S01]  /*428a0*/  IMAD.MOV.U32 R7, RZ, RZ, R13 ;  /* 0x000000ffff077224 */ /* 0x002fe200078e000d */
[----:B------:R-:W-:Y:S02]  /*428b0*/  MOV R6, R12 ;  /* 0x0000000c00067202 */ /* 0x000fe40000000f00 */
[----:B------:R-:W-:Y:S01]  /*428c0*/  IADD3 R16, P6, PT, R16, R2, RZ ;  /* 0x0000000210107210 */ /* 0x000fe20007fde0ff */
[----:B------:R-:W-:Y:S01]  /*428d0*/  STL [R1+0x540], R19 ;  /* 0x0005401301007387 */ /* 0x000fe20000100800 */
[----:B------:R-:W-:-:S03]  /*428e0*/  ISETP.GT.AND P5, PT, R5, 0x6e, PT ;  /* 0x0000006e0500780c */ /* 0x000fc60003fa4270 */
[----:B------:R-:W-:Y:S01]  /*428f0*/  STL [R1+0x54c], R12 ;  /* 0x00054c0c01007387 */ /* 0x000fe20000100800 */
[----:B------:R-:W-:-:S03]  /*42900*/  IMAD.X R17, R17, 0x1, R0, P6 ;  /* 0x0000000111117824 */ /* 0x000fc600030e0600 */
[----:B------:R1:W-:Y:S04]  /*42910*/  STL [R1+0x548], R13 ;  /* 0x0005480d01007387 */ /* 0x0003e80000100800 */
[----:B------:R1:W-:Y:S04]  /*42920*/  LDGSTS.E [R4+0x1b400], desc[UR16][R6.64], P4 ;  /* 0x1b40000006047fae */ /* 0x0003e8000a1a1010 */
[----:B------:R-:W-:Y:S04]  /*42930*/  STL [R1+0x554], R9 ;  /* 0x0005540901007387 */ /* 0x000fe80000100800 */
[----:B------:R1:W-:Y:S02]  /*42940*/  STL [R1+0x550], R10 ;  /* 0x0005500a01007387 */ /* 0x0003e40000100800 */
[----:B-1----:R-:W-:-:S02]  /*42950*/  SEL R6, RZ, 0x4, !P5 ;  /* 0x00000004ff067807 */ /* 0x002fc40006800000 */
[----:B------:R-:W2:Y:S02]  /*42960*/  LDL.LU R13, [R1+0x570] ;  /* 0x00057000010d7983 */ /* 0x000ea40000300800 */
[----:B------:R-:W-:Y:S02]  /*42970*/  SEL R6, R6, RZ, !P3 ;  /* 0x000000ff06067207 */ /* 0x000fe40005800000 */
[----:B------:R-:W-:Y:S04]  /*42980*/  STL [R1+0x55c], R16 ;  /* 0x00055c1001007387 */ /* 0x000fe80000100800 */
[----:B------:R-:W-:Y:S01]  /*42990*/  STL [R1+0x558], R17 ;  /* 0x0005581101007387 */ /* 0x000fe20000100800 */
[----:B------:R-:W-:-:S03]  /*429a0*/  ISETP.NE.U32.AND P5, PT, R6, RZ, PT ;  /* 0x000000ff0600720c */ /* 0x000fc60003fa5070 */
[----:B------:R-:W2:Y:S01]  /*429b0*/  LDL.LU R12, [R1+0x574] ;  /* 0x00057400010c7983 */ /* 0x000ea20000300800 */
[----:B------:R-:W-:Y:S01]  /*429c0*/  IMAD.MOV.U32 R7, RZ, RZ, R10 ;  /* 0x000000ffff077224 */ /* 0x000fe200078e000a */
[----:B------:R-:W-:Y:S02]  /*429d0*/  MOV R6, R9 ;  /* 0x0000000900067202 */ /* 0x000fe40000000f00 */
[----:B------:R-:W2:Y:S04]  /*429e0*/  LDL.LU R10, [R1+0x578] ;  /* 0x00057800010a7983 */ /* 0x000ea80000300800 */
[----:B------:R-:W2:Y:S04]  /*429f0*/  LDL.LU R9, [R1+0x57c] ;  /* 0x00057c0001097983 */ /* 0x000ea80000300800 */
[----:B------:R1:W-:Y:S01]  /*42a00*/  LDGSTS.E [R4+0x1b600], desc[UR16][R6.64], P4 ;  /* 0x1b60000006047fae */ /* 0x0003e2000a1a1010 */
[----:B------:R-:W-:-:S02]  /*42a10*/  ISETP.GT.AND P4, PT, R5, 0x6f, PT ;  /* 0x0000006f0500780c */ /* 0x000fc40003f84270 */
[----:B-1----:R-:W-:Y:S01]  /*42a20*/  MOV R6, R16 ;  /* 0x0000001000067202 */ /* 0x002fe20000000f00 */
[----:B------:R-:W-:-:S05]  /*42a30*/  IMAD.MOV.U32 R7, RZ, RZ, R17 ;  /* 0x000000ffff077224 */ /* 0x000fca00078e0011 */
[----:B------:R1:W-:Y:S02]  /*42a40*/  LDGSTS.E [R4+0x1b800], desc[UR16][R6.64], P5 ;  /* 0x1b80000006047fae */ /* 0x0003e4000a9a1010 */
[----:B-1----:R-:W-:-:S04]  /*42a50*/  SEL R6, RZ, 0x4, !P4 ;  /* 0x00000004ff067807 */ /* 0x002fc80006000000 */
[----:B------:R-:W-:-:S04]  /*42a60*/  SEL R6, R6, RZ, !P3 ;  /* 0x000000ff06067207 */ /* 0x000fc80005800000 */
[----:B------:R-:W-:Y:S02]  /*42a70*/  ISETP.NE.U32.AND P4, PT, R6, RZ, PT ;  /* 0x000000ff0600720c */ /* 0x000fe40003f85070 */
[----:B----4-:R-:W-:-:S04]  /*42a80*/  IADD3 R14, P6, PT, R14, R2, RZ ;  /* 0x000000020e0e7210 */ /* 0x010fc80007fde0ff */
[----:B---3--:R-:W-:Y:S01]  /*42a90*/  IADD3.X R15, PT, PT, R15, R0, RZ, P6, !PT ;  /* 0x000000000f0f7210 */ /* 0x008fe200037fe4ff */
[----:B------:R-:W-:Y:S04]  /*42aa0*/  STL [R1+0x564], R14 ;  /* 0x0005640e01007387 */ /* 0x000fe80000100800 */
[----:B------:R1:W-:Y:S04]  /*42ab0*/  STL [R1+0x560], R15 ;  /* 0x0005600f01007387 */ /* 0x0003e80000100800 */
[----:B------:R-:W3:Y:S01]  /*42ac0*/  LDL.LU R19, [R1+0x580] ;  /* 0x0005800001137983 */ /* 0x000ee20000300800 */
[----:B-----5:R-:W-:-:S05]  /*42ad0*/  IADD3 R8, P6, PT, R8, R2, RZ ;  /* 0x0000000208087210 */ /* 0x020fca0007fde0ff */
[----:B--2---:R-:W-:Y:S01]  /*42ae0*/  IMAD.X R11, R11, 0x1, R0, P6 ;  /* 0x000000010b0b7824 */ /* 0x004fe200030e0600 */
[----:B------:R-:W-:Y:S04]  /*42af0*/  STL [R1+0x56c], R8 ;  /* 0x00056c0801007387 */ /* 0x000fe80000100800 */
[----:B------:R2:W-:Y:S01]  /*42b00*/  STL [R1+0x568], R11 ;  /* 0x0005680b01007387 */ /* 0x0005e20000100800 */
[----:B------:R-:W-:-:S03]  /*42b10*/  MOV R6, R14 ;  /* 0x0000000e00067202 */ /* 0x000fc60000000f00 */
[----:B------:R-:W4:Y:S01]  /*42b20*/  LDL.LU R18, [R1+0x584] ;  /* 0x0005840001127983 */ /* 0x000f220000300800 */
[----:B------:R-:W-:-:S03]  /*42b30*/  IMAD.MOV.U32 R7, RZ, RZ, R15 ;  /* 0x000000ffff077224 */ /* 0x000fc600078e000f */
[----:B-1----:R-:W5:Y:S04]  /*42b40*/  LDL.LU R15, [R1+0x588] ;  /* 0x00058800010f7983 */ /* 0x002f680000300800 */
[----:B------:R-:W5:Y:S04]  /*42b50*/  LDL.LU R14, [R1+0x58c] ;  /* 0x00058c00010e7983 */ /* 0x000f680000300800 */
[----:B------:R1:W-:Y:S02]  /*42b60*/  LDGSTS.E [R4+0x1ba00], desc[UR16][R6.64], P5 ;  /* 0x1ba0000006047fae */ /* 0x0003e4000a9a1010 */
[----:B-1----:R-:W-:Y:S01]  /*42b70*/  IMAD.MOV.U32 R7, RZ, RZ, R11 ;  /* 0x000000ffff077224 */ /* 0x002fe200078e000b */
[----:B------:R-:W-:Y:S01]  /*42b80*/  MOV R6, R8 ;  /* 0x0000000800067202 */ /* 0x000fe20000000f00 */
[----:B--2---:R-:W2:Y:S04]  /*42b90*/  LDL.LU R11, [R1+0x590] ;  /* 0x00059000010b7983 */ /* 0x004ea80000300800 */
[----:B------:R-:W2:Y:S04]  /*42ba0*/  LDL.LU R8, [R1+0x594] ;  /* 0x0005940001087983 */ /* 0x000ea80000300800 */
[----:B------:R-:W2:Y:S04]  /*42bb0*/  LDL.LU R17, [R1+0x598] ;  /* 0x0005980001117983 */ /* 0x000ea80000300800 */
[----:B------:R-:W2:Y:S01]  /*42bc0*/  LDL.LU R16, [R1+0x59c] ;  /* 0x00059c0001107983 */ /* 0x000ea20000300800 */
[----:B------:R-:W-:-:S03]  /*42bd0*/  ISETP.GT.AND P5, PT, R5, 0x70, PT ;  /* 0x000000700500780c */ /* 0x000fc60003fa4270 */
[----:B------:R1:W-:Y:S02]  /*42be0*/  LDGSTS.E [R4+0x1bc00], desc[UR16][R6.64], P4 ;  /* 0x1bc0000006047fae */ /* 0x0003e4000a1a1010 */
[----:B-1----:R-:W-:-:S04]  /*42bf0*/  SEL R6, RZ, 0x4, !P5 ;  /* 0x00000004ff067807 */ /* 0x002fc80006800000 */
[----:B------:R-:W-:Y:S02]  /*42c00*/  SEL R6, R6, RZ, !P3 ;  /* 0x000000ff06067207 */ /* 0x000fe40005800000 */
[----:B------:R-:W-:-:S04]  /*42c10*/  IADD3 R12, P6, PT, R12, R2, RZ ;  /* 0x000000020c0c7210 */ /* 0x000fc80007fde0ff */
[----:B------:R-:W-:Y:S02]  /*42c20*/  IADD3.X R13, PT, PT, R13, R0, RZ, P6, !PT ;  /* 0x000000000d0d7210 */ /* 0x000fe400037fe4ff */
[----:B------:R-:W-:Y:S01]  /*42c30*/  IADD3 R9, P6, PT, R9, R2, RZ ;  /* 0x0000000209097210 */ /* 0x000fe20007fde0ff */
[----:B------:R-:W-:Y:S01]  /*42c40*/  STL [R1+0x574], R12 ;  /* 0x0005740c01007387 */ /* 0x000fe20000100800 */
[----:B------:R-:W-:-:S03]  /*42c50*/  ISETP.NE.U32.AND P5, PT, R6, RZ, PT ;  /* 0x000000ff0600720c */ /* 0x000fc60003fa5070 */
[----:B------:R-:W-:Y:S01]  /*42c60*/  IMAD.X R10, R10, 0x1, R0, P6 ;  /* 0x000000010a0a7824 */ /* 0x000fe200030e0600 */
[----:B------:R1:W-:Y:S01]  /*42c70*/  STL [R1+0x570], R13 ;  /* 0x0005700d01007387 */ /* 0x0003e20000100800 */
[----:B------:R-:W-:Y:S01]  /*42c80*/  MOV R6, R12 ;  /* 0x0000000c00067202 */ /* 0x000fe20000000f00 */
[----:B------:R-:W-:Y:S02]  /*42c90*/  IMAD.MOV.U32 R7, RZ, RZ, R13 ;  /* 0x000000ffff077224 */ /* 0x000fe400078e000d */
[----:B------:R-:W-:Y:S04]  /*42ca0*/  STL [R1+0x57c], R9 ;  /* 0x00057c0901007387 */ /* 0x000fe80000100800 */
[----:B------:R1:W-:Y:S04]  /*42cb0*/  STL [R1+0x578], R10 ;  /* 0x0005780a01007387 */ /* 0x0003e80000100800 */
[----:B-1----:R-:W2:Y:S04]  /*42cc0*/  LDL.LU R13, [R1+0x5a0] ;  /* 0x0005a000010d7983 */ /* 0x002ea80000300800 */
[----:B------:R-:W2:Y:S04]  /*42cd0*/  LDL.LU R12, [R1+0x5a4] ;  /* 0x0005a400010c7983 */ /* 0x000ea80000300800 */
[----:B------:R1:W-:Y:S02]  /*42ce0*/  LDGSTS.E [R4+0x1be00], desc[UR16][R6.64], P4 ;  /* 0x1be0000006047fae */ /* 0x0003e4000a1a1010 */
[----:B-1----:R-:W-:Y:S01]  /*42cf0*/  IMAD.MOV.U32 R7, RZ, RZ, R10 ;  /* 0x000000ffff077224 */ /* 0x002fe200078e000a */
[----:B------:R-:W-:Y:S01]  /*42d00*/  MOV R6, R9 ;  /* 0x0000000900067202 */ /* 0x000fe20000000f00 */
[----:B------:R-:W2:Y:S04]  /*42d10*/  LDL.LU R10, [R1+0x5a8] ;  /* 0x0005a800010a7983 */ /* 0x000ea80000300800 */
[----:B------:R-:W2:Y:S01]  /*42d20*/  LDL.LU R9, [R1+0x5ac] ;  /* 0x0005ac0001097983 */ /* 0x000ea20000300800 */
[----:B------:R-:W-:-:S03]  /*42d30*/  ISETP.GT.AND P4, PT, R5, 0x71, PT ;  /* 0x000000710500780c */ /* 0x000fc60003f84270 */
[----:B------:R1:W-:Y:S02]  /*42d40*/  LDGSTS.E [R4+0x1c000], desc[UR16][R6.64], P5 ;  /* 0x1c00000006047fae */ /* 0x0003e4000a9a1010 */
[----:B-1----:R-:W-:-:S04]  /*42d50*/  SEL R6, RZ, 0x4, !P4 ;  /* 0x00000004ff067807 */ /* 0x002fc80006000000 */
[----:B------:R-:W-:-:S04]  /*42d60*/  SEL R6, R6, RZ, !P3 ;  /* 0x000000ff06067207 */ /* 0x000fc80005800000 */
[----:B------:R-:W-:Y:S02]  /*42d70*/  ISETP.NE.U32.AND P4, PT, R6, RZ, PT ;  /* 0x000000ff0600720c */ /* 0x000fe40003f85070 */
[----:B----4-:R-:W-:-:S04]  /*42d80*/  IADD3 R18, P6, PT, R18, R2, RZ ;  /* 0x0000000212127210 */ /* 0x010fc80007fde0ff */
[----:B---3--:R-:W-:Y:S02]  /*42d90*/  IADD3.X R19, PT, PT, R19, R0, RZ, P6, !PT ;  /* 0x0000000013137210 */ /* 0x008fe400037fe4ff */
        /* <DEDUP_REMOVED lines=9> */
[----:B------:R-:W-:Y:S02]  /*42e30*/  MOV R6, R14 ;  /* 0x0000000e00067202 */ /* 0x000fe40000000f00 */
[----:B------:R-:W-:Y:S01]  /*42e40*/  IADD3.X R11, PT, PT, R11, R0, RZ, P6, !PT ;  /* 0x000000000b0b7210 */ /* 0x000fe200037fe4ff */
[----:B------:R-:W-:Y:S01]  /*42e50*/  STL [R1+0x580], R19 ;  /* 0x0005801301007387 */ /* 0x000fe20000100800 */
[----:B------:R-:W-:-:S03]  /*42e60*/  IADD3 R16, P6, PT, R16, R2, RZ ;  /* 0x0000000210107210 */ /* 0x000fc60007fde0ff */
[----:B------:R-:W-:Y:S04]  /*42e70*/  STL [R1+0x58c], R14 ;  /* 0x00058c0e01007387 */ /* 0x000fe80000100800 */
[----:B------:R1:W-:Y:S01]  /*42e80*/  STL [R1+0x588], R15 ;  /* 0x0005880f01007387 */ /* 0x0003e20000100800 */
[----:B------:R-:W-:-:S03]  /*42e90*/  IMAD.X R17, R17, 0x1, R0, P6 ;  /* 0x0000000111117824 */ /* 0x000fc600030e0600 */
[----:B------:R2:W-:Y:S04]  /*42ea0*/  LDGSTS.E [R4+0x1c400], desc[UR16][R6.64], P4 ;  /* 0x1c40000006047fae */ /* 0x0005e8000a1a1010 */
[----:B------:R-:W-:Y:S04]  /*42eb0*/  STL [R1+0x594], R8 ;  /* 0x0005940801007387 */ /* 0x000fe80000100800 */
[----:B------:R3:W-:Y:S01]  /*42ec0*/  STL [R1+0x590], R11 ;  /* 0x0005900b01007387 */ /* 0x0007e20000100800 */
[----:B--2---:R-:W-:-:S03]  /*42ed0*/  SEL R6, RZ, 0x4, !P5 ;  /* 0x00000004ff067807 */ /* 0x004fc60006800000 */
[----:B-1----:R-:W2:Y:S01]  /*42ee0*/  LDL.LU R15, [R1+0x5b0] ;  /* 0x0005b000010f7983 */ /* 0x002ea20000300800 */
[----:B------:R-:W-:-:S03]  /*42ef0*/  SEL R6, R6, RZ, !P3 ;  /* 0x000000ff06067207 */ /* 0x000fc60005800000 */
[----:B------:R-:W-:Y:S04]  /*42f00*/  STL [R1+0x59c], R16 ;  /* 0x00059c1001007387 */ /* 0x000fe80000100800 */
[----:B------:R-:W-:Y:S01]  /*42f10*/  STL [R1+0x598], R17 ;  /* 0x0005981101007387 */ /* 0x000fe20000100800 */
[----:B------:R-:W-:-:S03]  /*42f20*/  ISETP.NE.U32.AND P5, PT, R6, RZ, PT ;  /* 0x000000ff0600720c */ /* 0x000fc60003fa5070 */
[----:B------:R-:W4:Y:S01]  /*42f30*/  LDL.LU R14, [R1+0x5b4] ;  /* 0x0005b400010e7983 */ /* 0x000f220000300800 */
[----:B------:R-:W-:Y:S01]  /*42f40*/  IMAD.MOV.U32 R7, RZ, RZ, R11 ;  /* 0x000000ffff077224 */ /* 0x000fe200078e000b */
[----:B------:R-:W-:Y:S02]  /*42f50*/  MOV R6, R8 ;  /* 0x0000000800067202 */ /* 0x000fe40000000f00 */
[----:B---3--:R-:W3:Y:S04]  /*42f60*/  LDL.LU R11, [R1+0x5b8] ;  /* 0x0005b800010b7983 */ /* 0x008ee80000300800 */
[----:B------:R-:W5:Y:S04]  /*42f70*/  LDL.LU R8, [R1+0x5bc] ;  /* 0x0005bc0001087983 */ /* 0x000f680000300800 */
[----:B------:R1:W-:Y:S01]  /*42f80*/  LDGSTS.E [R4+0x1c600], desc[UR16][R6.64], P4 ;  /* 0x1c60000006047fae */ /* 0x0003e2000a1a1010 */
[----:B------:R-:W-:-:S02]  /*42f90*/  ISETP.GT.AND P4, PT, R5, 0x73, PT ;  /* 0x000000730500780c */ /* 0x000fc40003f84270 */
[----:B-1----:R-:W-:Y:S01]  /*42fa0*/  MOV R6, R16 ;  /* 0x0000001000067202 */ /* 0x002fe20000000f00 */
[----:B------:R-:W-:Y:S01]  /*42fb0*/  IMAD.MOV.U32 R7, RZ, RZ, R17 ;  /* 0x000000ffff077224 */ /* 0x000fe200078e0011 */
[----:B------:R-:W-:-:S04]  /*42fc0*/  IADD3 R12, P6, PT, R12, R2, RZ ;  /* 0x000000020c0c7210 */ /* 0x000fc80007fde0ff */
[----:B------:R1:W-:Y:S01]  /*42fd0*/  LDGSTS.E [R4+0x1c800], desc[UR16][R6.64], P5 ;  /* 0x1c80000006047fae */ /* 0x0003e2000a9a1010 */
[----:B------:R-:W-:-:S03]  /*42fe0*/  IADD3.X R13, PT, PT, R13, R0, RZ, P6, !PT ;  /* 0x000000000d0d7210 */ /* 0x000fc600037fe4ff */
[----:B------:R-:W-:Y:S04]  /*42ff0*/  STL [R1+0x5a4], R12 ;  /* 0x0005a40c01007387 */ /* 0x000fe80000100800 */
[----:B------:R1:W-:Y:S02]  /*43000*/  STL [R1+0x5a0], R13 ;  /* 0x0005a00d01007387 */ /* 0x0003e40000100800 */
[----:B-1----:R-:W-:Y:S02]  /*43010*/  SEL R6, RZ, 0x4, !P4 ;  /* 0x00000004ff067807 */ /* 0x002fe40006000000 */
[----:B------:R-:W3:Y:S01]  /*43020*/  LDL.LU R19, [R1+0x5c0] ;  /* 0x0005c00001137983 */ /* 0x000ee20000300800 */
[----:B------:R-:W-:-:S05]  /*43030*/  IADD3 R9, P6, PT, R9, R2, RZ ;  /* 0x0000000209097210 */ /* 0x000fca0007fde0ff */
[----:B------:R-:W-:Y:S01]  /*43040*/  IMAD.X R10, R10, 0x1, R0, P6 ;  /* 0x000000010a0a7824 */ /* 0x000fe200030e0600 */
        /* <DEDUP_REMOVED lines=10> */
[----:B-1----:R-:W-:Y:S01]  /*430f0*/  IMAD.MOV.U32 R7, RZ, RZ, R10 ;  /* 0x000000ffff077224 */ /* 0x002fe200078e000a */
[----:B------:R-:W-:Y:S01]  /*43100*/  MOV R6, R9 ;  /* 0x0000000900067202 */ /* 0x000fe20000000f00 */
        /* <DEDUP_REMOVED lines=9> */
[----:B----4-:R-:W-:-:S04]  /*431a0*/  IADD3 R14, P6, PT, R14, R2, RZ ;  /* 0x000000020e0e7210 */ /* 0x010fc80007fde0ff */
[----:B--2---:R-:W-:Y:S02]  /*431b0*/  IADD3.X R15, PT, PT, R15, R0, RZ, P6, !PT ;  /* 0x000000000f0f7210 */ /* 0x004fe400037fe4ff */
[----:B-----5:R-:W-:Y:S01]  /*431c0*/  IADD3 R8, P6, PT, R8, R2, RZ ;  /* 0x0000000208087210 */ /* 0x020fe20007fde0ff */
[----:B------:R-:W-:Y:S04]  /*431d0*/  STL [R1+0x5b4], R14 ;  /* 0x0005b40e01007387 */ /* 0x000fe80000100800 */
[----:B---3--:R-:W-:Y:S01]  /*431e0*/  IMAD.X R11, R11, 0x1, R0, P6 ;  /* 0x000000010b0b7824 */ /* 0x008fe200030e0600 */
[----:B------:R1:W-:Y:S01]  /*431f0*/  STL [R1+0x5b0], R15 ;  /* 0x0005b00f01007387 */ /* 0x0003e20000100800 */
[----:B------:R-:W-:Y:S01]  /*43200*/  MOV R6, R14 ;  /* 0x0000000e00067202 */ /* 0x000fe20000000f00 */
[----:B------:R-:W-:-:S02]  /*43210*/  IMAD.MOV.U32 R7, RZ, RZ, R15 ;  /* 0x000000ffff077224 */ /* 0x000fc400078e000f */
        /* <DEDUP_REMOVED lines=22> */
[----:B------:R-:W-:-:S03]  /*43380*/  ISETP.GT.AND P5, PT, R5, 0x76, PT ;  /* 0x000000760500780c */ /* 0x000fc60003fa4270 */
[----:B------:R-:W-:Y:S01]  /*43390*/  STL [R1+0x5c0], R19 ;  /* 0x0005c01301007387 */ /* 0x000fe20000100800 */
[----:B------:R-:W-:Y:S01]  /*433a0*/  IADD3 R9, P6, PT, R9, R2, RZ ;  /* 0x0000000209097210 */ /* 0x000fe20007fde0ff */
[----:B-1----:R-:W-:Y:S01]  /*433b0*/  IMAD.MOV.U32 R7, RZ, RZ, R13 ;  /* 0x000000ffff077224 */ /* 0x002fe200078e000d */
[----:B------:R-:W-:Y:S02]  /*433c0*/  MOV R6, R12 ;  /* 0x0000000c00067202 */ /* 0x000fe40000000f00 */
[----:B------:R-:W-:Y:S01]  /*433d0*/  IADD3.X R10, PT, PT, R10, R0, RZ, P6, !PT ;  /* 0x000000000a0a7210 */ /* 0x000fe200037fe4ff */
[----:B------:R-:W-:Y:S01]  /*433e0*/  STL [R1+0x5cc], R12 ;  /* 0x0005cc0c01007387 */ /* 0x000fe20000100800 */
[----:B------:R-:W-:-:S03]  /*433f0*/  IADD3 R16, P6, PT, R16, R2, RZ ;  /* 0x0000000210107210 */ /* 0x000fc60007fde0ff */
[----:B------:R1:W-:Y:S04]  /*43400*/  STL [R1+0x5c8], R13 ;  /* 0x0005c80d01007387 */ /* 0x0003e80000100800 */
[----:B------:R1:W-:Y:S01]  /*43410*/  LDGSTS.E [R4+0x1d400], desc[UR16][R6.64], P4 ;  /* 0x1d40000006047fae */ /* 0x0003e2000a1a1010 */
[----:B------:R-:W-:-:S03]  /*43420*/  IMAD.X R17, R17, 0x1, R0, P6 ;  /* 0x0000000111117824 */ /* 0x000fc600030e0600 */
[----:B------:R-:W-:Y:S04]  /*43430*/  STL [R1+0x5d4], R9 ;  /* 0x0005d40901007387 */ /* 0x000fe80000100800 */
[----:B------:R1:W-:Y:S02]  /*43440*/  STL [R1+0x5d0], R10 ;  /* 0x0005d00a01007387 */ /* 0x0003e40000100800 */
[----:B-1----:R-:W-:Y:S02]  /*43450*/  SEL R6, RZ, 0x4, !P5 ;  /* 0x00000004ff067807 */ /* 0x002fe40006800000 */
[----:B------:R-:W2:Y:S02]  /*43460*/  LDL.LU R13, [R1+0x5f0] ;  /* 0x0005f000010d7983 */ /* 0x000ea40000300800 */
[----:B------:R-:W-:-:S02]  /*43470*/  SEL R6, R6, RZ, !P3 ;  /* 0x000000ff06067207 */ /* 0x000fc40005800000 */
        /* <DEDUP_REMOVED lines=43> */
[----:B------:R-:W-:-:S03]  /*43730*/  IADD3 R9, P6, PT, R9, R2, RZ ;  /* 0x0000000209097210 */ /* 0x000fc60007fde0ff */
[----:B------:R-:W-:Y:S01]  /*43740*/  IMAD.MOV.U32 R7, RZ, RZ, R13 ;  /* 0x000000ffff077224 */ /* 0x000fe200078e000d */
[----:B------:R-:W-:Y:S02]  /*43750*/  ISETP.NE.U32.AND P5, PT, R6, RZ, PT ;  /* 0x000000ff0600720c */ /* 0x000fe40003fa5070 */
[----:B------:R-:W-:Y:S01]  /*43760*/  MOV R6, R12 ;  /* 0x0000000c00067202 */ /* 0x000fe20000000f00 */
[----:B------:R-:W-:Y:S01]  /*43770*/  IMAD.X R10, R10, 0x1, R0, P6 ;  /* 0x000000010a0a7824 */ /* 0x000fe200030e0600 */
[----:B------:R1:W-:Y:S04]  /*43780*/  STL [R1+0x5f4], R12 ;  /* 0x0005f40c01007387 */ /* 0x0003e80000100800 */
[----:B------:R-:W-:Y:S04]  /*43790*/  STL [R1+0x5f0], R13 ;  /* 0x0005f00d01007387 */ /* 0x000fe80000100800 */
[----:B------:R1:W-:Y:S04]  /*437a0*/  STL [R1+0x5fc], R9 ;  /* 0x0005fc0901007387 */ /* 0x0003e80000100800 */
[----:B------:R1:W-:Y:S04]  /*437b0*/  LDGSTS.E [R4+0x1de00], desc[UR16][R6.64], P4 ;  /* 0x1de0000006047fae */ /* 0x0003e8000a1a1010 */
[----:B------:R1:W-:Y:S04]  /*437c0*/  STL [R1+0x5f8], R10 ;  /* 0x0005f80a01007387 */ /* 0x0003e80000100800 */
[----:B-1----:R-:W2:Y:S01]  /*437d0*/  LDL.LU R12, [R1+0x620] ;  /* 0x00062000010c7983 */ /* 0x002ea20000300800 */
[----:B------:R-:W-:-:S03]  /*437e0*/  MOV R6, R9 ;  /* 0x0000000900067202 */ /* 0x000fc60000000f00 */
[----:B------:R-:W2:Y:S01]  /*437f0*/  LDL.LU R9, [R1+0x624] ;  /* 0x0006240001097983 */ /* 0x000ea20000300800 */
[----:B------:R-:W-:-:S03]  /*43800*/  IMAD.MOV.U32 R7, RZ, RZ, R10 ;  /* 0x000000ffff077224 */ /* 0x000fc600078e000a */
        /* <DEDUP_REMOVED lines=42> */
[----:B------:R-:W-:-:S05]  /*43ab0*/  IMAD.MOV.U32 R7, RZ, RZ, R17 ;  /* 0x000000ffff077224 */ /* 0x000fca00078e0011 */
[----:B------:R1:W-:Y:S01]  /*43ac0*/  LDGSTS.E [R4+0x1e800], desc[UR16][R6.64], P5 ;  /* 0x1e80000006047fae */ /* 0x0003e2000a9a1010 */
[----:B------:R-:W-:-:S04]  /*43ad0*/  IADD3 R9, P6, PT, R9, R2, RZ ;  /* 0x0000000209097210 */ /* 0x000fc80007fde0ff */
[----:B------:R-:W-:Y:S02]  /*43ae0*/  IADD3.X R12, PT, PT, R12, R0, RZ, P6, !PT ;  /* 0x000000000c0c7210 */ /* 0x000fe400037fe4ff */
[----:B-1----:R-:W-:Y:S02]  /*43af0*/  SEL R6, RZ, 0x4, !P4 ;  /* 0x00000004ff067807 */ /* 0x002fe40006000000 */
[----:B------:R-:W-:Y:S01]  /*43b00*/  IADD3 R10, P6, PT, R10, R2, RZ ;  /* 0x000000020a0a7210 */ /* 0x000fe20007fde0ff */
[----:B------:R-:W-:Y:S01]  /*43b10*/  STL [R1+0x624], R9 ;  /* 0x0006240901007387 */ /* 0x000fe20000100800 */
[----:B------:R-:W-:Y:S01]  /*43b20*/  SEL R6, R6, RZ, !P3 ;  /* 0x000000ff06067207 */ /* 0x000fe20005800000 */
[----:B------:R-:W-:Y:S02]  /*43b30*/  IMAD.MOV.U32 R7, RZ, RZ, R12 ;  /* 0x000000ffff077224 */ /* 0x000fe400078e000c */
[----:B------:R-:W-:Y:S01]  /*43b40*/  IMAD.X R13, R13, 0x1, R0, P6 ;  /* 0x000000010d0d7824 */ /* 0x000fe200030e0600 */
[----:B------:R1:W-:Y:S01]  /*43b50*/  STL [R1+0x620], R12 ;  /* 0x0006200c01007387 */ /* 0x0003e20000100800 */
[----:B------:R-:W-:-:S02]  /*43b60*/  ISETP.NE.U32.AND P4, PT, R6, RZ, PT ;  /* 0x000000ff0600720c */ /* 0x000fc40003f85070 */
[----:B------:R-:W-:-:S05]  /*43b70*/  MOV R6, R9 ;  /* 0x0000000900067202 */ /* 0x000fca0000000f00 */
[----:B------:R1:W-:Y:S04]  /*43b80*/  LDGSTS.E [R4+0x1ea00], desc[UR16][R6.64], P5 ;  /* 0x1ea0000006047fae */ /* 0x0003e8000a9a1010 */
[----:B-1----:R-:W3:Y:S04]  /*43b90*/  LDL.LU R12, [R1+0x640] ;  /* 0x00064000010c7983 */ /* 0x002ee80000300800 */
[----:B------:R-:W-:Y:S04]  /*43ba0*/  STL [R1+0x62c], R10 ;  /* 0x00062c0a01007387 */ /* 0x000fe80000100800 */
[----:B------:R1:W-:Y:S04]  /*43bb0*/  STL [R1+0x628], R13 ;  /* 0x0006280d01007387 */ /* 0x0003e80000100800 */
[----:B------:R-:W3:Y:S04]  /*43bc0*/  LDL.LU R9, [R1+0x644] ;  /* 0x0006440001097983 */ /* 0x000ee80000300800 */
[----:B------:R-:W3:Y:S04]  /*43bd0*/  LDL.LU R19, [R1+0x648] ;  /* 0x0006480001137983 */ /* 0x000ee80000300800 */
[----:B------:R-:W3:Y:S01]  /*43be0*/  LDL.LU R18, [R1+0x64c] ;  /* 0x00064c0001127983 */ /* 0x000ee20000300800 */
[----:B------:R-:W-:Y:S01]  /*43bf0*/  MOV R6, R10 ;  /* 0x0000000a00067202 */ /* 0x000fe20000000f00 */
[----:B------:R-:W-:Y:S01]  /*43c00*/  IMAD.MOV.U32 R7, RZ, RZ, R13 ;  /* 0x000000ffff077224 */ /* 0x000fe200078e000d */
[----:B------:R-:W-:Y:S01]  /*43c10*/  ISETP.GT.AND P5, PT, R5, 0x7c, PT ;  /* 0x0000007c0500780c */ /* 0x000fe20003fa4270 */
[----:B------:R-:W3:Y:S04]  /*43c20*/  LDL.LU R17, [R1+0x650] ;  /* 0x0006500001117983 */ /* 0x000ee80000300800 */
[----:B------:R-:W3:Y:S04]  /*43c30*/  LDL.LU R16, [R1+0x654] ;  /* 0x0006540001107983 */ /* 0x000ee80000300800 */
[----:B------:R1:W-:Y:S04]  /*43c40*/  LDGSTS.E [R4+0x1ec00], desc[UR16][R6.64], P4 ;  /* 0x1ec0000006047fae */ /* 0x0003e8000a1a1010 */
[----:B-1----:R-:W3:Y:S04]  /*43c50*/  LDL.LU R13, [R1+0x658] ;  /* 0x00065800010d7983 */ /* 0x002ee80000300800 */
[----:B------:R-:W3:Y:S01]  /*43c60*/  LDL.LU R10, [R1+0x65c] ;  /* 0x00065c00010a7983 */ /* 0x000ee20000300800 */
[----:B------:R-:W-:-:S04]  /*43c70*/  SEL R6, RZ, 0x4, !P5 ;  /* 0x00000004ff067807 */ /* 0x000fc80006800000 */
        /* <DEDUP_REMOVED lines=8> */
[----:B------:R-:W-:Y:S01]  /*43d00*/  IMAD.MOV.U32 R7, RZ, RZ, R15 ;  /* 0x000000ffff077224 */ /* 0x000fe200078e000f */
[----:B------:R-:W-:-:S02]  /*43d10*/  MOV R6, R14 ;  /* 0x0000000e00067202 */ /* 0x000fc40000000f00 */
[----:B------:R-:W-:Y:S04]  /*43d20*/  STL [R1+0x63c], R8 ;  /* 0x00063c0801007387 */ /* 0x000fe80000100800 */
[----:B------:R2:W-:Y:S04]  /*43d30*/  STL [R1+0x638], R11 ;  /* 0x0006380b01007387 */ /* 0x0005e80000100800 */
[----:B-1----:R-:W3:Y:S04]  /*43d40*/  LDL.LU R15, [R1+0x660] ;  /* 0x00066000010f7983 */ /* 0x002ee80000300800 */
[----:B------:R-:W4:Y:S04]  /*43d50*/  LDL.LU R14, [R1+0x664] ;  /* 0x00066400010e7983 */ /* 0x000f280000300800 */
[----:B------:R1:W-:Y:S01]  /*43d60*/  LDGSTS.E [R4+0x1ee00], desc[UR16][R6.64], P4 ;  /* 0x1ee0000006047fae */ /* 0x0003e2000a1a1010 */
[----:B------:R-:W-:-:S02]  /*43d70*/  ISETP.GT.AND P4, PT, R5, 0x7d, PT ;  /* 0x0000007d0500780c */ /* 0x000fc40003f84270 */
[----:B-1----:R-:W-:Y:S01]  /*43d80*/  MOV R6, R8 ;  /* 0x0000000800067202 */ /* 0x002fe20000000f00 */
[----:B------:R-:W-:Y:S02]  /*43d90*/  IMAD.MOV.U32 R7, RZ, RZ, R11 ;  /* 0x000000ffff077224 */ /* 0x000fe400078e000b */
[----:B--2---:R-:W2:Y:S04]  /*43da0*/  LDL.LU R11, [R1+0x66c] ;  /* 0x00066c00010b7983 */ /* 0x004ea80000300800 */
[----:B------:R1:W-:Y:S04]  /*43db0*/  LDGSTS.E [R4+0x1f000], desc[UR16][R6.64], P5 ;  /* 0x1f00000006047fae */ /* 0x0003e8000a9a1010 */
[----:B------:R-:W5:Y:S01]  /*43dc0*/  LDL.LU R8, [R1+0x674] ;  /* 0x0006740001087983 */ /* 0x000f620000300800 */
[----:B-1----:R-:W-:-:S02]  /*43dd0*/  SEL R6, RZ, 0x4, !P4 ;  /* 0x00000004ff067807 */ /* 0x002fc40006000000 */
[----:B------:R-:W-:-:S04]  /*43de0*/  IADD3 R9, P6, PT, R9, R2, RZ ;  /* 0x0000000209097210 */ /* 0x000fc80007fde0ff */
[----:B------:R-:W-:Y:S02]  /*43df0*/  IADD3.X R12, PT, PT, R12, R0, RZ, P6, !PT ;  /* 0x000000000c0c7210 */ /* 0x000fe400037fe4ff */
[----:B------:R-:W-:Y:S01]  /*43e00*/  IADD3 R18, P6, PT, R18, R2, RZ ;  /* 0x0000000212127210 */ /* 0x000fe20007fde0ff */
[----:B------:R-:W-:Y:S01]  /*43e10*/  STL [R1+0x644], R9 ;  /* 0x0006440901007387 */ /* 0x000fe20000100800 */
[----:B------:R-:W-:Y:S01]  /*43e20*/  SEL R6, R6, RZ, !P3 ;  /* 0x000000ff06067207 */ /* 0x000fe20005800000 */
[----:B------:R-:W-:Y:S02]  /*43e30*/  IMAD.MOV.U32 R7, RZ, RZ, R12 ;  /* 0x000000ffff077224 */ /* 0x000fe400078e000c */
[----:B------:R-:W-:Y:S01]  /*43e40*/  IMAD.X R19, R19, 0x1, R0, P6 ;  /* 0x0000000113137824 */ /* 0x000fe200030e0600 */
[----:B------:R1:W-:Y:S01]  /*43e50*/  STL [R1+0x640], R12 ;  /* 0x0006400c01007387 */ /* 0x0003e20000100800 */
[----:B------:R-:W-:Y:S02]  /*43e60*/  ISETP.NE.U32.AND P4, PT, R6, RZ, PT ;  /* 0x000000ff0600720c */ /* 0x000fe40003f85070 */
[----:B------:R-:W-:-:S05]  /*43e70*/  MOV R6, R9 ;  /* 0x0000000900067202 */ /* 0x000fca0000000f00 */
[----:B------:R1:W-:Y:S04]  /*43e80*/  LDGSTS.E [R4+0x1f200], desc[UR16][R6.64], P5 ;  /* 0x1f20000006047fae */ /* 0x0003e8000a9a1010 */
[----:B-1----:R-:W5:Y:S04]  /*43e90*/  LDL.LU R12, [R1+0x668] ;  /* 0x00066800010c7983 */ /* 0x002f680000300800 */
[----:B------:R-:W-:Y:S04]  /*43ea0*/  STL [R1+0x64c], R18 ;  /* 0x00064c1201007387 */ /* 0x000fe80000100800 */
[----:B------:R-:W-:Y:S04]  /*43eb0*/  STL [R1+0x648], R19 ;  /* 0x0006481301007387 */ /* 0x000fe80000100800 */
[----:B------:R-:W5:Y:S01]  /*43ec0*/  LDL.LU R9, [R1+0x670] ;  /* 0x0006700001097983 */ /* 0x000f620000300800 */
[----:B------:R-:W-:Y:S01]  /*43ed0*/  MOV R6, R18 ;  /* 0x0000001200067202 */ /* 0x000fe20000000f00 */
[----:B------:R-:W-:Y:S01]  /*43ee0*/  IMAD.MOV.U32 R7, RZ, RZ, R19 ;  /* 0x000000ffff077224 */ /* 0x000fe200078e0013 */
[----:B------:R-:W-:-:S02]  /*43ef0*/  ISETP.GT.AND P5, PT, R5, 0x7e, PT ;  /* 0x0000007e0500780c */ /* 0x000fc40003fa4270 */
[----:B------:R-:W-:Y:S02]  /*43f00*/  IADD3 R16, P6, PT, R16, R2, RZ ;  /* 0x0000000210107210 */ /* 0x000fe40007fde0ff */
[----:B------:R1:W-:Y:S02]  /*43f10*/  LDGSTS.E [R4+0x1f400], desc[UR16][R6.64], P4 ;  /* 0x1f40000006047fae */ /* 0x0003e4000a1a1010 */
[----:B------:R-:W-:Y:S02]  /*43f20*/  IADD3.X R17, PT, PT, R17, R0, RZ, P6, !PT ;  /* 0x0000000011117210 */ /* 0x000fe400037fe4ff */
[----:B------:R-:W-:Y:S02]  /*43f30*/  IADD3 R10, P6, PT, R10, R2, RZ ;  /* 0x000000020a0a7210 */ /* 0x000fe40007fde0ff */
[----:B-1----:R-:W-:-:S04]  /*43f40*/  SEL R6, RZ, 0x4, !P5 ;  /* 0x00000004ff067807 */ /* 0x002fc80006800000 */
[----:B------:R-:W-:Y:S01]  /*43f50*/  SEL R6, R6, RZ, !P3 ;  /* 0x000000ff06067207 */ /* 0x000fe20005800000 */
[----:B------:R-:W-:Y:S02]  /*43f60*/  IMAD.X R13, R13, 0x1, R0, P6 ;  /* 0x000000010d0d7824 */ /* 0x000fe400030e0600 */
[----:B------:R-:W-:Y:S01]  /*43f70*/  IMAD.MOV.U32 R7, RZ, RZ, R17 ;  /* 0x000000ffff077224 */ /* 0x000fe200078e0011 */
[----:B------:R-:W-:Y:S02]  /*43f80*/  ISETP.NE.U32.AND P5, PT, R6, RZ, PT ;  /* 0x000000ff0600720c */ /* 0x000fe40003fa5070 */
[----:B------:R-:W-:Y:S01]  /*43f90*/  MOV R6, R16 ;  /* 0x0000001000067202 */ /* 0x000fe20000000f00 */
[----:B------:R-:W-:Y:S04]  /*43fa0*/  STL [R1+0x654], R16 ;  /* 0x0006541001007387 */ /* 0x000fe80000100800 */
[----:B------:R-:W-:Y:S04]  /*43fb0*/  STL [R1+0x650], R17 ;  /* 0x0006501101007387 */ /* 0x000fe80000100800 */
[----:B------:R1:W-:Y:S04]  /*43fc0*/  LDGSTS.E [R4+0x1f600], desc[UR16][R6.64], P4 ;  /* 0x1f60000006047fae */ /* 0x0003e8000a1a1010 */
[----:B------:R1:W-:Y:S04]  /*43fd0*/  STL [R1+0x65c], R10 ;  /* 0x00065c0a01007387 */ /* 0x0003e80000100800 */
[----:B------:R1:W-:Y:S02]  /*43fe0*/  STL [R1+0x658], R13 ;  /* 0x0006580d01007387 */ /* 0x0003e40000100800 */
[----:B-1----:R-:W-:Y:S01]  /*43ff0*/  MOV R6, R10 ;  /* 0x0000000a00067202 */ /* 0x002fe20000000f00 */
[----:B------:R-:W-:Y:S01]  /*44000*/  IMAD.MOV.U32 R7, RZ, RZ, R13 ;  /* 0x000000ffff077224 */ /* 0x000fe200078e000d */
[----:B------:R-:W5:Y:S04]  /*44010*/  LDL.LU R10, [R1+0x67c] ;  /* 0x00067c00010a7983 */ /* 0x000f680000300800 */
[----:B------:R-:W5:Y:S01]  /*44020*/  LDL.LU R13, [R1+0x6bc] ;  /* 0x0006bc00010d7983 */ /* 0x000f620000300800 */
[----:B----4-:R-:W-:-:S03]  /*44030*/  IADD3 R14, P6, PT, R14, R2, RZ ;  /* 0x000000020e0e7210 */ /* 0x010fc60007fde0ff */
[----:B------:R1:W-:Y:S01]  /*44040*/  LDGSTS.E [R4+0x1f800], desc[UR16][R6.64], P5 ;  /* 0x1f80000006047fae */ /* 0x0003e2000a9a1010 */
[----:B---3--:R-:W-:-:S03]  /*44050*/  IADD3.X R15, PT, PT, R15, R0, RZ, P6, !PT ;  /* 0x000000000f0f7210 */ /* 0x008fc600037fe4ff */
[----:B------:R-:W-:Y:S04]  /*44060*/  STL [R1+0x664], R14 ;  /* 0x0006640e01007387 */ /* 0x000fe80000100800 */
[----:B------:R-:W-:Y:S04]  /*44070*/  STL [R1+0x660], R15 ;  /* 0x0006600f01007387 */ /* 0x000fe80000100800 */
[----:B------:R-:W3:Y:S04]  /*44080*/  LDL.LU R16, [R1+0x678] ;  /* 0x0006780001107983 */ /* 0x000ee80000300800 */
[----:B------:R-:W4:Y:S01]  /*44090*/  LDL.LU R19, [R1+0x6b8] ;  /* 0x0006b80001137983 */ /* 0x000f220000300800 */
[----:B------:R-:W-:-:S04]  /*440a0*/  ISETP.GT.AND P4, PT, R5, 0x7f, PT ;  /* 0x0000007f0500780c */ /* 0x000fc80003f84270 */
[----:B-1----:R-:W-:-:S04]  /*440b0*/  SEL R6, RZ, 0x4, !P4 ;  /* 0x00000004ff067807 */ /* 0x002fc80006000000 */
[----:B------:R-:W-:Y:S02]  /*440c0*/  SEL R6, R6, RZ, !P3 ;  /* 0x000000ff06067207 */ /* 0x000fe40005800000 */
[----:B------:R-:W-:Y:S02]  /*440d0*/  MOV R7, R15 ;  /* 0x0000000f00077202 */ /* 0x000fe40000000f00 */
[----:B------:R-:W-:Y:S01]  /*440e0*/  ISETP.NE.U32.AND P4, PT, R6, RZ, PT ;  /* 0x000000ff0600720c */ /* 0x000fe20003f85070 */
[----:B------:R-:W-:-:S05]  /*440f0*/  IMAD.MOV.U32 R6, RZ, RZ, R14 ;  /* 0x000000ffff067224 */ /* 0x000fca00078e000e */
[----:B------:R1:W-:Y:S01]  /*44100*/  LDGSTS.E [R4+0x1fa00], desc[UR16][R6.64], P5 ;  /* 0x1fa0000006047fae */ /* 0x0003e2000a9a1010 */
[-C--:B--2---:R-:W-:Y:S02]  /*44110*/  IADD3 R11, P5, PT, R11, R2.reuse, RZ ;  /* 0x000000020b0b7210 */ /* 0x084fe40007fbe0ff */
[----:B-----5:R-:W-:-:S03]  /*44120*/  IADD3 R8, P6, PT, R8, R2, RZ ;  /* 0x0000000208087210 */ /* 0x020fc60007fde0ff */
[----:B------:R2:W-:Y:S01]  /*44130*/  STL [R1+0x66c], R11 ;  /* 0x00066c0b01007387 */ /* 0x0005e20000100800 */
[----:B-1----:R-:W-:Y:S02]  /*44140*/  IMAD.MOV.U32 R6, RZ, RZ, R11 ;  /* 0x000000ffff067224 */ /* 0x002fe400078e000b */
[----:B------:R-:W-:-:S05]  /*44150*/  IMAD.X R12, R12, 0x1, R0, P5 ;  /* 0x000000010c0c7824 */ /* 0x000fca00028e0600 */
[----:B------:R-:W-:Y:S01]  /*44160*/  MOV R7, R12 ;  /* 0x0000000c00077202 */ /* 0x000fe20000000f00 */
[----:B------:R-:W-:Y:S01]  /*44170*/  STL [R1+0x668], R12 ;  /* 0x0006680c01007387 */ /* 0x000fe20000100800 */
[----:B------:R-:W-:-:S03]  /*44180*/  IADD3.X R9, PT, PT, R9, R0, RZ, P6, !PT ;  /* 0x0000000009097210 */ /* 0x000fc600037fe4ff */
[----:B------:R1:W-:Y:S04]  /*44190*/  STL [R1+0x674], R8 ;  /* 0x0006740801007387 */ /* 0x0003e80000100800 */
[----:B------:R5:W-:Y:S04]  /*441a0*/  LDGSTS.E [R4+0x1fc00], desc[UR16][R6.64], P4 ;  /* 0x1fc0000006047fae */ /* 0x000be8000a1a1010 */
[----:B------:R1:W-:Y:S04]  /*441b0*/  STL [R1+0x670], R9 ;  /* 0x0006700901007387 */ /* 0x0003e80000100800 */
[----:B--2---:R-:W2:Y:S01]  /*441c0*/  LDL.LU R11, [R1+0x6f8] ;  /* 0x0006f800010b7983 */ /* 0x004ea20000300800 */
[----:B-----5:R-:W-:-:S03]  /*441d0*/  IMAD.MOV.U32 R6, RZ, RZ, R8 ;  /* 0x000000ffff067224 */ /* 0x020fc600078e0008 */
[----:B-1----:R-:W5:Y:S04]  /*441e0*/  LDL.LU R8, [R1+0x6fc] ;  /* 0x0006fc0001087983 */ /* 0x002f680000300800 */
[----:B------:R-:W2:Y:S04]  /*441f0*/  LDL.LU R17, [R1+0x738] ;  /* 0x0007380001117983 */ /* 0x000ea80000300800 */
[----:B------:R-:W2:Y:S01]  /*44200*/  LDL.LU R14, [R1+0x73c] ;  /* 0x00073c00010e7983 */ /* 0x000ea20000300800 */
[----:B------:R-:W-:-:S03]  /*44210*/  MOV R7, R9 ;  /* 0x0000000900077202 */ /* 0x000fc60000000f00 */
[----:B------:R-:W2:Y:S04]  /*44220*/  LDL.LU R18, [R1+0x778] ;  /* 0x0007780001127983 */ /* 0x000ea80000300800 */
[----:B------:R-:W2:Y:S01]  /*44230*/  LDL.LU R12, [R1+0x77c] ;  /* 0x00077c00010c7983 */ /* 0x000ea20000300800 */
[----:B------:R-:W-:-:S03]  /*44240*/  UIADD3 UR14, UPT, UPT, UR14, 0x1, URZ ;  /* 0x000000010e0e7890 */ /* 0x000fc6000fffe0ff */
[----:B------:R-:W2:Y:S04]  /*44250*/  LDL.LU R15, [R1+0x7b8] ;  /* 0x0007b800010f7983 */ /* 0x000ea80000300800 */
[----:B------:R-:W2:Y:S01]  /*44260*/  LDL.LU R9, [R1+0x7bc] ;  /* 0x0007bc0001097983 */ /* 0x000ea20000300800 */
[----:B------:R-:W-:-:S03]  /*44270*/  UISETP.GT.AND UP1, UPT, UR14, 0x4, UPT ;  /* 0x000000040e00788c */ /* 0x000fc6000bf24270 */
[----:B------:R1:W-:Y:S01]  /*44280*/  LDGSTS.E [R4+0x1fe00], desc[UR16][R6.64], P4 ;  /* 0x1fe0000006047fae */ /* 0x0003e2000a1a1010 */
[----:B------:R-:W-:Y:S01]  /*44290*/  ISETP.GE.AND P4, PT, R83, R5, PT ;  /* 0x000000055300720c */ /* 0x000fe20003f86270 */
[----:B------:R-:W-:Y:S02]  /*442a0*/  USEL UR14, UR14, URZ, !UP1 ;  /* 0x000000ff0e0e7287 */ /* 0x000fe4000c800000 */
[----:B------:R-:W0:Y:S02]  /*442b0*/  LDGDEPBAR ;  /* 0x00000000000079af */ /* 0x000e240000000000 */
[----:B------:R-:W-:Y:S01]  /*442c0*/  ULEA UR9, UR14, UR7, 0x10 ;  /* 0x000000070e097291 */ /* 0x000fe2000f8e80ff */
[----:B-1----:R-:W-:-:S04]  /*442d0*/  SEL R4, RZ, 0x4, P4 ;  /* 0x00000004ff047807 */ /* 0x002fc80002000000 */
[----:B------:R-:W-:Y:S02]  /*442e0*/  SEL R4, R4, RZ, !P3 ;  /* 0x000000ff04047207 */ /* 0x000fe40005800000 */
[-C--:B------:R-:W-:Y:S02]  /*442f0*/  IADD3 R10, P4, PT, R10, R80.reuse, RZ ;  /* 0x000000500a0a7210 */ /* 0x080fe40007f9e0ff */
[----:B------:R-:W-:Y:S02]  /*44300*/  ISETP.NE.U32.AND P3, PT, R4, RZ, PT ;  /* 0x000000ff0400720c */ /* 0x000fe40003f65070 */
[----:B------:R-:W-:Y:S01]  /*44310*/  IADD3 R13, P5, PT, R13, R80, RZ ;  /* 0x000000500d0d7210 */ /* 0x000fe20007fbe0ff */
[----:B------:R-:W-:Y:S01]  /*44320*/  IMAD.U32 R4, RZ, RZ, UR9 ;  /* 0x00000009ff047e24 */ /* 0x000fe2000f8e00ff */
[----:B------:R-:W-:Y:S01]  /*44330*/  STL [R1+0x67c], R10 ;  /* 0x00067c0a01007387 */ /* 0x000fe20000100800 */
[----:B------:R-:W-:-:S03]  /*44340*/  MOV R6, R10 ;  /* 0x0000000a00067202 */ /* 0x000fc60000000f00 */
[----:B------:R-:W-:Y:S01]  /*44350*/  STL [R1+0x6bc], R13 ;  /* 0x0006bc0d01007387 */ /* 0x000fe20000100800 */
[----:B------:R-:W-:Y:S02]  /*44360*/  IADD3 R5, PT, PT, R84, 0x100000, R4 ;  /* 0x0010000054057810 */ /* 0x000fe40007ffe004 */
[----:B---3--:R-:W-:Y:S01]  /*44370*/  IADD3.X R16, PT, PT, R16, R3, RZ, P4, !PT ;  /* 0x0000000310107210 */ /* 0x008fe200027fe4ff */
[----:B----4-:R-:W-:-:S04]  /*44380*/  IMAD.X R19, R19, 0x1, R3, P5 ;  /* 0x0000000113137824 */ /* 0x010fc800028e0603 */
[----:B------:R1:W-:Y:S01]  /*44390*/  STL [R1+0x678], R16 ;  /* 0x0006781001007387 */ /* 0x0003e20000100800 */
[----:B------:R-:W-:-:S03]  /*443a0*/  IMAD.MOV.U32 R7, RZ, RZ, R16 ;  /* 0x000000ffff077224 */ /* 0x000fc600078e0010 */
[----:B------:R3:W-:Y:S04]  /*443b0*/  STL [R1+0x6b8], R19 ;  /* 0x0006b81301007387 */ /* 0x0007e80000100800 */
[----:B------:R4:W-:Y:S04]  /*443c0*/  LDGSTS.E [R5+-0x80000], desc[UR16][R6.64], P3 ;  /* 0x8000000006057fae */ /* 0x0009e800099a1010 */
[----:B-1----:R-:W2:Y:S04]  /*443d0*/  LDL.LU R16, [R1+0x7fc] ;  /* 0x0007fc0001107983 */ /* 0x002ea80000300800 */
[----:B------:R-:W2:Y:S01]  /*443e0*/  LDL.LU R10, [R1+0x83c] ;  /* 0x00083c00010a7983 */ /* 0x000ea20000300800 */
[----:B----4-:R-:W-:-:S03]  /*443f0*/  IMAD.MOV.U32 R7, RZ, RZ, R19 ;  /* 0x000000ffff077224 */ /* 0x010fc600078e0013 */
[----:B---3--:R-:W3:Y:S01]  /*44400*/  LDL.LU R19, [R1+0x7f8] ;  /* 0x0007f80001137983 */ /* 0x008ee20000300800 */
[----:B------:R-:W-:-:S03]  /*44410*/  MOV R6, R13 ;  /* 0x0000000d00067202 */ /* 0x000fc60000000f00 */
[----:B------:R-:W4:Y:S04]  /*44420*/  LDL.LU R13, [R1+0x838] ;  /* 0x00083800010d7983 */ /* 0x000f280000300800 */
[----:B------:R1:W-:Y:S01]  /*44430*/  LDGSTS.E [R5+-0x7fc00], desc[UR16][R6.64], P3 ;  /* 0x8040000006057fae */ /* 0x0003e200099a1010 */
[----:B-----5:R-:W-:-:S04]  /*44440*/  IADD3 R8, P4, PT, R8, R80, RZ ;  /* 0x0000005008087210 */ /* 0x020fc80007f9e0ff */
[----:B--2---:R-:W-:Y:S02]  /*44450*/  IADD3.X R11, PT, PT, R11, R3, RZ, P4, !PT ;  /* 0x000000030b0b7210 */ /* 0x004fe400027fe4ff */
[----:B------:R-:W-:Y:S01]  /*44460*/  IADD3 R14, P5, PT, R14, R80, RZ ;  /* 0x000000500e0e7210 */ /* 0x000fe20007fbe0ff */
[----:B------:R-:W-:Y:S01]  /*44470*/  STL [R1+0x6fc], R8 ;  /* 0x0006fc0801007387 */ /* 0x000fe20000100800 */
[----:B-1----:R-:W-:Y:S01]  /*44480*/  MOV R6, R8 ;  /* 0x0000000800067202 */ /* 0x002fe20000000f00 */
[----:B------:R-:W-:Y:S02]  /*44490*/  IMAD.MOV.U32 R7, RZ, RZ, R11 ;  /* 0x000000ffff077224 */ /* 0x000fe400078e000b */
[----:B------:R-:W-:Y:S01]  /*444a0*/  IMAD.X R17, R17, 0x1, R3, P5 ;  /* 0x0000000111117824 */ /* 0x000fe200028e0603 */
[----:B------:R1:W-:Y:S01]  /*444b0*/  STL [R1+0x6f8], R11 ;  /* 0x0006f80b01007387 */ /* 0x0003e20000100800 */
[----:B------:R-:W-:-:S03]  /*444c0*/  IADD3 R12, P4, PT, R12, R80, RZ ;  /* 0x000000500c0c7210 */ /* 0x000fc60007f9e0ff */
[----:B------:R-:W-:Y:S04]  /*444d0*/  STL [R1+0x73c], R14 ;  /* 0x00073c0e01007387 */ /* 0x000fe80000100800 */
[----:B------:R2:W-:Y:S04]  /*444e0*/  LDGSTS.E [R5+-0x7f800], desc[UR16][R6.64], P3 ;  /* 0x8080000006057fae */ /* 0x0005e800099a1010 */
[----:B-1----:R-:W5:Y:S01]  /*444f0*/  LDL.LU R11, [R1+0x87c] ;  /* 0x00087c00010b7983 */ /* 0x002f620000300800 */
[----:B------:R-:W-:-:S03]  /*44500*/  IADD3 R9, P5, PT, R9, R80, RZ ;  /* 0x0000005009097210 */ /* 0x000fc60007fbe0ff */
[----:B------:R1:W-:Y:S01]  /*44510*/  STL [R1+0x738], R17 ;  /* 0x0007381101007387 */ /* 0x0003e20000100800 */
[----:B------:R-:W-:-:S03]  /*44520*/  IADD3.X R18, PT, PT, R18, R3, RZ, P4, !PT ;  /* 0x0000000312127210 */ /* 0x000fc600027fe4ff */
[----:B------:R-:W5:Y:S01]  /*44530*/  LDL.LU R8, [R1+0x8bc] ;  /* 0x0008bc0001087983 */ /* 0x000f620000300800 */
[----:B--2---:R-:W-:Y:S01]  /*44540*/  IMAD.MOV.U32 R7, RZ, RZ, R17 ;  /* 0x000000ffff077224 */ /* 0x004fe200078e0011 */
[----:B------:R-:W-:Y:S02]  /*44550*/  MOV R6, R14 ;  /* 0x0000000e00067202 */ /* 0x000fe40000000f00 */
[----:B-1----:R-:W2:Y:S01]  /*44560*/  LDL.LU R17, [R1+0x878] ;  /* 0x0008780001117983 */ /* 0x002ea20000300800 */
[----:B------:R-:W-:-:S03]  /*44570*/  IMAD.X R15, R15, 0x1, R3, P5 ;  /* 0x000000010f0f7824 */ /* 0x000fc600028e0603 */
[----:B------:R-:W2:Y:S04]  /*44580*/  LDL.LU R14, [R1+0x8b8] ;  /* 0x0008b800010e7983 */ /* 0x000ea80000300800 */
[----:B------:R1:W-:Y:S04]  /*44590*/  STL [R1+0x77c], R12 ;  /* 0x00077c0c01007387 */ /* 0x0003e80000100800 */
[----:B------:R1:W-:Y:S04]  /*445a0*/  STL [R1+0x778], R18 ;  /* 0x0007781201007387 */ /* 0x0003e80000100800 */
[----:B------:R1:W-:Y:S04]  /*445b0*/  STL [R1+0x7bc], R9 ;  /* 0x0007bc0901007387 */ /* 0x0003e80000100800 */
[----:B------:R-:W2:Y:S04]  /*445c0*/  LDL.LU R20, [R1+0x8fc] ;  /* 0x0008fc0001147983 */ /* 0x000ea80000300800 */
[----:B------:R1:W-:Y:S04]  /*445d0*/  LDGSTS.E [R5+-0x7f400], desc[UR16][R6.64], P3 ;  /* 0x80c0000006057fae */ /* 0x0003e800099a1010 */
[----:B------:R1:W-:Y:S02]  /*445e0*/  STL [R1+0x7b8], R15 ;  /* 0x0007b80f01007387 */ /* 0x0003e40000100800 */
[----:B-1----:R-:W-:-:S02]  /*445f0*/  MOV R6, R12 ;  /* 0x0000000c00067202 */ /* 0x002fc40000000f00 */
[----:B------:R-:W2:Y:S04]  /*44600*/  LDL.LU R12, [R1+0x93c] ;  /* 0x00093c00010c7983 */ /* 0x000ea80000300800 */
[----:B------:R-:W2:Y:S01]  /*44610*/  LDL.LU R21, [R1+0x8f8] ;  /* 0x0008f80001157983 */ /* 0x000ea20000300800 */
[----:B------:R-:W-:-:S03]  /*44620*/  IMAD.MOV.U32 R7, RZ, RZ, R18 ;  /* 0x000000ffff077224 */ /* 0x000fc600078e0012 */
[----:B------:R-:W2:Y:S04]  /*44630*/  LDL.LU R18, [R1+0x938] ;  /* 0x0009380001127983 */ /* 0x000ea80000300800 */
[----:B------:R1:W-:Y:S02]  /*44640*/  LDGSTS.E [R5+-0x7f000], desc[UR16][R6.64], P3 ;  /* 0x8100000006057fae */ /* 0x0003e400099a1010 */
[----:B-1----:R-:W-:Y:S01]  /*44650*/  MOV R6, R9 ;  /* 0x0000000900067202 */ /* 0x002fe20000000f00 */
[----:B------:R-:W-:Y:S01]  /*44660*/  IMAD.MOV.U32 R7, RZ, RZ, R15 ;  /* 0x000000ffff077224 */ /* 0x000fe200078e000f */
[----:B------:R-:W2:Y:S04]  /*44670*/  LDL.LU R9, [R1+0x97c] ;  /* 0x00097c0001097983 */ /* 0x000ea80000300800 */
[----:B------:R-:W2:Y:S04]  /*44680*/  LDL.LU R15, [R1+0x9bc] ;  /* 0x0009bc00010f7983 */ /* 0x000ea80000300800 */
[----:B------:R1:W-:Y:S01]  /*44690*/  LDGSTS.E [R5+-0x7ec00], desc[UR16][R6.64], P3 ;  /* 0x8140000006057fae */ /* 0x0003e200099a1010 */
[----:B------:R-:W-:-:S02]  /*446a0*/  IADD3 R16, P4, PT, R16, R80, RZ ;  /* 0x0000005010107210 */ /* 0x000fc40007f9e0ff */
[----:B------:R-:W-:-:S03]  /*446b0*/  IADD3 R10, P5, PT, R10, R80, RZ ;  /* 0x000000500a0a7210 */ /* 0x000fc60007fbe0ff */
[----:B------:R4:W-:Y:S01]  /*446c0*/  STL [R1+0x7fc], R16 ;  /* 0x0007fc1001007387 */ /* 0x0009e20000100800 */
[----:B---3--:R-:W-:Y:S02]  /*446d0*/  IADD3.X R19, PT, PT, R19, R3, RZ, P4, !PT ;  /* 0x0000000313137210 */ /* 0x008fe400027fe4ff */
[----:B-1----:R-:W-:Y:S01]  /*446e0*/  MOV R6, R16 ;  /* 0x0000001000067202 */ /* 0x002fe20000000f00 */
[----:B----4-:R-:W-:Y:S02]  /*446f0*/  IMAD.X R13, R13, 0x1, R3, P5 ;  /* 0x000000010d0d7824 */ /* 0x010fe400028e0603 */
[----:B------:R1:W-:Y:S04]  /*44700*/  STL [R1+0x7f8], R19 ;  /* 0x0007f81301007387 */ /* 0x0003e80000100800 */
[----:B------:R3:W-:Y:S04]  /*44710*/  STL [R1+0x83c], R10 ;  /* 0x00083c0a01007387 */ /* 0x0007e80000100800 */
[----:B------:R-:W4:Y:S01]  /*44720*/  LDL.LU R16, [R1+0x978] ;  /* 0x0009780001107983 */ /* 0x000f220000300800 */
[----:B------:R-:W-:-:S03]  /*44730*/  IMAD.MOV.U32 R7, RZ, RZ, R19 ;  /* 0x000000ffff077224 */ /* 0x000fc600078e0013 */
[----:B------:R3:W-:Y:S04]  /*44740*/  STL [R1+0x838], R13 ;  /* 0x0008380d01007387 */ /* 0x0007e80000100800 */
[----:B-1----:R-:W4:Y:S04]  /*44750*/  LDL.LU R19, [R1+0x9b8] ;  /* 0x0009b80001137983 */ /* 0x002f280000300800 */
[----:B------:R1:W-:Y:S02]  /*44760*/  LDGSTS.E [R5+-0x7e800], desc[UR16][R6.64], P3 ;  /* 0x8180000006057fae */ /* 0x0003e400099a1010 */
[----:B-1----:R-:W-:Y:S01]  /*44770*/  MOV R6, R10 ;  /* 0x0000000a00067202 */ /* 0x002fe20000000f00 */
[----:B------:R-:W-:Y:S01]  /*44780*/  IMAD.MOV.U32 R7, RZ, RZ, R13 ;  /* 0x000000ffff077224 */ /* 0x000fe200078e000d */
[----:B---3--:R-:W3:Y:S04]  /*44790*/  LDL.LU R10, [R1+0x9fc] ;  /* 0x0009fc00010a7983 */ /* 0x008ee80000300800 */
[----:B------:R-:W3:Y:S04]  /*447a0*/  LDL.LU R13, [R1+0xa3c] ;  /* 0x000a3c00010d7983 */ /* 0x000ee80000300800 */
[----:B------:R1:W-:Y:S01]  /*447b0*/  LDGSTS.E [R5+-0x7e400], desc[UR16][R6.64], P3 ;  /* 0x81c0000006057fae */ /* 0x0003e200099a1010 */
[----:B-----5:R-:W-:-:S04]  /*447c0*/  IADD3 R11, P4, PT, R11, R80, RZ ;  /* 0x000000500b0b7210 */ /* 0x020fc80007f9e0ff */
[----:B-1----:R-:W-:Y:S01]  /*447d0*/  MOV R6, R11 ;  /* 0x0000000b00067202 */ /* 0x002fe20000000f00 */
[----:B------:R1:W-:Y:S01]  /*447e0*/  STL [R1+0x87c], R11 ;  /* 0x00087c0b01007387 */ /* 0x0003e20000100800 */
[----:B------:R-:W-:Y:S02]  /*447f0*/  IADD3 R8, P5, PT, R8, R80, RZ ;  /* 0x0000005008087210 */ /* 0x000fe40007fbe0ff */
[----:B--2---:R-:W-:-:S03]  /*44800*/  IADD3.X R17, PT, PT, R17, R3, RZ, P4, !PT ;  /* 0x0000000311117210 */ /* 0x004fc600027fe4ff */
[----:B------:R-:W-:Y:S02]  /*44810*/  IMAD.X R14, R14, 0x1, R3, P5 ;  /* 0x000000010e0e7824 */ /* 0x000fe400028e0603 */
[----:B------:R2:W-:Y:S01]  /*44820*/  STL [R1+0x878], R17 ;  /* 0x0008781101007387 */ /* 0x0005e20000100800 */
[----:B------:R-:W-:-:S03]  /*44830*/  IMAD.MOV.U32 R7, RZ, RZ, R17 ;  /* 0x000000ffff077224 */ /* 0x000fc600078e0011 */
[----:B------:R5:W-:Y:S04]  /*44840*/  STL [R1+0x8bc], R8 ;  /* 0x0008bc0801007387 */ /* 0x000be80000100800 */
[----:B-1----:R-:W3:Y:S04]  /*44850*/  LDL.LU R11, [R1+0x9f8] ;  /* 0x0009f800010b7983 */ /* 0x002ee80000300800 */
[----:B------:R1:W-:Y:S01]  /*44860*/  LDGSTS.E [R5+-0x7e000], desc[UR16][R6.64], P3 ;  /* 0x8200000006057fae */ /* 0x0003e200099a1010 */
[----:B------:R-:W-:-:S03]  /*44870*/  IADD3 R20, P4, PT, R20, R80, RZ ;  /* 0x0000005014147210 */ /* 0x000fc60007f9e0ff */
[----:B------:R2:W-:Y:S04]  /*44880*/  STL [R1+0x8b8], R14 ;  /* 0x0008b80e01007387 */ /* 0x0005e80000100800 */
[----:B--2---:R-:W2:Y:S01]  /*44890*/  LDL.LU R17, [R1+0xa38] ;  /* 0x000a380001117983 */ /* 0x004ea20000300800 */
[----:B-1----:R-:W-:Y:S01]  /*448a0*/  MOV R6, R8 ;  /* 0x0000000800067202 */ /* 0x002fe20000000f00 */
[----:B------:R-:W-:Y:S02]  /*448b0*/  IMAD.MOV.U32 R7, RZ, RZ, R14 ;  /* 0x000000ffff077224 */ /* 0x000fe400078e000e */
[----:B-----5:R-:W5:Y:S04]  /*448c0*/  LDL.LU R8, [R1+0x684] ;  /* 0x0006840001087983 */ /* 0x020f680000300800 */
[----:B------:R1:W-:Y:S01]  /*448d0*/  LDGSTS.E [R5+-0x7dc00], desc[UR16][R6.64], P3 ;  /* 0x8240000006057fae */ /* 0x0003e200099a1010 */
[----:B------:R-:W-:-:S03]  /*448e0*/  IADD3 R12, P5, PT, R12, R80, RZ ;  /* 0x000000500c0c7210 */ /* 0x000fc60007fbe0ff */
[----:B------:R-:W5:Y:S01]  /*448f0*/  LDL.LU R14, [R1+0x6c4] ;  /* 0x0006c400010e7983 */ /* 0x000f620000300800 */
[----:B------:R-:W-:-:S03]  /*44900*/  IADD3.X R21, PT, PT, R21, R3, RZ, P4, !PT ;  /* 0x0000000315157210 */ /* 0x000fc600027fe4ff */
[----:B------:R-:W-:Y:S01]  /*44910*/  STL [R1+0x8fc], R20 ;  /* 0x0008fc1401007387 */ /* 0x000fe20000100800 */
[----:B------:R-:W-:Y:S01]  /*44920*/  IMAD.X R18, R18, 0x1, R3, P5 ;  /* 0x0000000112127824 */ /* 0x000fe200028e0603 */
[----:B-1----:R-:W-:Y:S01]  /*44930*/  MOV R6, R20 ;  /* 0x0000001400067202 */ /* 0x002fe20000000f00 */
[----:B------:R-:W-:Y:S01]  /*44940*/  IMAD.MOV.U32 R7, RZ, RZ, R21 ;  /* 0x000000ffff077224 */ /* 0x000fe200078e0015 */
[----:B------:R-:W-:Y:S04]  /*44950*/  STL [R1+0x8f8], R21 ;  /* 0x0008f81501007387 */ /* 0x000fe80000100800 */
[----:B------:R1:W-:Y:S04]  /*44960*/  STL [R1+0x93c], R12 ;  /* 0x00093c0c01007387 */ /* 0x0003e80000100800 */
[----:B------:R1:W-:Y:S04]  /*44970*/  LDGSTS.E [R5+-0x7d800], desc[UR16][R6.64], P3 ;  /* 0x8280000006057fae */ /* 0x0003e800099a1010 */
[----:B------:R1:W-:Y:S02]  /*44980*/  STL [R1+0x938], R18 ;  /* 0x0009381201007387 */ /* 0x0003e40000100800 */
[----:B-1----:R-:W-:-:S02]  /*44990*/  MOV R6, R12 ;  /* 0x0000000c00067202 */ /* 0x002fc40000000f00 */
[----:B------:R-:W5:Y:S01]  /*449a0*/  LDL.LU R12, [R1+0x680] ;  /* 0x00068000010c7983 */ /* 0x000f620000300800 */
[----:B------:R-:W-:-:S03]  /*449b0*/  IMAD.MOV.U32 R7, RZ, RZ, R18 ;  /* 0x000000ffff077224 */ /* 0x000fc600078e0012 */
[----:B------:R-:W5:Y:S01]  /*449c0*/  LDL.LU R18, [R1+0x6c0] ;  /* 0x0006c00001127983 */ /* 0x000f620000300800 */
[-C--:B------:R-:W-:Y:S02]  /*449d0*/  IADD3 R9, P4, PT, R9, R80.reuse, RZ ;  /* 0x0000005009097210 */ /* 0x080fe40007f9e0ff */
[----:B------:R-:W-:Y:S01]  /*449e0*/  IADD3 R15, P5, PT, R15, R80, RZ ;  /* 0x000000500f0f7210 */ /* 0x000fe20007fbe0ff */
[----:B------:R1:W-:Y:S04]  /*449f0*/  LDGSTS.E [R5+-0x7d400], desc[UR16][R6.64], P3 ;  /* 0x82c0000006057fae */ /* 0x0003e800099a1010 */
[----:B------:R4:W-:Y:S01]  /*44a00*/  STL [R1+0x97c], R9 ;  /* 0x00097c0901007387 */ /* 0x0009e20000100800 */
[----:B-1----:R-:W-:Y:S02]  /*44a10*/  MOV R6, R9 ;  /* 0x0000000900067202 */ /* 0x002fe40000000f00 */
[----:B----4-:R-:W-:-:S05]  /*44a20*/  IADD3.X R16, PT, PT, R16, R3, RZ, P4, !PT ;  /* 0x0000000310107210 */ /* 0x010fca00027fe4ff */
[----:B------:R-:W-:Y:S01]  /*44a30*/  IMAD.MOV.U32 R7, RZ, RZ, R16 ;  /* 0x000000ffff077224 */ /* 0x000fe200078e0010 */
[----:B------:R1:W-:Y:S01]  /*44a40*/  STL [R1+0x978], R16 ;  /* 0x0009781001007387 */ /* 0x0003e20000100800 */
[----:B------:R-:W-:-:S03]  /*44a50*/  IMAD.X R19, R19, 0x1, R3, P5 ;  /* 0x0000000113137824 */ /* 0x000fc600028e0603 */
[----:B------:R4:W-:Y:S04]  /*44a60*/  STL [R1+0x9bc], R15 ;  /* 0x0009bc0f01007387 */ /* 0x0009e80000100800 */
[----:B------:R-:W5:Y:S04]  /*44a70*/  LDL.LU R9, [R1+0x704] ;  /* 0x0007040001097983 */ /* 0x000f680000300800 */
[----:B------:R4:W-:Y:S04]  /*44a80*/  STL [R1+0x9b8], R19 ;  /* 0x0009b81301007387 */ /* 0x0009e80000100800 */
[----:B------:R4:W-:Y:S04]  /*44a90*/  LDGSTS.E [R5+-0x7d000], desc[UR16][R6.64], P3 ;  /* 0x8300000006057fae */ /* 0x0009e800099a1010 */
[----:B-1----:R-:W5:Y:S01]  /*44aa0*/  LDL.LU R16, [R1+0x744] ;  /* 0x0007440001107983 */ /* 0x002f620000300800 */
[----:B----4-:R-:W-:-:S03]  /*44ab0*/  MOV R6, R15 ;  /* 0x0000000f00067202 */ /* 0x010fc60000000f00 */
[----:B------:R-:W4:Y:S01]  /*44ac0*/  LDL.LU R15, [R1+0x700] ;  /* 0x00070000010f7983 */ /* 0x000f220000300800 */
[----:B------:R-:W-:-:S03]  /*44ad0*/  IMAD.MOV.U32 R7, RZ, RZ, R19 ;  /* 0x000000ffff077224 */ /* 0x000fc600078e0013 */
[----:B------:R-:W4:Y:S01]  /*44ae0*/  LDL.LU R19, [R1+0x740] ;  /* 0x0007400001137983 */ /* 0x000f220000300800 */
[-C--:B---3--:R-:W-:Y:S02]  /*44af0*/  IADD3 R10, P4, PT, R10, R80.reuse, RZ ;  /* 0x000000500a0a7210 */ /* 0x088fe40007f9e0ff */
[----:B------:R-:W-:Y:S01]  /*44b00*/  IADD3 R13, P5, PT, R13, R80, RZ ;  /* 0x000000500d0d7210 */ /* 0x000fe20007fbe0ff */
[----:B------:R1:W-:Y:S04]  /*44b10*/  LDGSTS.E [R5+-0x7cc00], desc[UR16][R6.64], P3 ;  /* 0x8340000006057fae */ /* 0x0003e800099a1010 */
[----:B------:R3:W-:Y:S01]  /*44b20*/  STL [R1+0x9fc], R10 ;  /* 0x0009fc0a01007387 */ /* 0x0007e20000100800 */
[----:B-1----:R-:W-:Y:S02]  /*44b30*/  MOV R6, R10 ;  /* 0x0000000a00067202 */ /* 0x002fe40000000f00 */
[----:B------:R-:W-:-:S05]  /*44b40*/  IADD3.X R11, PT, PT, R11, R3, RZ, P4, !PT ;  /* 0x000000030b0b7210 */ /* 0x000fca00027fe4ff */
[----:B------:R-:W-:Y:S01]  /*44b50*/  IMAD.MOV.U32 R7, RZ, RZ, R11 ;  /* 0x000000ffff077224 */ /* 0x000fe200078e000b */
[----:B------:R1:W-:Y:S04]  /*44b60*/  STL [R1+0x9f8], R11 ;  /* 0x0009f80b01007387 */ /* 0x0003e80000100800 */
[----:B------:R-:W-:Y:S01]  /*44b70*/  STL [R1+0xa3c], R13 ;  /* 0x000a3c0d01007387 */ /* 0x000fe20000100800 */
[----:B--2---:R-:W-:-:S03]  /*44b80*/  IMAD.X R17, R17, 0x1, R3, P5 ;  /* 0x0000000111117824 */ /* 0x004fc600028e0603 */
[----:B---3--:R-:W2:Y:S04]  /*44b90*/  LDL.LU R10, [R1+0x784] ;  /* 0x00078400010a7983 */ /* 0x008ea80000300800 */
[----:B------:R3:W-:Y:S01]  /*44ba0*/  STL [R1+0xa38], R17 ;  /* 0x000a381101007387 */ /* 0x0007e20000100800 */
[----:B-----5:R-:W-:-:S03]  /*44bb0*/  IADD3 R8, P4, PT, R8, R80, RZ ;  /* 0x0000005008087210 */ /* 0x020fc60007f9e0ff */
[----:B------:R5:W-:Y:S04]  /*44bc0*/  LDGSTS.E [R5+-0x7c800], desc[UR16][R6.64], P3 ;  /* 0x8380000006057fae */ /* 0x000be800099a1010 */
[----:B-1----:R-:W2:Y:S01]  /*44bd0*/  LDL.LU R11, [R1+0x7c4] ;  /* 0x0007c400010b7983 */ /* 0x002ea20000300800 */
[----:B------:R-:W-:Y:S01]  /*44be0*/  IADD3 R14, P5, PT, R14, R80, RZ ;  /* 0x000000500e0e7210 */ /* 0x000fe20007fbe0ff */
[----:B-----5:R-:W-:Y:S01]  /*44bf0*/  IMAD.MOV.U32 R7, RZ, RZ, R17 ;  /* 0x000000ffff077224 */ /* 0x020fe200078e0011 */
[----:B------:R-:W-:Y:S01]  /*44c00*/  MOV R6, R13 ;  /* 0x0000000d00067202 */ /* 0x000fe20000000f00 */
[----:B---3--:R-:W3:Y:S04]  /*44c10*/  LDL.LU R17, [R1+0x780] ;  /* 0x0007800001117983 */ /* 0x008ee80000300800 */
[----:B------:R-:W5:Y:S04]  /*44c20*/  LDL.LU R13, [R1+0x7c0] ;  /* 0x0007c000010d7983 */ /* 0x000f680000300800 */
[----:B------:R1:W-:Y:S04]  /*44c30*/  LDGSTS.E [R5+-0x7c400], desc[UR16][R6.64], P3 ;  /* 0x83c0000006057fae */ /* 0x0003e800099a1010 */
[----:B------:R-:W-:Y:S01]  /*44c40*/  STL [R1+0x684], R8 ;  /* 0x0006840801007387 */ /* 0x000fe20000100800 */
[----:B-1----:R-:W-:-:S02]  /*44c50*/  LOP3.LUT R5, R84, 0x10, RZ, 0x3c, !PT ;  /* 0x0000001054057812 */ /* 0x002fc400078e3cff */
[----:B------:R-:W-:Y:S01]  /*44c60*/  IADD3.X R12, PT, PT, R12, R3, RZ, P4, !PT ;  /* 0x000000030c0c7210 */ /* 0x000fe200027fe4ff */
[----:B------:R-:W-:Y:S01]  /*44c70*/  STL [R1+0x6c4], R14 ;  /* 0x0006c40e01007387 */ /* 0x000fe20000100800 */
[----:B------:R-:W-:Y:S02]  /*44c80*/  IADD3 R5, PT, PT, R5, 0x100000, R4 ;  /* 0x0010000005057810 */ /* 0x000fe40007ffe004 */
[----:B------:R-:W-:Y:S01]  /*44c90*/  MOV R6, R8 ;  /* 0x0000000800067202 */ /* 0x000fe20000000f00 */
[----:B------:R-:W-:Y:S01]  /*44ca0*/  IMAD.MOV.U32 R7, RZ, RZ, R12 ;  /* 0x000000ffff077224 */ /* 0x000fe200078e000c */
[----:B------:R1:W-:Y:S01]  /*44cb0*/  STL [R1+0x680], R12 ;  /* 0x0006800c01007387 */ /* 0x0003e20000100800 */
[----:B------:R-:W-:-:S03]  /*44cc0*/  IMAD.X R18, R18, 0x1, R3, P5 ;  /* 0x0000000112127824 */ /* 0x000fc600028e0603 */
[----:B------:R1:W-:Y:S04]  /*44cd0*/  LDGSTS.E [R5+-0x7ff80], desc[UR16][R6.64], P3 ;  /* 0x8008000006057fae */ /* 0x0003e800099a1010 */
[----:B-1----:R-:W5:Y:S04]  /*44ce0*/  LDL.LU R12, [R1+0x804] ;  /* 0x00080400010c7983 */ /* 0x002f680000300800 */
[----:B------:R-:W5:Y:S01]  /*44cf0*/  LDL.LU R8, [R1+0x844] ;  /* 0x0008440001087983 */ /* 0x000f620000300800 */
[----:B------:R-:W-:-:S03]  /*44d00*/  IMAD.MOV.U32 R7, RZ, RZ, R18 ;  /* 0x000000ffff077224 */ /* 0x000fc600078e0012 */
[----:B------:R1:W-:Y:S01]  /*44d10*/  STL [R1+0x6c0], R18 ;  /* 0x0006c01201007387 */ /* 0x0003e20000100800 */
[----:B------:R-:W-:-:S05]  /*44d20*/  MOV R6, R14 ;  /* 0x0000000e00067202 */ /* 0x000fca0000000f00 */
[----:B------:R1:W-:Y:S04]  /*44d30*/  LDGSTS.E [R5+-0x7fb80], desc[UR16][R6.64], P3 ;  /* 0x8048000006057fae */ /* 0x0003e800099a1010 */
[----:B-1----:R-:W5:Y:S04]  /*44d40*/  LDL.LU R18, [R1+0x800] ;  /* 0x0008000001127983 */ /* 0x002f680000300800 */
[----:B------:R-:W5:Y:S01]  /*44d50*/  LDL.LU R14, [R1+0x840] ;  /* 0x00084000010e7983 */ /* 0x000f620000300800 */
[----:B------:R-:W-:-:S04]  /*44d60*/  IADD3 R9, P4, PT, R9, R80, RZ ;  /* 0x0000005009097210 */ /* 0x000fc80007f9e0ff */
[----:B------:R-:W-:Y:S01]  /*44d70*/  MOV R6, R9 ;  /* 0x0000000900067202 */ /* 0x000fe20000000f00 */
[----:B------:R-:W-:Y:S01]  /*44d80*/  STL [R1+0x704], R9 ;  /* 0x0007040901007387 */ /* 0x000fe20000100800 */
[----:B------:R-:W-:Y:S02]  /*44d90*/  IADD3 R16, P5, PT, R16, R80, RZ ;  /* 0x0000005010107210 */ /* 0x000fe40007fbe0ff */
[----:B----4-:R-:W-:-:S03]  /*44da0*/  IADD3.X R15, PT, PT, R15, R3, RZ, P4, !PT ;  /* 0x000000030f0f7210 */ /* 0x010fc600027fe4ff */
[----:B------:R-:W-:Y:S02]  /*44db0*/  IMAD.X R19, R19, 0x1, R3, P5 ;  /* 0x0000000113137824 */ /* 0x000fe400028e0603 */
[----:B------:R1:W-:Y:S01]  /*44dc0*/  STL [R1+0x700], R15 ;  /* 0x0007000f01007387 */ /* 0x0003e20000100800 */
[----:B------:R-:W-:-:S03]  /*44dd0*/  IMAD.MOV.U32 R7, RZ, RZ, R15 ;  /* 0x000000ffff077224 */ /* 0x000fc600078e000f */
[----:B------:R-:W-:Y:S04]  /*44de0*/  STL [R1+0x744], R16 ;  /* 0x0007441001007387 */ /* 0x000fe80000100800 */
[----:B------:R4:W-:Y:S04]  /*44df0*/  LDGSTS.E [R5+-0x7f780], desc[UR16][R6.64], P3 ;  /* 0x8088000006057fae */ /* 0x0009e800099a1010 */
[----:B-1----:R-:W5:Y:S04]  /*44e00*/  LDL.LU R15, [R1+0x884] ;  /* 0x00088400010f7983 */ /* 0x002f680000300800 */
[----:B------:R1:W-:Y:S04]  /*44e10*/  STL [R1+0x740], R19 ;  /* 0x0007401301007387 */ /* 0x0003e80000100800 */
[----:B------:R-:W5:Y:S01]  /*44e20*/  LDL.LU R9, [R1+0x8c4] ;  /* 0x0008c40001097983 */ /* 0x000f620000300800 */
[----:B----4-:R-:W-:-:S03]  /*44e30*/  IMAD.MOV.U32 R7, RZ, RZ, R19 ;  /* 0x000000ffff077224 */ /* 0x010fc600078e0013 */
[----:B-1----:R-:W4:Y:S01]  /*44e40*/  LDL.LU R19, [R1+0x880] ;  /* 0x0008800001137983 */ /* 0x002f220000300800 */
[----:B------:R-:W-:-:S03]  /*44e50*/  MOV R6, R16 ;  /* 0x0000001000067202 */ /* 0x000fc60000000f00 */
[----:B------:R-:W4:Y:S04]  /*44e60*/  LDL.LU R16, [R1+0x8c0] ;  /* 0x0008c00001107983 */ /* 0x000f280000300800 */
[----:B------:R1:W-:Y:S01]  /*44e70*/  LDGSTS.E [R5+-0x7f380], desc[UR16][R6.64], P3 ;  /* 0x80c8000006057fae */ /* 0x0003e200099a1010 */
[----:B--2---:R-:W-:-:S05]  /*44e80*/  IADD3 R10, P4, PT, R10, R80, RZ ;  /* 0x000000500a0a7210 */ /* 0x004fca0007f9e0ff */
[----:B------:R2:W-:Y:S01]  /*44e90*/  STL [R1+0x784], R10 ;  /* 0x0007840a01007387 */ /* 0x0005e20000100800 */
[----:B------:R-:W-:Y:S02]  /*44ea0*/  IADD3 R11, P5, PT, R11, R80, RZ ;  /* 0x000000500b0b7210 */ /* 0x000fe40007fbe0ff */
[----:B---3--:R-:W-:-:S03]  /*44eb0*/  IADD3.X R17, PT, PT, R17, R3, RZ, P4, !PT ;  /* 0x0000000311117210 */ /* 0x008fc600027fe4ff */
[----:B-----5:R-:W-:Y:S02]  /*44ec0*/  IMAD.X R13, R13, 0x1, R3, P5 ;  /* 0x000000010d0d7824 */ /* 0x020fe400028e0603 */
[----:B------:R3:W-:Y:S01]  /*44ed0*/  STL [R1+0x780], R17 ;  /* 0x0007801101007387 */ /* 0x0007e20000100800 */
[----:B-1----:R-:W-:-:S03]  /*44ee0*/  MOV R6, R10 ;  /* 0x0000000a00067202 */ /* 0x002fc60000000f00 */
[----:B------:R1:W-:Y:S04]  /*44ef0*/  STL [R1+0x7c4], R11 ;  /* 0x0007c40b01007387 */ /* 0x0003e80000100800 */
[----:B------:R-:W5:Y:S01]  /*44f00*/  LDL.LU R20, [R1+0x904] ;  /* 0x0009040001147983 */ /* 0x000f620000300800 */
[----:B------:R-:W-:-:S03]  /*44f10*/  IMAD.MOV.U32 R7, RZ, RZ, R17 ;  /* 0x000000ffff077224 */ /* 0x000fc600078e0011 */
[----:B------:R1:W-:Y:S04]  /*44f20*/  STL [R1+0x7c0], R13 ;  /* 0x0007c00d01007387 */ /* 0x0003e80000100800 */
[----:B--2---:R-:W2:Y:S04]  /*44f30*/  LDL.LU R10, [R1+0x944] ;  /* 0x00094400010a7983 */ /* 0x004ea80000300800 */
[----:B------:R-:W2:Y:S04]  /*44f40*/  LDL.LU R21, [R1+0x900] ;  /* 0x0009000001157983 */ /* 0x000ea80000300800 */
[----:B------:R1:W-:Y:S04]  /*44f50*/  LDGSTS.E [R5+-0x7ef80], desc[UR16][R6.64], P3 ;  /* 0x8108000006057fae */ /* 0x0003e800099a1010 */
[----:B---3--:R-:W3:Y:S01]  /*44f60*/  LDL.LU R17, [R1+0x940] ;  /* 0x0009400001117983 */ /* 0x008ee20000300800 */
[----:B------:R-:W-:-:S02]  /*44f70*/  IADD3 R12, P4, PT, R12, R80, RZ ;  /* 0x000000500c0c7210 */ /* 0x000fc40007f9e0ff */
[----:B-1----:R-:W-:Y:S01]  /*44f80*/  MOV R6, R11 ;  /* 0x0000000b00067202 */ /* 0x002fe20000000f00 */
[----:B------:R-:W-:Y:S01]  /*44f90*/  IMAD.MOV.U32 R7, RZ, RZ, R13 ;  /* 0x000000ffff077224 */ /* 0x000fe200078e000d */
[----:B------:R-:W-:Y:S01]  /*44fa0*/  IADD3 R8, P5, PT, R8, R80, RZ ;  /* 0x0000005008087210 */ /* 0x000fe20007fbe0ff */
[----:B------:R-:W3:Y:S04]  /*44fb0*/  LDL.LU R11, [R1+0x984] ;  /* 0x00098400010b7983 */ /* 0x000ee80000300800 */
[----:B------:R-:W3:Y:S04]  /*44fc0*/  LDL.LU R13, [R1+0x9c4] ;  /* 0x0009c400010d7983 */ /* 0x000ee80000300800 */
[----:B------:R1:W-:Y:S01]  /*44fd0*/  STL [R1+0x804], R12 ;  /* 0x0008040c01007387 */ /* 0x0003e20000100800 */
[----:B------:R-:W-:-:S03]  /*44fe0*/  IADD3.X R18, PT, PT, R18, R3, RZ, P4, !PT ;  /* 0x0000000312127210 */ /* 0x000fc600027fe4ff */
[----:B------:R1:W-:Y:S01]  /*44ff0*/  LDGSTS.E [R5+-0x7eb80], desc[UR16][R6.64], P3 ;  /* 0x8148000006057fae */ /* 0x0003e200099a1010 */
[----:B------:R-:W-:-:S03]  /*45000*/  IMAD.X R14, R14, 0x1, R3, P5 ;  /* 0x000000010e0e7824 */ /* 0x000fc600028e0603 */
[----:B------:R1:W-:Y:S04]  /*45010*/  STL [R1+0x800], R18 ;  /* 0x0008001201007387 */ /* 0x0003e80000100800 */
[----:B------:R1:W-:Y:S02]  /*45020*/  STL [R1+0x844], R8 ;  /* 0x0008440801007387 */ /* 0x0003e40000100800 */
[----:B-1----:R-:W-:Y:S02]  /*45030*/  MOV R6, R12 ;  /* 0x0000000c00067202 */ /* 0x002fe40000000f00 */
[----:B------:R-:W3:Y:S01]  /*45040*/  LDL.LU R12, [R1+0x980] ;  /* 0x00098000010c7983 */ /* 0x000ee20000300800 */
[----:B------:R-:W-:-:S03]  /*45050*/  IMAD.MOV.U32 R7, RZ, RZ, R18 ;  /* 0x000000ffff077224 */ /* 0x000fc600078e0012 */
[----:B------:R1:W-:Y:S04]  /*45060*/  STL [R1+0x840], R14 ;  /* 0x0008400e01007387 */ /* 0x0003e80000100800 */
[----:B------:R-:W3:Y:S04]  /*45070*/  LDL.LU R18, [R1+0x9c0] ;  /* 0x0009c00001127983 */ /* 0x000ee80000300800 */
[----:B------:R1:W-:Y:S02]  /*45080*/  LDGSTS.E [R5+-0x7e780], desc[UR16][R6.64], P3 ;  /* 0x8188000006057fae */ /* 0x0003e400099a1010 */
[----:B-1----:R-:W-:Y:S01]  /*45090*/  MOV R6, R8 ;  /* 0x0000000800067202 */ /* 0x002fe20000000f00 */
[----:B------:R-:W-:Y:S01]  /*450a0*/  IMAD.MOV.U32 R7, RZ, RZ, R14 ;  /* 0x000000ffff077224 */ /* 0x000fe200078e000e */
[----:B------:R-:W3:Y:S04]  /*450b0*/  LDL.LU R8, [R1+0xa04] ;  /* 0x000a040001087983 */ /* 0x000ee80000300800 */
[----:B------:R-:W3:Y:S04]  /*450c0*/  LDL.LU R14, [R1+0xa44] ;  /* 0x000a4400010e7983 */ /* 0x000ee80000300800 */
[----:B------:R1:W-:Y:S01]  /*450d0*/  LDGSTS.E [R5+-0x7e380], desc[UR16][R6.64], P3 ;  /* 0x81c8000006057fae */ /* 0x0003e200099a1010 */
[----:B------:R-:W-:-:S05]  /*450e0*/  IADD3 R15, P4, PT, R15, R80, RZ ;  /* 0x000000500f0f7210 */ /* 0x000fca0007f9e0ff */
[----:B------:R4:W-:Y:S01]  /*450f0*/  STL [R1+0x884], R15 ;  /* 0x0008840f01007387 */ /* 0x0009e20000100800 */
[----:B------:R-:W-:Y:S02]  /*45100*/  IADD3 R9, P5, PT, R9, R80, RZ ;  /* 0x0000005009097210 */ /* 0x000fe40007fbe0ff */
[----:B----4-:R-:W-:Y:S02]  /*45110*/  IADD3.X R19, PT, PT, R19, R3, RZ, P4, !PT ;  /* 0x0000000313137210 */ /* 0x010fe400027fe4ff */
[----:B-1----:R-:W-:Y:S01]  /*45120*/  MOV R6, R15 ;  /* 0x0000000f00067202 */ /* 0x002fe20000000f00 */
[----:B------:R-:W-:Y:S02]  /*45130*/  IMAD.X R16, R16, 0x1, R3, P5 ;  /* 0x0000000110107824 */ /* 0x000fe400028e0603 */
[----:B------:R1:W-:Y:S04]  /*45140*/  STL [R1+0x880], R19 ;  /* 0x0008801301007387 */ /* 0x0003e80000100800 */
[----:B------:R4:W-:Y:S04]  /*45150*/  STL [R1+0x8c4], R9 ;  /* 0x0008c40901007387 */ /* 0x0009e80000100800 */
[----:B------:R-:W3:Y:S01]  /*45160*/  LDL.LU R15, [R1+0xa00] ;  /* 0x000a0000010f7983 */ /* 0x000ee20000300800 */
[----:B------:R-:W-:-:S03]  /*45170*/  IMAD.MOV.U32 R7, RZ, RZ, R19 ;  /* 0x000000ffff077224 */ /* 0x000fc600078e0013 */
[----:B------:R4:W-:Y:S04]  /*45180*/  STL [R1+0x8c0], R16 ;  /* 0x0008c01001007387 */ /* 0x0009e80000100800 */
[----:B-1----:R-:W3:Y:S04]  /*45190*/  LDL.LU R19, [R1+0xa40] ;  /* 0x000a400001137983 */ /* 0x002ee80000300800 */
[----:B------:R1:W-:Y:S02]  /*451a0*/  LDGSTS.E [R5+-0x7df80], desc[UR16][R6.64], P3 ;  /* 0x8208000006057fae */ /* 0x0003e400099a1010 */
[----:B-1----:R-:W-:Y:S01]  /*451b0*/  MOV R6, R9 ;  /* 0x0000000900067202 */ /* 0x002fe20000000f00 */
[----:B------:R-:W-:Y:S01]  /*451c0*/  IMAD.MOV.U32 R7, RZ, RZ, R16 ;  /* 0x000000ffff077224 */ /* 0x000fe200078e0010 */
[----:B----4-:R-:W4:Y:S04]  /*451d0*/  LDL.LU R9, [R1+0x68c] ;  /* 0x00068c0001097983 */ /* 0x010f280000300800 */
[----:B------:R1:W-:Y:S04]  /*451e0*/  LDGSTS.E [R5+-0x7db80], desc[UR16][R6.64], P3 ;  /* 0x8248000006057fae */ /* 0x0003e800099a1010 */
[----:B------:R-:W4:Y:S01]  /*451f0*/  LDL.LU R16, [R1+0x6cc] ;  /* 0x0006cc0001107983 */ /* 0x000f220000300800 */
[----:B-----5:R-:W-:-:S04]  /*45200*/  IADD3 R20, P4, PT, R20, R80, RZ ;  /* 0x0000005014147210 */ /* 0x020fc80007f9e0ff */
[----:B-1----:R-:W-:Y:S02]  /*45210*/  MOV R6, R20 ;  /* 0x0000001400067202 */ /* 0x002fe40000000f00 */
[-C--:B--2---:R-:W-:Y:S02]  /*45220*/  IADD3 R10, P5, PT, R10, R80.reuse, RZ ;  /* 0x000000500a0a7210 */ /* 0x084fe40007fbe0ff */
[----:B------:R-:W-:Y:S01]  /*45230*/  IADD3.X R21, PT, PT, R21, R3, RZ, P4, !PT ;  /* 0x0000000315157210 */ /* 0x000fe200027fe4ff */
[----:B------:R-:W-:Y:S04]  /*45240*/  STL [R1+0x904], R20 ;  /* 0x0009041401007387 */ /* 0x000fe80000100800 */
[----:B------:R-:W-:Y:S02]  /*45250*/  IMAD.MOV.U32 R7, RZ, RZ, R21 ;  /* 0x000000ffff077224 */ /* 0x000fe400078e0015 */
[----:B---3--:R-:W-:Y:S01]  /*45260*/  IMAD.X R17, R17, 0x1, R3, P5 ;  /* 0x0000000111117824 */ /* 0x008fe200028e0603 */
[----:B------:R-:W-:Y:S04]  /*45270*/  STL [R1+0x900], R21 ;  /* 0x0009001501007387 */ /* 0x000fe80000100800 */
[----:B------:R1:W-:Y:S04]  /*45280*/  STL [R1+0x944], R10 ;  /* 0x0009440a01007387 */ /* 0x0003e80000100800 */
[----:B------:R2:W-:Y:S01]  /*45290*/  LDGSTS.E [R5+-0x7d780], desc[UR16][R6.64], P3 ;  /* 0x8288000006057fae */ /* 0x0005e200099a1010 */
[----:B------:R-:W-:-:S03]  /*452a0*/  IADD3 R11, P4, PT, R11, R80, RZ ;  /* 0x000000500b0b7210 */ /* 0x000fc60007f9e0ff */
[----:B------:R3:W-:Y:S01]  /*452b0*/  STL [R1+0x940], R17 ;  /* 0x0009401101007387 */ /* 0x0007e20000100800 */
[----:B------:R-:W-:Y:S02]  /*452c0*/  IADD3 R13, P5, PT, R13, R80, RZ ;  /* 0x000000500d0d7210 */ /* 0x000fe40007fbe0ff */
[----:B--2---:R-:W-:Y:S01]  /*452d0*/  MOV R6, R10 ;  /* 0x0000000a00067202 */ /* 0x004fe20000000f00 */
[----:B------:R-:W-:Y:S01]  /*452e0*/  IMAD.MOV.U32 R7, RZ, RZ, R17 ;  /* 0x000000ffff077224 */ /* 0x000fe200078e0011 */
[----:B-1----:R-:W2:Y:S04]  /*452f0*/  LDL.LU R10, [R1+0x688] ;  /* 0x00068800010a7983 */ /* 0x002ea80000300800 */
[----:B---3--:R-:W3:Y:S04]  /*45300*/  LDL.LU R17, [R1+0x6c8] ;  /* 0x0006c80001117983 */ /* 0x008ee80000300800 */
[----:B------:R1:W-:Y:S01]  /*45310*/  LDGSTS.E [R5+-0x7d380], desc[UR16][R6.64], P3 ;  /* 0x82c8000006057fae */ /* 0x0003e200099a1010 */
[----:B------:R-:W-:-:S03]  /*45320*/  IADD3.X R12, PT, PT, R12, R3, RZ, P4, !PT ;  /* 0x000000030c0c7210 */ /* 0x000fc600027fe4ff */
[----:B------:R5:W-:Y:S01]  /*45330*/  STL [R1+0x984], R11 ;  /* 0x0009840b01007387 */ /* 0x000be20000100800 */
[----:B-1----:R-:W-:Y:S01]  /*45340*/  MOV R6, R11 ;  /* 0x0000000b00067202 */ /* 0x002fe20000000f00 */
[----:B------:R-:W-:Y:S02]  /*45350*/  IMAD.MOV.U32 R7, RZ, RZ, R12 ;  /* 0x000000ffff077224 */ /* 0x000fe400078e000c */
[----:B------:R1:W-:Y:S01]  /*45360*/  STL [R1+0x980], R12 ;  /* 0x0009800c01007387 */ /* 0x0003e20000100800 */
[----:B------:R-:W-:-:S03]  /*45370*/  IMAD.X R18, R18, 0x1, R3, P5 ;  /* 0x0000000112127824 */ /* 0x000fc600028e0603 */
[----:B------:R1:W-:Y:S04]  /*45380*/  STL [R1+0x9c4], R13 ;  /* 0x0009c40d01007387 */ /* 0x0003e80000100800 */
[----:B-----5:R-:W5:Y:S04]  /*45390*/  LDL.LU R11, [R1+0x70c] ;  /* 0x00070c00010b7983 */ /* 0x020f680000300800 */
[----:B------:R1:W-:Y:S04]  /*453a0*/  STL [R1+0x9c0], R18 ;  /* 0x0009c01201007387 */ /* 0x0003e80000100800 */
[----:B------:R1:W-:Y:S04]  /*453b0*/  LDGSTS.E [R5+-0x7cf80], desc[UR16][R6.64], P3 ;  /* 0x8308000006057fae */ /* 0x0003e800099a1010 */
[----:B-1----:R-:W5:Y:S01]  /*453c0*/  LDL.LU R12, [R1+0x74c] ;  /* 0x00074c00010c7983 */ /* 0x002f620000300800 */
[----:B------:R-:W-:-:S03]  /*453d0*/  MOV R6, R13 ;  /* 0x0000000d00067202 */ /* 0x000fc60000000f00 */
[----:B------:R-:W5:Y:S01]  /*453e0*/  LDL.LU R13, [R1+0x708] ;  /* 0x00070800010d7983 */ /* 0x000f620000300800 */
[----:B------:R-:W-:-:S03]  /*453f0*/  IMAD.MOV.U32 R7, RZ, RZ, R18 ;  /* 0x000000ffff077224 */ /* 0x000fc600078e0012 */
[----:B------:R-:W5:Y:S01]  /*45400*/  LDL.LU R18, [R1+0x748] ;  /* 0x0007480001127983 */ /* 0x000f620000300800 */
[-C--:B------:R-:W-:Y:S02]  /*45410*/  IADD3 R8, P4, PT, R8, R80.reuse, RZ ;  /* 0x0000005008087210 */ /* 0x080fe40007f9e0ff */
[----:B------:R-:W-:Y:S01]  /*45420*/  IADD3 R14, P5, PT, R14, R80, RZ ;  /* 0x000000500e0e7210 */ /* 0x000fe20007fbe0ff */
[----:B------:R1:W-:Y:S04]  /*45430*/  LDGSTS.E [R5+-0x7cb80], desc[UR16][R6.64], P3 ;  /* 0x8348000006057fae */ /* 0x0003e800099a1010 */
[----:B------:R-:W-:Y:S01]  /*45440*/  STL [R1+0xa04], R8 ;  /* 0x000a040801007387 */ /* 0x000fe20000100800 */
[----:B-1----:R-:W-:Y:S02]  /*45450*/  MOV R6, R8 ;  /* 0x0000000800067202 */ /* 0x002fe40000000f00 */
[----:B------:R-:W-:-:S05]  /*45460*/  IADD3.X R15, PT, PT, R15, R3, RZ, P4, !PT ;  /* 0x000000030f0f7210 */ /* 0x000fca00027fe4ff */
[----:B------:R-:W-:Y:S01]  /*45470*/  IMAD.MOV.U32 R7, RZ, RZ, R15 ;  /* 0x000000ffff077224 */ /* 0x000fe200078e000f */
[----:B------:R1:W-:Y:S01]  /*45480*/  STL [R1+0xa00], R15 ;  /* 0x000a000f01007387 */ /* 0x0003e20000100800 */
[----:B------:R-:W-:-:S03]  /*45490*/  IMAD.X R19, R19, 0x1, R3, P5 ;  /* 0x0000000113137824 */ /* 0x000fc600028e0603 */
[----:B------:R-:W-:Y:S04]  /*454a0*/  STL [R1+0xa44], R14 ;  /* 0x000a440e01007387 */ /* 0x000fe80000100800 */
[----:B------:R4:W-:Y:S04]  /*454b0*/  LDGSTS.E [R5+-0x7c780], desc[UR16][R6.64], P3 ;  /* 0x8388000006057fae */ /* 0x0009e800099a1010 */
[----:B-1----:R-:W5:Y:S04]  /*454c0*/  LDL.LU R15, [R1+0x78c] ;  /* 0x00078c00010f7983 */ /* 0x002f680000300800 */
[----:B------:R1:W-:Y:S04]  /*454d0*/  STL [R1+0xa40], R19 ;  /* 0x000a401301007387 */ /* 0x0003e80000100800 */
[----:B------:R-:W5:Y:S01]  /*454e0*/  LDL.LU R8, [R1+0x7cc] ;  /* 0x0007cc0001087983 */ /* 0x000f620000300800 */
[----:B----4-:R-:W-:Y:S01]  /*454f0*/  IMAD.MOV.U32 R7, RZ, RZ, R19 ;  /* 0x000000ffff077224 */ /* 0x010fe200078e0013 */
[----:B------:R-:W-:-:S02]  /*45500*/  MOV R6, R14 ;  /* 0x0000000e00067202 */ /* 0x000fc40000000f00 */
[----:B-1----:R-:W4:Y:S04]  /*45510*/  LDL.LU R19, [R1+0x788] ;  /* 0x0007880001137983 */ /* 0x002f280000300800 */
[----:B------:R-:W4:Y:S01]  /*45520*/  LDL.LU R14, [R1+0x7c8] ;  /* 0x0007c800010e7983 */ /* 0x000f220000300800 */
[-C--:B------:R-:W-:Y:S02]  /*45530*/  IADD3 R9, P4, PT, R9, R80.reuse, RZ ;  /* 0x0000005009097210 */ /* 0x080fe40007f9e0ff */
[----:B------:R-:W-:Y:S01]  /*45540*/  IADD3 R16, P5, PT, R16, R80, RZ ;  /* 0x0000005010107210 */ /* 0x000fe20007fbe0ff */
[----:B------:R1:W-:Y:S04]  /*45550*/  LDGSTS.E [R5+-0x7c380], desc[UR16][R6.64], P3 ;  /* 0x83c8000006057fae */ /* 0x0003e800099a1010 */
[----:B------:R2:W-:Y:S01]  /*45560*/  STL [R1+0x68c], R9 ;  /* 0x00068c0901007387 */ /* 0x0005e20000100800 */
[----:B-1----:R-:W-:-:S03]  /*45570*/  LOP3.LUT R5, R84, 0x20, RZ, 0x3c, !PT ;  /* 0x0000002054057812 */ /* 0x002fc600078e3cff */
[----:B------:R-:W-:Y:S01]  /*45580*/  STL [R1+0x6cc], R16 ;  /* 0x0006cc1001007387 */ /* 0x000fe20000100800 */
[----:B------:R-:W-:Y:S02]  /*45590*/  MOV R6, R9 ;  /* 0x0000000900067202 */ /* 0x000fe40000000f00 */
[----:B------:R-:W-:Y:S02]  /*455a0*/  IADD3 R5, PT, PT, R5, 0x100000, R4 ;  /* 0x0010000005057810 */ /* 0x000fe40007ffe004 */
[----:B--2---:R-:W-:Y:S01]  /*455b0*/  IADD3.X R10, PT, PT, R10, R3, RZ, P4, !PT ;  /* 0x000000030a0a7210 */ /* 0x004fe200027fe4ff */
[----:B---3--:R-:W-:-:S04]  /*455c0*/  IMAD.X R17, R17, 0x1, R3, P5 ;  /* 0x0000000111117824 */ /* 0x008fc800028e0603 */
[----:B------:R-:W-:Y:S01]  /*455d0*/  IMAD.MOV.U32 R7, RZ, RZ, R10 ;  /* 0x000000ffff077224 */ /* 0x000fe200078e000a */
[----:B------:R1:W-:Y:S04]  /*455e0*/  STL [R1+0x688], R10 ;  /* 0x0006880a01007387 */ /* 0x0003e80000100800 */
[----:B------:R-:W2:Y:S04]  /*455f0*/  LDL.LU R9, [R1+0x80c] ;  /* 0x00080c0001097983 */ /* 0x000ea80000300800 */
[----:B------:R3:W-:Y:S04]  /*45600*/  LDGSTS.E [R5+-0x7ff00], desc[UR16][R6.64], P3 ;  /* 0x8010000006057fae */ /* 0x0007e800099a1010 */
[----:B-1----:R-:W2:Y:S04]  /*45610*/  LDL.LU R10, [R1+0x84c] ;  /* 0x00084c00010a7983 */ /* 0x002ea80000300800 */
[----:B------:R1:W-:Y:S01]  /*45620*/  STL [R1+0x6c8], R17 ;  /* 0x0006c81101007387 */ /* 0x0003e20000100800 */
[----:B---3--:R-:W-:-:S02]  /*45630*/  MOV R6, R16 ;  /* 0x0000001000067202 */ /* 0x008fc40000000f00 */
[-C--:B-----5:R-:W-:Y:S01]  /*45640*/  IADD3 R11, P4, PT, R11, R80.reuse, RZ ;  /* 0x000000500b0b7210 */ /* 0x0a0fe20007f9e0ff */
[----:B------:R-:W-:Y:S01]  /*45650*/  IMAD.MOV.U32 R7, RZ, RZ, R17 ;  /* 0x000000ffff077224 */ /* 0x000fe200078e0011 */
[----:B------:R-:W3:Y:S04]  /*45660*/  LDL.LU R16, [R1+0x808] ;  /* 0x0008080001107983 */ /* 0x000ee80000300800 */
[----:B-1----:R-:W5:Y:S04]  /*45670*/  LDL.LU R17, [R1+0x848] ;  /* 0x0008480001117983 */ /* 0x002f680000300800 */
[----:B------:R1:W-:Y:S01]  /*45680*/  LDGSTS.E [R5+-0x7fb00], desc[UR16][R6.64], P3 ;  /* 0x8050000006057fae */ /* 0x0003e200099a1010 */
[----:B------:R-:W-:-:S03]  /*45690*/  IADD3 R12, P5, PT, R12, R80, RZ ;  /* 0x000000500c0c7210 */ /* 0x000fc60007fbe0ff */
[----:B------:R-:W-:Y:S01]  /*456a0*/  STL [R1+0x70c], R11 ;  /* 0x00070c0b01007387 */ /* 0x000fe20000100800 */
[----:B------:R-:W-:Y:S02]  /*456b0*/  IADD3.X R13, PT, PT, R13, R3, RZ, P4, !PT ;  /* 0x000000030d0d7210 */ /* 0x000fe400027fe4ff */
[----:B-1----:R-:W-:Y:S01]  /*456c0*/  MOV R6, R11 ;  /* 0x0000000b00067202 */ /* 0x002fe20000000f00 */
        /* <DEDUP_REMOVED lines=8> */
[----:B------:R-:W-:-:S03]  /*45750*/  IMAD.MOV.U32 R7, RZ, RZ, R18 ;  /* 0x000000ffff077224 */ /* 0x000fc600078e0012 */
[----:B-1----:R-:W5:Y:S01]  /*45760*/  LDL.LU R18, [R1+0x888] ;  /* 0x0008880001127983 */ /* 0x002f620000300800 */
[----:B------:R-:W-:-:S03]  /*45770*/  MOV R6, R12 ;  /* 0x0000000c00067202 */ /* 0x000fc60000000f00 */
[----:B------:R-:W5:Y:S04]  /*45780*/  LDL.LU R12, [R1+0x8c8] ;  /* 0x0008c800010c7983 */ /* 0x000f680000300800 */
[----:B------:R1:W-:Y:S01]  /*45790*/  LDGSTS.E [R5+-0x7f300], desc[UR16][R6.64], P3 ;  /* 0x80d0000006057fae */ /* 0x0003e200099a1010 */
[-C--:B------:R-:W-:Y:S02]  /*457a0*/  IADD3 R15, P4, PT, R15, R80.reuse, RZ ;  /* 0x000000500f0f7210 */ /* 0x080fe40007f9e0ff */
[----:B------:R-:W-:-:S03]  /*457b0*/  IADD3 R8, P5, PT, R8, R80, RZ ;  /* 0x0000005008087210 */ /* 0x000fc60007fbe0ff */
[----:B------:R1:W-:Y:S01]  /*457c0*/  STL [R1+0x78c], R15 ;  /* 0x00078c0f01007387 */ /* 0x0003e20000100800 */
[----:B----4-:R-:W-:Y:S01]  /*457d0*/  IADD3.X R19, PT, PT, R19, R3, RZ, P4, !PT ;  /* 0x0000000313137210 */ /* 0x010fe200027fe4ff */
[----:B------:R-:W-:-:S04]  /*457e0*/  IMAD.X R14, R14, 0x1, R3, P5 ;  /* 0x000000010e0e7824 */ /* 0x000fc800028e0603 */
[----:B------:R4:W-:Y:S01]  /*457f0*/  STL [R1+0x788], R19 ;  /* 0x0007881301007387 */ /* 0x0009e20000100800 */
[----:B-1----:R-:W-:-:S03]  /*45800*/  MOV R6, R15 ;  /* 0x0000000f00067202 */ /* 0x002fc60000000f00 */
[----:B------:R1:W-:Y:S04]  /*45810*/  STL [R1+0x7cc], R8 ;  /* 0x0007cc0801007387 */ /* 0x0003e80000100800 */
[----:B------:R-:W5:Y:S04]  /*45820*/  LDL.LU R20, [R1+0x90c] ;  /* 0x00090c0001147983 */ /* 0x000f680000300800 */
[----:B------:R1:W-:Y:S04]  /*45830*/  STL [R1+0x7c8], R14 ;  /* 0x0007c80e01007387 */ /* 0x0003e80000100800 */
[----:B------:R-:W5:Y:S04]  /*45840*/  LDL.LU R15, [R1+0x94c] ;  /* 0x00094c00010f7983 */ /* 0x000f680000300800 */
[----:B------:R-:W5:Y:S01]  /*45850*/  LDL.LU R21, [R1+0x908] ;  /* 0x0009080001157983 */ /* 0x000f620000300800 */
[----:B------:R-:W-:-:S03]  /*45860*/  IMAD.MOV.U32 R7, RZ, RZ, R19 ;  /* 0x000000ffff077224 */ /* 0x000fc600078e0013 */
[----:B----4-:R-:W4:Y:S04]  /*45870*/  LDL.LU R19, [R1+0x948] ;  /* 0x0009480001137983 */ /* 0x010f280000300800 */
[----:B------:R1:W-:Y:S02]  /*45880*/  LDGSTS.E [R5+-0x7ef00], desc[UR16][R6.64], P3 ;  /* 0x8110000006057fae */ /* 0x0003e400099a1010 */
[----:B-1----:R-:W-:Y:S01]  /*45890*/  MOV R6, R8 ;  /* 0x0000000800067202 */ /* 0x002fe20000000f00 */
[----:B------:R-:W-:Y:S01]  /*458a0*/  IMAD.MOV.U32 R7, RZ, RZ, R14 ;  /* 0x000000ffff077224 */ /* 0x000fe200078e000e */
[----:B------:R-:W4:Y:S04]  /*458b0*/  LDL.LU R8, [R1+0x98c] ;  /* 0x00098c0001087983 */ /* 0x000f280000300800 */
[----:B------:R-:W4:Y:S04]  /*458c0*/  LDL.LU R14, [R1+0x9cc] ;  /* 0x0009cc00010e7983 */ /* 0x000f280000300800 */
[----:B------:R1:W-:Y:S01]  /*458d0*/  LDGSTS.E [R5+-0x7eb00], desc[UR16][R6.64], P3 ;  /* 0x8150000006057fae */ /* 0x0003e200099a1010 */
[----:B--2---:R-:W-:-:S05]  /*458e0*/  IADD3 R9, P4, PT, R9, R80, RZ ;  /* 0x0000005009097210 */ /* 0x004fca0007f9e0ff */
[----:B------:R2:W-:Y:S01]  /*458f0*/  STL [R1+0x80c], R9 ;  /* 0x00080c0901007387 */ /* 0x0005e20000100800 */
[----:B------:R-:W-:Y:S02]  /*45900*/  IADD3 R10, P5, PT, R10, R80, RZ ;  /* 0x000000500a0a7210 */ /* 0x000fe40007fbe0ff */
[----:B-1----:R-:W-:Y:S02]  /*45910*/  MOV R6, R9 ;  /* 0x0000000900067202 */ /* 0x002fe40000000f00 */
[----:B---3--:R-:W-:Y:S01]  /*45920*/  IADD3.X R16, PT, PT, R16, R3, RZ, P4, !PT ;  /* 0x0000000310107210 */ /* 0x008fe200027fe4ff */
[----:B-----5:R-:W-:-:S04]  /*45930*/  IMAD.X R17, R17, 0x1, R3, P5 ;  /* 0x0000000111117824 */ /* 0x020fc800028e0603 */
[----:B------:R1:W-:Y:S01]  /*45940*/  STL [R1+0x808], R16 ;  /* 0x0008081001007387 */ /* 0x0003e20000100800 */
[----:B------:R-:W-:-:S03]  /*45950*/  IMAD.MOV.U32 R7, RZ, RZ, R16 ;  /* 0x000000ffff077224 */ /* 0x000fc600078e0010 */
[----:B------:R3:W-:Y:S04]  /*45960*/  STL [R1+0x84c], R10 ;  /* 0x00084c0a01007387 */ /* 0x0007e80000100800 */
[----:B--2---:R-:W2:Y:S04]  /*45970*/  LDL.LU R9, [R1+0x988] ;  /* 0x0009880001097983 */ /* 0x004ea80000300800 */
[----:B------:R5:W-:Y:S04]  /*45980*/  STL [R1+0x848], R17 ;  /* 0x0008481101007387 */ /* 0x000be80000100800 */
[----:B-1----:R-:W2:Y:S04]  /*45990*/  LDL.LU R16, [R1+0x9c8] ;  /* 0x0009c80001107983 */ /* 0x002ea80000300800 */
[----:B------:R1:W-:Y:S01]  /*459a0*/  LDGSTS.E [R5+-0x7e700], desc[UR16][R6.64], P3 ;  /* 0x8190000006057fae */ /* 0x0003e200099a1010 */
[----:B------:R-:W-:Y:S01]  /*459b0*/  IADD3 R13, P4, PT, R13, R80, RZ ;  /* 0x000000500d0d7210 */ /* 0x000fe20007f9e0ff */
[----:B-1----:R-:W-:Y:S01]  /*459c0*/  IMAD.MOV.U32 R7, RZ, RZ, R17 ;  /* 0x000000ffff077224 */ /* 0x002fe200078e0011 */
[----:B------:R-:W-:-:S02]  /*459d0*/  MOV R6, R10 ;  /* 0x0000000a00067202 */ /* 0x000fc40000000f00 */
[----:B---3--:R-:W3:Y:S01]  /*459e0*/  LDL.LU R10, [R1+0xa0c] ;  /* 0x000a0c00010a7983 */ /* 0x008ee20000300800 */
[----:B------:R-:W-:-:S03]  /*459f0*/  IADD3 R11, P5, PT, R11, R80, RZ ;  /* 0x000000500b0b7210 */ /* 0x000fc60007fbe0ff */
[----:B-----5:R-:W5:Y:S01]  /*45a00*/  LDL.LU R17, [R1+0xa4c] ;  /* 0x000a4c0001117983 */ /* 0x020f620000300800 */
[----:B------:R-:W-:-:S03]  /*45a10*/  IADD3.X R18, PT, PT, R18, R3, RZ, P4, !PT ;  /* 0x0000000312127210 */ /* 0x000fc600027fe4ff */
[----:B------:R1:W-:Y:S01]  /*45a20*/  STL [R1+0x88c], R13 ;  /* 0x00088c0d01007387 */ /* 0x0003e20000100800 */
[----:B------:R-:W-:-:S03]  /*45a30*/  IMAD.X R12, R12, 0x1, R3, P5 ;  /* 0x000000010c0c7824 */ /* 0x000fc600028e0603 */
[----:B------:R1:W-:Y:S04]  /*45a40*/  LDGSTS.E [R5+-0x7e300], desc[UR16][R6.64], P3 ;  /* 0x81d0000006057fae */ /* 0x0003e800099a1010 */
[----:B------:R1:W-:Y:S04]  /*45a50*/  STL [R1+0x888], R18 ;  /* 0x0008881201007387 */ /* 0x0003e80000100800 */
[----:B------:R1:W-:Y:S02]  /*45a60*/  STL [R1+0x8cc], R11 ;  /* 0x0008cc0b01007387 */ /* 0x0003e40000100800 */
[----:B-1----:R-:W-:-:S02]  /*45a70*/  MOV R6, R13 ;  /* 0x0000000d00067202 */ /* 0x002fc40000000f00 */
[----:B------:R-:W5:Y:S01]  /*45a80*/  LDL.LU R13, [R1+0xa08] ;  /* 0x000a0800010d7983 */ /* 0x000f620000300800 */
[----:B------:R-:W-:-:S03]  /*45a90*/  IMAD.MOV.U32 R7, RZ, RZ, R18 ;  /* 0x000000ffff077224 */ /* 0x000fc600078e0012 */
[----:B------:R1:W-:Y:S04]  /*45aa0*/  STL [R1+0x8c8], R12 ;  /* 0x0008c80c01007387 */ /* 0x0003e80000100800 */
[----:B------:R-:W5:Y:S04]  /*45ab0*/  LDL.LU R18, [R1+0xa48] ;  /* 0x000a480001127983 */ /* 0x000f680000300800 */
[----:B------:R1:W-:Y:S02]  /*45ac0*/  LDGSTS.E [R5+-0x7df00], desc[UR16][R6.64], P3 ;  /* 0x8210000006057fae */ /* 0x0003e400099a1010 */
[----:B-1----:R-:W-:Y:S01]  /*45ad0*/  MOV R6, R11 ;  /* 0x0000000b00067202 */ /* 0x002fe20000000f00 */
[----:B------:R-:W-:Y:S01]  /*45ae0*/  IMAD.MOV.U32 R7, RZ, RZ, R12 ;  /* 0x000000ffff077224 */ /* 0x000fe200078e000c */
[----:B------:R-:W5:Y:S04]  /*45af0*/  LDL.LU R11, [R1+0x694] ;  /* 0x00069400010b7983 */ /* 0x000f680000300800 */
[----:B------:R1:W-:Y:S04]  /*45b00*/  LDGSTS.E [R5+-0x7db00], desc[UR16][R6.64], P3 ;  /* 0x8250000006057fae */ /* 0x0003e800099a1010 */
[----:B------:R-:W5:Y:S01]  /*45b10*/  LDL.LU R12, [R1+0x6d4] ;  /* 0x0006d400010c7983 */ /* 0x000f620000300800 */
[----:B------:R-:W-:-:S04]  /*45b20*/  IADD3 R20, P4, PT, R20, R80, RZ ;  /* 0x0000005014147210 */ /* 0x000fc80007f9e0ff */
[----:B-1----:R-:W-:Y:S02]  /*45b30*/  MOV R6, R20 ;  /* 0x0000001400067202 */ /* 0x002fe40000000f00 */
[----:B------:R-:W-:Y:S02]  /*45b40*/  IADD3 R15, P5, PT, R15, R80, RZ ;  /* 0x000000500f0f7210 */ /* 0x000fe40007fbe0ff */
[----:B------:R-:W-:Y:S01]  /*45b50*/  IADD3.X R21, PT, PT, R21, R3, RZ, P4, !PT ;  /* 0x0000000315157210 */ /* 0x000fe200027fe4ff */
[----:B------:R-:W-:Y:S02]  /*45b60*/  STL [R1+0x90c], R20 ;  /* 0x00090c1401007387 */ /* 0x000fe40000100800 */
[----:B----4-:R-:W-:Y:S02]  /*45b70*/  IMAD.X R19, R19, 0x1, R3, P5 ;  /* 0x0000000113137824 */ /* 0x010fe400028e0603 */
[----:B------:R-:W-:Y:S01]  /*45b80*/  IMAD.MOV.U32 R7, RZ, RZ, R21 ;  /* 0x000000ffff077224 */ /* 0x000fe200078e0015 */
[----:B------:R-:W-:Y:S04]  /*45b90*/  STL [R1+0x908], R21 ;  /* 0x0009081501007387 */ /* 0x000fe80000100800 */
[----:B------:R1:W-:Y:S04]  /*45ba0*/  STL [R1+0x94c], R15 ;  /* 0x00094c0f01007387 */ /* 0x0003e80000100800 */
[----:B------:R4:W-:Y:S04]  /*45bb0*/  LDGSTS.E [R5+-0x7d700], desc[UR16][R6.64], P3 ;  /* 0x8290000006057fae */ /* 0x0009e800099a1010 */
[----:B------:R1:W-:Y:S01]  /*45bc0*/  STL [R1+0x948], R19 ;  /* 0x0009481301007387 */ /* 0x0003e20000100800 */
[----:B----4-:R-:W-:-:S03]  /*45bd0*/  MOV R6, R15 ;  /* 0x0000000f00067202 */ /* 0x010fc60000000f00 */
[----:B-1----:R-:W4:Y:S01]  /*45be0*/  LDL.LU R15, [R1+0x690] ;  /* 0x00069000010f7983 */ /* 0x002f220000300800 */
[----:B------:R-:W-:-:S03]  /*45bf0*/  IMAD.MOV.U32 R7, RZ, RZ, R19 ;  /* 0x000000ffff077224 */ /* 0x000fc600078e0013 */
[----:B------:R-:W4:Y:S01]  /*45c00*/  LDL.LU R19, [R1+0x6d0] ;  /* 0x0006d00001137983 */ /* 0x000f220000300800 */
[-C--:B------:R-:W-:Y:S02]  /*45c10*/  IADD3 R8, P4, PT, R8, R80.reuse, RZ ;  /* 0x0000005008087210 */ /* 0x080fe40007f9e0ff */
[----:B------:R-:W-:Y:S01]  /*45c20*/  IADD3 R14, P5, PT, R14, R80, RZ ;  /* 0x000000500e0e7210 */ /* 0x000fe20007fbe0ff */
[----:B------:R1:W-:Y:S04]  /*45c30*/  LDGSTS.E [R5+-0x7d300], desc[UR16][R6.64], P3 ;  /* 0x82d0000006057fae */ /* 0x0003e800099a1010 */
[----:B------:R2:W-:Y:S01]  /*45c40*/  STL [R1+0x98c], R8 ;  /* 0x00098c0801007387 */ /* 0x0005e20000100800 */
[----:B-1----:R-:W-:Y:S02]  /*45c50*/  MOV R6, R8 ;  /* 0x0000000800067202 */ /* 0x002fe40000000f00 */
[----:B--2---:R-:W-:-:S05]  /*45c60*/  IADD3.X R9, PT, PT, R9, R3, RZ, P4, !PT ;  /* 0x0000000309097210 */ /* 0x004fca00027fe4ff */
[----:B------:R-:W-:Y:S01]  /*45c70*/  IMAD.MOV.U32 R7, RZ, RZ, R9 ;  /* 0x000000ffff077224 */ /* 0x000fe200078e0009 */
[----:B------:R1:W-:Y:S01]  /*45c80*/  STL [R1+0x988], R9 ;  /* 0x0009880901007387 */ /* 0x0003e20000100800 */
[----:B------:R-:W-:-:S03]  /*45c90*/  IMAD.X R16, R16, 0x1, R3, P5 ;  /* 0x0000000110107824 */ /* 0x000fc600028e0603 */
[----:B------:R2:W-:Y:S04]  /*45ca0*/  STL [R1+0x9cc], R14 ;  /* 0x0009cc0e01007387 */ /* 0x0005e80000100800 */
[----:B------:R-:W4:Y:S04]  /*45cb0*/  LDL.LU R8, [R1+0x714] ;  /* 0x0007140001087983 */ /* 0x000f280000300800 */
[----:B------:R2:W-:Y:S04]  /*45cc0*/  STL [R1+0x9c8], R16 ;  /* 0x0009c81001007387 */ /* 0x0005e80000100800 */
[----:B------:R2:W-:Y:S04]  /*45cd0*/  LDGSTS.E [R5+-0x7cf00], desc[UR16][R6.64], P3 ;  /* 0x8310000006057fae */ /* 0x0005e800099a1010 */
[----:B-1----:R-:W4:Y:S01]  /*45ce0*/  LDL.LU R9, [R1+0x754] ;  /* 0x0007540001097983 */ /* 0x002f220000300800 */
[----:B---3--:R-:W-:-:S02]  /*45cf0*/  IADD3 R10, P4, PT, R10, R80, RZ ;  /* 0x000000500a0a7210 */ /* 0x008fc40007f9e0ff */
[----:B--2---:R-:W-:Y:S01]  /*45d00*/  MOV R6, R14 ;  /* 0x0000000e00067202 */ /* 0x004fe20000000f00 */
[----:B------:R-:W-:Y:S01]  /*45d10*/  IMAD.MOV.U32 R7, RZ, RZ, R16 ;  /* 0x000000ffff077224 */ /* 0x000fe200078e0010 */
[----:B------:R-:W2:Y:S01]  /*45d20*/  LDL.LU R14, [R1+0x710] ;  /* 0x00071000010e7983 */ /* 0x000ea20000300800 */
[----:B-----5:R-:W-:-:S03]  /*45d30*/  IADD3 R17, P5, PT, R17, R80, RZ ;  /* 0x0000005011117210 */ /* 0x020fc60007fbe0ff */
[----:B------:R-:W3:Y:S04]  /*45d40*/  LDL.LU R16, [R1+0x750] ;  /* 0x0007500001107983 */ /* 0x000ee80000300800 */
[----:B------:R1:W-:Y:S04]  /*45d50*/  LDGSTS.E [R5+-0x7cb00], desc[UR16][R6.64], P3 ;  /* 0x8350000006057fae */ /* 0x0003e800099a1010 */
[----:B------:R-:W-:Y:S01]  /*45d60*/  STL [R1+0xa0c], R10 ;  /* 0x000a0c0a01007387 */ /* 0x000fe20000100800 */
[----:B------:R-:W-:Y:S02]  /*45d70*/  IADD3.X R13, PT, PT, R13, R3, RZ, P4, !PT ;  /* 0x000000030d0d7210 */ /* 0x000fe400027fe4ff */
[----:B-1----:R-:W-:-:S03]  /*45d80*/  MOV R6, R10 ;  /* 0x0000000a00067202 */ /* 0x002fc60000000f00 */
[----:B------:R-:W-:Y:S01]  /*45d90*/  IMAD.MOV.U32 R7, RZ, RZ, R13 ;  /* 0x000000ffff077224 */ /* 0x000fe200078e000d */
[----:B------:R1:W-:Y:S01]  /*45da0*/  STL [R1+0xa08], R13 ;  /* 0x000a080d01007387 */ /* 0x0003e20000100800 */
[----:B------:R-:W-:-:S03]  /*45db0*/  IMAD.X R18, R18, 0x1, R3, P5 ;  /* 0x0000000112127824 */ /* 0x000fc600028e0603 */
[----:B------:R-:W-:Y:S04]  /*45dc0*/  STL [R1+0xa4c], R17 ;  /* 0x000a4c1101007387 */ /* 0x000fe80000100800 */
[----:B------:R5:W-:Y:S04]  /*45dd0*/  LDGSTS.E [R5+-0x7c700], desc[UR16][R6.64], P3 ;  /* 0x8390000006057fae */ /* 0x000be800099a1010 */
[----:B-1----:R-:W3:Y:S04]  /*45de0*/  LDL.LU R13, [R1+0x794] ;  /* 0x00079400010d7983 */ /* 0x002ee80000300800 */
[----:B------:R1:W-:Y:S04]  /*45df0*/  STL [R1+0xa48], R18 ;  /* 0x000a481201007387 */ /* 0x0003e80000100800 */
[----:B------:R-:W3:Y:S01]  /*45e00*/  LDL.LU R10, [R1+0x7d4] ;  /* 0x0007d400010a7983 */ /* 0x000ee20000300800 */
[----:B-----5:R-:W-:Y:S01]  /*45e10*/  IMAD.MOV.U32 R7, RZ, RZ, R18 ;  /* 0x000000ffff077224 */ /* 0x020fe200078e0012 */
[----:B------:R-:W-:-:S02]  /*45e20*/  MOV R6, R17 ;  /* 0x0000001100067202 */ /* 0x000fc40000000f00 */
[----:B-1----:R-:W5:Y:S04]  /*45e30*/  LDL.LU R18, [R1+0x790] ;  /* 0x0007900001127983 */ /* 0x002f680000300800 */
[----:B------:R-:W5:Y:S01]  /*45e40*/  LDL.LU R17, [R1+0x7d0] ;  /* 0x0007d00001117983 */ /* 0x000f620000300800 */
[-C--:B------:R-:W-:Y:S02]  /*45e50*/  IADD3 R11, P4, PT, R11, R80.reuse, RZ ;  /* 0x000000500b0b7210 */ /* 0x080fe40007f9e0ff */
[----:B------:R-:W-:Y:S01]  /*45e60*/  IADD3 R12, P5, PT, R12, R80, RZ ;  /* 0x000000500c0c7210 */ /* 0x000fe20007fbe0ff */
[----:B------:R1:W-:Y:S04]  /*45e70*/  LDGSTS.E [R5+-0x7c300], desc[UR16][R6.64], P3 ;  /* 0x83d0000006057fae */ /* 0x0003e800099a1010 */
[----:B------:R-:W-:Y:S01]  /*45e80*/  STL [R1+0x694], R11 ;  /* 0x0006940b01007387 */ /* 0x000fe20000100800 */
[----:B-1----:R-:W-:-:S03]  /*45e90*/  LOP3.LUT R5, R84, 0x30, RZ, 0x3c, !PT ;  /* 0x0000003054057812 */ /* 0x002fc600078e3cff */
[----:B------:R-:W-:Y:S01]  /*45ea0*/  STL [R1+0x6d4], R12 ;  /* 0x0006d40c01007387 */ /* 0x000fe20000100800 */
[----:B------:R-:W-:Y:S02]  /*45eb0*/  MOV R6, R11 ;  /* 0x0000000b00067202 */ /* 0x000fe40000000f00 */
[----:B------:R-:W-:Y:S02]  /*45ec0*/  IADD3 R5, PT, PT, R5, 0x100000, R4 ;  /* 0x0010000005057810 */ /* 0x000fe40007ffe004 */
[----:B----4-:R-:W-:Y:S01]  /*45ed0*/  IADD3.X R15, PT, PT, R15, R3, RZ, P4, !PT ;  /* 0x000000030f0f7210 */ /* 0x010fe200027fe4ff */
[----:B------:R-:W-:-:S04]  /*45ee0*/  IMAD.X R19, R19, 0x1, R3, P5 ;  /* 0x0000000113137824 */ /* 0x000fc800028e0603 */
[----:B------:R-:W-:Y:S01]  /*45ef0*/  IMAD.MOV.U32 R7, RZ, RZ, R15 ;  /* 0x000000ffff077224 */ /* 0x000fe200078e000f */
[----:B------:R1:W-:Y:S04]  /*45f00*/  STL [R1+0x690], R15 ;  /* 0x0006900f01007387 */ /* 0x0003e80000100800 */
[----:B------:R4:W-:Y:S04]  /*45f10*/  LDGSTS.E [R5+-0x7fe80], desc[UR16][R6.64], P3 ;  /* 0x8018000006057fae */ /* 0x0009e800099a1010 */
[----:B-1----:R-:W5:Y:S04]  /*45f20*/  LDL.LU R15, [R1+0x814] ;  /* 0x00081400010f7983 */ /* 0x002f680000300800 */
[----:B------:R-:W5:Y:S01]  /*45f30*/  LDL.LU R11, [R1+0x854] ;  /* 0x00085400010b7983 */ /* 0x000f620000300800 */
[----:B----4-:R-:W-:-:S03]  /*45f40*/  IMAD.MOV.U32 R7, RZ, RZ, R19 ;  /* 0x000000ffff077224 */ /* 0x010fc600078e0013 */
[----:B------:R1:W-:Y:S01]  /*45f50*/  STL [R1+0x6d0], R19 ;  /* 0x0006d01301007387 */ /* 0x0003e20000100800 */
[----:B------:R-:W-:-:S05]  /*45f60*/  MOV R6, R12 ;  /* 0x0000000c00067202 */ /* 0x000fca0000000f00 */
[----:B------:R4:W-:Y:S04]  /*45f70*/  LDGSTS.E [R5+-0x7fa80], desc[UR16][R6.64], P3 ;  /* 0x8058000006057fae */ /* 0x0009e800099a1010 */
[----:B-1----:R-:W5:Y:S04]  /*45f80*/  LDL.LU R19, [R1+0x810] ;  /* 0x0008100001137983 */ /* 0x002f680000300800 */
[----:B------:R-:W5:Y:S01]  /*45f90*/  LDL.LU R12, [R1+0x850] ;  /* 0x00085000010c7983 */ /* 0x000f620000300800 */
[----:B------:R-:W-:-:S04]  /*45fa0*/  IADD3 R8, P4, PT, R8, R80, RZ ;  /* 0x0000005008087210 */ /* 0x000fc80007f9e0ff */
[----:B----4-:R-:W-:Y:S01]  /*45fb0*/  MOV R6, R8 ;  /* 0x0000000800067202 */ /* 0x010fe20000000f00 */
[----:B------:R-:W-:Y:S01]  /*45fc0*/  STL [R1+0x714], R8 ;  /* 0x0007140801007387 */ /* 0x000fe20000100800 */
[----:B------:R-:W-:Y:S02]  /*45fd0*/  IADD3 R9, P5, PT, R9, R80, RZ ;  /* 0x0000005009097210 */ /* 0x000fe40007fbe0ff */
[----:B--2---:R-:W-:-:S03]  /*45fe0*/  IADD3.X R14, PT, PT, R14, R3, RZ, P4, !PT ;  /* 0x000000030e0e7210 */ /* 0x004fc600027fe4ff */
[----:B---3--:R-:W-:Y:S02]  /*45ff0*/  IMAD.X R16, R16, 0x1, R3, P5 ;  /* 0x0000000110107824 */ /* 0x008fe400028e0603 */
[----:B------:R1:W-:Y:S01]  /*46000*/  STL [R1+0x710], R14 ;  /* 0x0007100e01007387 */ /* 0x0003e20000100800 */
[----:B------:R-:W-:-:S03]  /*46010*/  IMAD.MOV.U32 R7, RZ, RZ, R14 ;  /* 0x000000ffff077224 */ /* 0x000fc600078e000e */
[----:B------:R-:W-:Y:S04]  /*46020*/  STL [R1+0x754], R9 ;  /* 0x0007540901007387 */ /* 0x000fe80000100800 */
[----:B------:R2:W-:Y:S04]  /*46030*/  LDGSTS.E [R5+-0x7f680], desc[UR16][R6.64], P3 ;  /* 0x8098000006057fae */ /* 0x0005e800099a1010 */
[----:B-1----:R-:W3:Y:S04]  /*46040*/  LDL.LU R14, [R1+0x894] ;  /* 0x00089400010e7983 */ /* 0x002ee80000300800 */
[----:B------:R1:W-:Y:S04]  /*46050*/  STL [R1+0x750], R16 ;  /* 0x0007501001007387 */ /* 0x0003e80000100800 */
[----:B------:R-:W4:Y:S01]  /*46060*/  LDL.LU R8, [R1+0x8d4] ;  /* 0x0008d40001087983 */ /* 0x000f220000300800 */
[----:B--2---:R-:W-:Y:S01]  /*46070*/  IMAD.MOV.U32 R7, RZ, RZ, R16 ;  /* 0x000000ffff077224 */ /* 0x004fe200078e0010 */
[----:B------:R-:W-:-:S02]  /*46080*/  MOV R6, R9 ;  /* 0x0000000900067202 */ /* 0x000fc40000000f00 */
[----:B-1----:R-:W2:Y:S04]  /*46090*/  LDL.LU R16, [R1+0x890] ;  /* 0x0008900001107983 */ /* 0x002ea80000300800 */
[----:B------:R-:W2:Y:S01]  /*460a0*/  LDL.LU R9, [R1+0x8d0] ;  /* 0x0008d00001097983 */ /* 0x000ea20000300800 */
[----:B------:R-:W-:-:S03]  /*460b0*/  IADD3 R13, P4, PT, R13, R80, RZ ;  /* 0x000000500d0d7210 */ /* 0x000fc60007f9e0ff */
[----:B------:R1:W-:Y:S01]  /*460c0*/  LDGSTS.E [R5+-0x7f280], desc[UR16][R6.64], P3 ;  /* 0x80d8000006057fae */ /* 0x0003e200099a1010 */
[----:B------:R-:W-:-:S03]  /*460d0*/  IADD3 R10, P5, PT, R10, R80, RZ ;  /* 0x000000500a0a7210 */ /* 0x000fc60007fbe0ff */
[----:B------:R5:W-:Y:S02]  /*460e0*/  STL [R1+0x794], R13 ;  /* 0x0007940d01007387 */ /* 0x000be40000100800 */
[----:B-----5:R-:W-:Y:S01]  /*460f0*/  IADD3.X R18, PT, PT, R18, R3, RZ, P4, !PT ;  /* 0x0000000312127210 */ /* 0x020fe200027fe4ff */
[----:B------:R-:W-:-:S04]  /*46100*/  IMAD.X R17, R17, 0x1, R3, P5 ;  /* 0x0000000111117824 */ /* 0x000fc800028e0603 */
[----:B------:R-:W-:Y:S01]  /*46110*/  STL [R1+0x790], R18 ;  /* 0x0007901201007387 */ /* 0x000fe20000100800 */
[----:B-1----:R-:W-:-:S03]  /*46120*/  MOV R6, R13 ;  /* 0x0000000d00067202 */ /* 0x002fc60000000f00 */
[----:B------:R-:W-:Y:S01]  /*46130*/  STL [R1+0x7d4], R10 ;  /* 0x0007d40a01007387 */ /* 0x000fe20000100800 */
[----:B------:R-:W-:-:S03]  /*46140*/  IMAD.MOV.U32 R7, RZ, RZ, R18 ;  /* 0x000000ffff077224 */ /* 0x000fc600078e0012 */
[----:B------:R-:W5:Y:S04]  /*46150*/  LDL.LU R20, [R1+0x914] ;  /* 0x0009140001147983 */ /* 0x000f680000300800 */
[----:B------:R1:W-:Y:S04]  /*46160*/  STL [R1+0x7d0], R17 ;  /* 0x0007d01101007387 */ /* 0x0003e80000100800 */
[----:B------:R-:W5:Y:S04]  /*46170*/  LDL.LU R13, [R1+0x954] ;  /* 0x00095400010d7983 */ /* 0x000f680000300800 */
[----:B------:R-:W5:Y:S04]  /*46180*/  LDL.LU R21, [R1+0x910] ;  /* 0x0009100001157983 */ /* 0x000f680000300800 */
[----:B------:R1:W-:Y:S02]  /*46190*/  LDGSTS.E [R5+-0x7ee80], desc[UR16][R6.64], P3 ;  /* 0x8118000006057fae */ /* 0x0003e400099a1010 */
[----:B-1----:R-:W-:-:S02]  /*461a0*/  IMAD.MOV.U32 R7, RZ, RZ, R17 ;  /* 0x000000ffff077224 */ /* 0x002fc400078e0011 */
[----:B------:R-:W5:Y:S01]  /*461b0*/  LDL.LU R17, [R1+0x950] ;  /* 0x0009500001117983 */ /* 0x000f620000300800 */
[----:B------:R-:W-:-:S03]  /*461c0*/  MOV R6, R10 ;  /* 0x0000000a00067202 */ /* 0x000fc60000000f00 */
[----:B------:R-:W5:Y:S04]  /*461d0*/  LDL.LU R10, [R1+0x994] ;  /* 0x00099400010a7983 */ /* 0x000f680000300800 */
[----:B------:R-:W5:Y:S04]  /*461e0*/  LDL.LU R18, [R1+0x9d4] ;  /* 0x0009d40001127983 */ /* 0x000f680000300800 */
[----:B------:R1:W-:Y:S01]  /*461f0*/  LDGSTS.E [R5+-0x7ea80], desc[UR16][R6.64], P3 ;  /* 0x8158000006057fae */ /* 0x0003e200099a1010 */
[-C--:B------:R-:W-:Y:S02]  /*46200*/  IADD3 R15, P4, PT, R15, R80.reuse, RZ ;  /* 0x000000500f0f7210 */ /* 0x080fe40007f9e0ff */
[----:B------:R-:W-:-:S03]  /*46210*/  IADD3 R11, P5, PT, R11, R80, RZ ;  /* 0x000000500b0b7210 */ /* 0x000fc60007fbe0ff */
[----:B------:R1:W-:Y:S02]  /*46220*/  STL [R1+0x814], R15 ;  /* 0x0008140f01007387 */ /* 0x0003e40000100800 */
[----:B-1----:R-:W-:Y:S02]  /*46230*/  MOV R6, R15 ;  /* 0x0000000f00067202 */ /* 0x002fe40000000f00 */
[----:B------:R-:W-:Y:S01]  /*46240*/  IADD3.X R19, PT, PT, R19, R3, RZ, P4, !PT ;  /* 0x0000000313137210 */ /* 0x000fe200027fe4ff */
[----:B------:R-:W-:-:S04]  /*46250*/  IMAD.X R12, R12, 0x1, R3, P5 ;  /* 0x000000010c0c7824 */ /* 0x000fc800028e0603 */
[----:B------:R1:W-:Y:S04]  /*46260*/  STL [R1+0x810], R19 ;  /* 0x0008101301007387 */ /* 0x0003e80000100800 */
[----:B------:R1:W-:Y:S04]  /*46270*/  STL [R1+0x854], R11 ;  /* 0x0008540b01007387 */ /* 0x0003e80000100800 */
[----:B------:R-:W5:Y:S01]  /*46280*/  LDL.LU R15, [R1+0x990] ;  /* 0x00099000010f7983 */ /* 0x000f620000300800 */
[----:B------:R-:W-:-:S03]  /*46290*/  IMAD.MOV.U32 R7, RZ, RZ, R19 ;  /* 0x000000ffff077224 */ /* 0x000fc600078e0013 */
[----:B------:R1:W-:Y:S04]  /*462a0*/  STL [R1+0x850], R12 ;  /* 0x0008500c01007387 */ /* 0x0003e80000100800 */
[----:B-1----:R-:W5:Y:S04]  /*462b0*/  LDL.LU R19, [R1+0x9d0] ;  /* 0x0009d00001137983 */ /* 0x002f680000300800 */
[----:B------:R1:W-:Y:S02]  /*462c0*/  LDGSTS.E [R5+-0x7e680], desc[UR16][R6.64], P3 ;  /* 0x8198000006057fae */ /* 0x0003e400099a1010 */
[----:B-1----:R-:W-:Y:S01]  /*462d0*/  MOV R6, R11 ;  /* 0x0000000b00067202 */ /* 0x002fe20000000f00 */
[----:B------:R-:W-:Y:S01]  /*462e0*/  IMAD.MOV.U32 R7, RZ, RZ, R12 ;  /* 0x000000ffff077224 */ /* 0x000fe200078e000c */
[----:B------:R-:W5:Y:S04]  /*462f0*/  LDL.LU R11, [R1+0xa14] ;  /* 0x000a1400010b7983 */ /* 0x000f680000300800 */
[----:B------:R-:W5:Y:S04]  /*46300*/  LDL.LU R12, [R1+0xa54] ;  /* 0x000a5400010c7983 */ /* 0x000f680000300800 */
[----:B------:R1:W-:Y:S01]  /*46310*/  LDGSTS.E [R5+-0x7e280], desc[UR16][R6.64], P3 ;  /* 0x81d8000006057fae */ /* 0x0003e200099a1010 */
[----:B---3--:R-:W-:-:S04]  /*46320*/  IADD3 R14, P4, PT, R14, R80, RZ ;  /* 0x000000500e0e7210 */ /* 0x008fc80007f9e0ff */
[----:B-1----:R-:W-:Y:S01]  /*46330*/  MOV R6, R14 ;  /* 0x0000000e00067202 */ /* 0x002fe20000000f00 */
[----:B------:R1:W-:Y:S01]  /*46340*/  STL [R1+0x894], R14 ;  /* 0x0008940e01007387 */ /* 0x0003e20000100800 */
[----:B----4-:R-:W-:Y:S02]  /*46350*/  IADD3 R8, P5, PT, R8, R80, RZ ;  /* 0x0000005008087210 */ /* 0x010fe40007fbe0ff */
[----:B--2---:R-:W-:-:S03]  /*46360*/  IADD3.X R16, PT, PT, R16, R3, RZ, P4, !PT ;  /* 0x0000000310107210 */ /* 0x004fc600027fe4ff */
[----:B------:R-:W-:Y:S02]  /*46370*/  IMAD.X R9, R9, 0x1, R3, P5 ;  /* 0x0000000109097824 */ /* 0x000fe400028e0603 */
[----:B------:R2:W-:Y:S01]  /*46380*/  STL [R1+0x890], R16 ;  /* 0x0008901001007387 */ /* 0x0005e20000100800 */
[----:B------:R-:W-:-:S03]  /*46390*/  IMAD.MOV.U32 R7, RZ, RZ, R16 ;  /* 0x000000ffff077224 */ /* 0x000fc600078e0010 */
[----:B------:R3:W-:Y:S04]  /*463a0*/  STL [R1+0x8d4], R8 ;  /* 0x0008d40801007387 */ /* 0x0007e80000100800 */
[----:B-1----:R-:W4:Y:S04]  /*463b0*/  LDL.LU R14, [R1+0xa10] ;  /* 0x000a1000010e7983 */ /* 0x002f280000300800 */
[----:B------:R1:W-:Y:S04]  /*463c0*/  LDGSTS.E [R5+-0x7de80], desc[UR16][R6.64], P3 ;  /* 0x8218000006057fae */ /* 0x0003e800099a1010 */
[----:B------:R3:W-:Y:S04]  /*463d0*/  STL [R1+0x8d0], R9 ;  /* 0x0008d00901007387 */ /* 0x0007e80000100800 */
[----:B--2---:R-:W2:Y:S01]  /*463e0*/  LDL.LU R16, [R1+0xa50] ;  /* 0x000a500001107983 */ /* 0x004ea20000300800 */
[----:B-1----:R-:W-:Y:S01]  /*463f0*/  MOV R6, R8 ;  /* 0x0000000800067202 */ /* 0x002fe20000000f00 */
[----:B------:R-:W-:-:S02]  /*46400*/  IMAD.MOV.U32 R7, RZ, RZ, R9 ;  /* 0x000000ffff077224 */ /* 0x000fc400078e0009 */
[----:B---3--:R-:W3:Y:S01]  /*46410*/  LDL.LU R8, [R1+0x69c] ;  /* 0x00069c0001087983 */ /* 0x008ee20000300800 */
[----:B-----5:R-:W-:-:S03]  /*46420*/  IADD3 R20, P4, PT, R20, R80, RZ ;  /* 0x0000005014147210 */ /* 0x020fc60007f9e0ff */
[----:B------:R1:W-:Y:S04]  /*46430*/  LDGSTS.E [R5+-0x7da80], desc[UR16][R6.64], P3 ;  /* 0x8258000006057fae */ /* 0x0003e800099a1010 */
[----:B------:R-:W5:Y:S01]  /*46440*/  LDL.LU R9, [R1+0x6dc] ;  /* 0x0006dc0001097983 */ /* 0x000f620000300800 */
[----:B------:R-:W-:Y:S02]  /*46450*/  IADD3 R13, P5, PT, R13, R80, RZ ;  /* 0x000000500d0d7210 */ /* 0x000fe40007fbe0ff */
[----:B------:R-:W-:Y:S02]  /*46460*/  IADD3.X R21, PT, PT, R21, R3, RZ, P4, !PT ;  /* 0x0000000315157210 */ /* 0x000fe400027fe4ff */
[----:B-1----:R-:W-:-:S03]  /*46470*/  MOV R6, R20 ;  /* 0x0000001400067202 */ /* 0x002fc60000000f00 */
[----:B------:R-:W-:Y:S01]  /*46480*/  IMAD.MOV.U32 R7, RZ, RZ, R21 ;  /* 0x000000ffff077224 */ /* 0x000fe200078e0015 */
[----:B------:R-:W-:Y:S04]  /*46490*/  STL [R1+0x914], R20 ;  /* 0x0009141401007387 */ /* 0x000fe80000100800 */
[----:B------:R-:W-:Y:S04]  /*464a0*/  STL [R1+0x910], R21 ;  /* 0x0009101501007387 */ /* 0x000fe80000100800 */
[----:B------:R1:W-:Y:S01]  /*464b0*/  STL [R1+0x954], R13 ;  /* 0x0009540d01007387 */ /* 0x0003e20000100800 */
[----:B------:R-:W-:-:S03]  /*464c0*/  IMAD.X R17, R17, 0x1, R3, P5 ;  /* 0x0000000111117824 */ /* 0x000fc600028e0603 */
[----:B------:R1:W-:Y:S04]  /*464d0*/  LDGSTS.E [R5+-0x7d680], desc[UR16][R6.64], P3 ;  /* 0x8298000006057fae */ /* 0x0003e800099a1010 */
[----:B------:R1:W-:Y:S02]  /*464e0*/  STL [R1+0x950], R17 ;  /* 0x0009501101007387 */ /* 0x0003e40000100800 */
[----:B-1----:R-:W-:Y:S02]  /*464f0*/  MOV R6, R13 ;  /* 0x0000000d00067202 */ /* 0x002fe40000000f00 */
[----:B------:R-:W5:Y:S01]  /*46500*/  LDL.LU R13, [R1+0x698] ;  /* 0x00069800010d7983 */ /* 0x000f620000300800 */
[----:B------:R-:W-:-:S03]  /*46510*/  IMAD.MOV.U32 R7, RZ, RZ, R17 ;  /* 0x000000ffff077224 */ /* 0x000fc600078e0011 */
[----:B------:R-:W5:Y:S01]  /*46520*/  LDL.LU R17, [R1+0x6d8] ;  /* 0x0006d80001117983 */ /* 0x000f620000300800 */
[-C--:B------:R-:W-:Y:S02]  /*46530*/  IADD3 R10, P4, PT, R10, R80.reuse, RZ ;  /* 0x000000500a0a7210 */ /* 0x080fe40007f9e0ff */
[----:B------:R-:W-:Y:S01]  /*46540*/  IADD3 R18, P5, PT, R18, R80, RZ ;  /* 0x0000005012127210 */ /* 0x000fe20007fbe0ff */
[----:B------:R1:W-:Y:S04]  /*46550*/  LDGSTS.E [R5+-0x7d280], desc[UR16][R6.64], P3 ;  /* 0x82d8000006057fae */ /* 0x0003e800099a1010 */
[----:B------:R1:W-:Y:S02]  /*46560*/  STL [R1+0x994], R10 ;  /* 0x0009940a01007387 */ /* 0x0003e40000100800 */
[----:B-1----:R-:W-:-:S02]  /*46570*/  MOV R6, R10 ;  /* 0x0000000a00067202 */ /* 0x002fc40000000f00 */
[----:B------:R-:W-:-:S05]  /*46580*/  IADD3.X R15, PT, PT, R15, R3, RZ, P4, !PT ;  /* 0x000000030f0f7210 */ /* 0x000fca00027fe4ff */
        /* <DEDUP_REMOVED lines=17> */
[----:B----4-:R-:W-:-:S05]  /*466a0*/  IADD3.X R14, PT, PT, R14, R3, RZ, P4, !PT ;  /* 0x000000030e0e7210 */ /* 0x010fca00027fe4ff */
[----:B------:R-:W-:Y:S01]  /*466b0*/  IMAD.MOV.U32 R7, RZ, RZ, R14 ;  /* 0x000000ffff077224 */ /* 0x000fe200078e000e */
[----:B------:R1:W-:Y:S04]  /*466c0*/  STL [R1+0xa10], R14 ;  /* 0x000a100e01007387 */ /* 0x0003e80000100800 */
[----:B------:R-:W-:Y:S01]  /*466d0*/  STL [R1+0xa54], R12 ;  /* 0x000a540c01007387 */ /* 0x000fe20000100800 */
[----:B--2---:R-:W-:-:S03]  /*466e0*/  IMAD.X R16, R16, 0x1, R3, P5 ;  /* 0x0000000110107824 */ /* 0x004fc600028e0603 */
[----:B------:R2:W-:Y:S04]  /*466f0*/  LDGSTS.E [R5+-0x7c680], desc[UR16][R6.64], P3 ;  /* 0x8398000006057fae */ /* 0x0005e800099a1010 */
[----:B-1----:R-:W4:Y:S01]  /*46700*/  LDL.LU R14, [R1+0x79c] ;  /* 0x00079c00010e7983 */ /* 0x002f220000300800 */
[----:B---3--:R-:W-:-:S03]  /*46710*/  IADD3 R8, P4, PT, R8, R80, RZ ;  /* 0x0000005008087210 */ /* 0x008fc60007f9e0ff */
[----:B------:R1:W-:Y:S04]  /*46720*/  STL [R1+0xa50], R16 ;  /* 0x000a501001007387 */ /* 0x0003e80000100800 */
[----:B------:R-:W3:Y:S01]  /*46730*/  LDL.LU R11, [R1+0x7dc] ;  /* 0x0007dc00010b7983 */ /* 0x000ee20000300800 */
[----:B--2---:R-:W-:Y:S01]  /*46740*/  IMAD.MOV.U32 R7, RZ, RZ, R16 ;  /* 0x000000ffff077224 */ /* 0x004fe200078e0010 */
[----:B------:R-:W-:Y:S02]  /*46750*/  MOV R6, R12 ;  /* 0x0000000c00067202 */ /* 0x000fe40000000f00 */
[----:B-1----:R-:W2:Y:S01]  /*46760*/  LDL.LU R16, [R1+0x798] ;  /* 0x0007980001107983 */ /* 0x002ea20000300800 */
[----:B-----5:R-:W-:-:S03]  /*46770*/  IADD3 R9, P5, PT, R9, R80, RZ ;  /* 0x0000005009097210 */ /* 0x020fc60007fbe0ff */
[----:B------:R-:W5:Y:S04]  /*46780*/  LDL.LU R12, [R1+0x7d8] ;  /* 0x0007d800010c7983 */ /* 0x000f680000300800 */
[----:B------:R1:W-:Y:S04]  /*46790*/  LDGSTS.E [R5+-0x7c280], desc[UR16][R6.64], P3 ;  /* 0x83d8000006057fae */ /* 0x0003e800099a1010 */
[----:B------:R-:W-:Y:S01]  /*467a0*/  STL [R1+0x69c], R8 ;  /* 0x00069c0801007387 */ /* 0x000fe20000100800 */
[----:B-1----:R-:W-:-:S03]  /*467b0*/  LOP3.LUT R5, R84, 0x40, RZ, 0x3c, !PT ;  /* 0x0000004054057812 */ /* 0x002fc600078e3cff */
[----:B------:R-:W-:Y:S01]  /*467c0*/  STL [R1+0x6dc], R9 ;  /* 0x0006dc0901007387 */ /* 0x000fe20000100800 */
[----:B------:R-:W-:Y:S02]  /*467d0*/  MOV R6, R8 ;  /* 0x0000000800067202 */ /* 0x000fe40000000f00 */
[----:B------:R-:W-:Y:S02]  /*467e0*/  IADD3 R5, PT, PT, R5, 0x100000, R4 ;  /* 0x0010000005057810 */ /* 0x000fe40007ffe004 */
[----:B------:R-:W-:Y:S01]  /*467f0*/  IADD3.X R13, PT, PT, R13, R3, RZ, P4, !PT ;  /* 0x000000030d0d7210 */ /* 0x000fe200027fe4ff */
[----:B------:R-:W-:-:S04]  /*46800*/  IMAD.X R17, R17, 0x1, R3, P5 ;  /* 0x0000000111117824 */ /* 0x000fc800028e0603 */
[----:B------:R-:W-:Y:S01]  /*46810*/  IMAD.MOV.U32 R7, RZ, RZ, R13 ;  /* 0x000000ffff077224 */ /* 0x000fe200078e000d */
[----:B------:R1:W-:Y:S04]  /*46820*/  STL [R1+0x698], R13 ;  /* 0x0006980d01007387 */ /* 0x0003e80000100800 */
        /* <DEDUP_REMOVED lines=13> */
[----:B------:R-:W-:-:S03]  /*46900*/  IADD3.X R18, PT, PT, R18, R3, RZ, P4, !PT ;  /* 0x0000000312127210 */ /* 0x000fc600027fe4ff */
        /* <DEDUP_REMOVED lines=13> */
[-C--:B----4-:R-:W-:Y:S02]  /*469e0*/  IADD3 R14, P4, PT, R14, R80.reuse, RZ ;  /* 0x000000500e0e7210 */ /* 0x090fe40007f9e0ff */
[----:B---3--:R-:W-:-:S03]  /*469f0*/  IADD3 R11, P5, PT, R11, R80, RZ ;  /* 0x000000500b0b7210 */ /* 0x008fc60007fbe0ff */
[----:B------:R3:W-:Y:S01]  /*46a00*/  STL [R1+0x79c], R14 ;  /* 0x00079c0e01007387 */ /* 0x0007e20000100800 */
[----:B--2---:R-:W-:Y:S01]  /*46a10*/  IADD3.X R16, PT, PT, R16, R3, RZ, P4, !PT ;  /* 0x0000000310107210 */ /* 0x004fe200027fe4ff */
[----:B-----5:R-:W-:-:S04]  /*46a20*/  IMAD.X R12, R12, 0x1, R3, P5 ;  /* 0x000000010c0c7824 */ /* 0x020fc800028e0603 */
[----:B------:R2:W-:Y:S01]  /*46a30*/  STL [R1+0x798], R16 ;  /* 0x0007981001007387 */ /* 0x0005e20000100800 */
[----:B-1----:R-:W-:-:S03]  /*46a40*/  MOV R6, R14 ;  /* 0x0000000e00067202 */ /* 0x002fc60000000f00 */
[----:B------:R1:W-:Y:S04]  /*46a50*/  STL [R1+0x7dc], R11 ;  /* 0x0007dc0b01007387 */ /* 0x0003e80000100800 */
[----:B------:R-:W4:Y:S01]  /*46a60*/  LDL.LU R20, [R1+0x91c] ;  /* 0x00091c0001147983 */ /* 0x000f220000300800 */
[----:B------:R-:W-:-:S03]  /*46a70*/  IMAD.MOV.U32 R7, RZ, RZ, R16 ;  /* 0x000000ffff077224 */ /* 0x000fc600078e0010 */
[----:B------:R5:W-:Y:S04]  /*46a80*/  STL [R1+0x7d8], R12 ;  /* 0x0007d80c01007387 */ /* 0x000be80000100800 */
[----:B---3--:R-:W3:Y:S04]  /*46a90*/  LDL.LU R14, [R1+0x95c] ;  /* 0x00095c00010e7983 */ /* 0x008ee80000300800 */
[----:B------:R-:W3:Y:S04]  /*46aa0*/  LDL.LU R21, [R1+0x918] ;  /* 0x0009180001157983 */ /* 0x000ee80000300800 */
[----:B------:R1:W-:Y:S04]  /*46ab0*/  LDGSTS.E [R5+-0x7ee00], desc[UR16][R6.64], P3 ;  /* 0x8120000006057fae */ /* 0x0003e800099a1010 */
[----:B--2---:R-:W2:Y:S01]  /*46ac0*/  LDL.LU R16, [R1+0x958] ;  /* 0x0009580001107983 */ /* 0x004ea20000300800 */
[----:B-1----:R-:W-:Y:S01]  /*46ad0*/  MOV R6, R11 ;  /* 0x0000000b00067202 */ /* 0x002fe20000000f00 */
[----:B------:R-:W-:-:S02]  /*46ae0*/  IMAD.MOV.U32 R7, RZ, RZ, R12 ;  /* 0x000000ffff077224 */ /* 0x000fc400078e000c */
[----:B------:R-:W2:Y:S04]  /*46af0*/  LDL.LU R11, [R1+0x99c] ;  /* 0x00099c00010b7983 */ /* 0x000ea80000300800 */
[----:B-----5:R-:W5:Y:S04]  /*46b00*/  LDL.LU R12, [R1+0x9dc] ;  /* 0x0009dc00010c7983 */ /* 0x020f680000300800 */
        /* <DEDUP_REMOVED lines=19> */
[----:B------:R-:W-:-:S05]  /*46c40*/  IADD3 R18, P4, PT, R18, R80, RZ ;  /* 0x0000005012127210 */ /* 0x000fca0007f9e0ff */
[----:B------:R1:W-:Y:S01]  /*46c50*/  STL [R1+0x89c], R18 ;  /* 0x00089c1201007387 */ /* 0x0003e20000100800 */
[----:B------:R-:W-:Y:S02]  /*46c60*/  IADD3 R10, P5, PT, R10, R80, RZ ;  /* 0x000000500a0a7210 */ /* 0x000fe40007fbe0ff */
[----:B------:R-:W-:Y:S02]  /*46c70*/  IADD3.X R19, PT, PT, R19, R3, RZ, P4, !PT ;  /* 0x0000000313137210 */ /* 0x000fe400027fe4ff */
[----:B-1----:R-:W-:Y:S01]  /*46c80*/  MOV R6, R18 ;  /* 0x0000001200067202 */ /* 0x002fe20000000f00 */
[----:B------:R-:W-:Y:S02]  /*46c90*/  IMAD.X R15, R15, 0x1, R3, P5 ;  /* 0x000000010f0f7824 */ /* 0x000fe400028e0603 */
        /* <DEDUP_REMOVED lines=10> */
[----:B------:R1:W-:Y:S04]  /*46d40*/  LDGSTS.E [R5+-0x7da00], desc[UR16][R6.64], P3 ;  /* 0x8260000006057fae */ /* 0x0003e800099a1010 */
[----:B------:R-:W5:Y:S01]  /*46d50*/  LDL.LU R15, [R1+0x6e4] ;  /* 0x0006e400010f7983 */ /* 0x000f620000300800 */
[----:B----4-:R-:W-:-:S04]  /*46d60*/  IADD3 R20, P4, PT, R20, R80, RZ ;  /* 0x0000005014147210 */ /* 0x010fc80007f9e0ff */
[----:B-1----:R-:W-:Y:S02]  /*46d70*/  MOV R6, R20 ;  /* 0x0000001400067202 */ /* 0x002fe40000000f00 */
[-C--:B---3--:R-:W-:Y:S02]  /*46d80*/  IADD3 R14, P5, PT, R14, R80.reuse, RZ ;  /* 0x000000500e0e7210 */ /* 0x088fe40007fbe0ff */
[----:B------:R-:W-:Y:S01]  /*46d90*/  IADD3.X R21, PT, PT, R21, R3, RZ, P4, !PT ;  /* 0x0000000315157210 */ /* 0x000fe200027fe4ff */
[----:B------:R-:W-:Y:S04]  /*46da0*/  STL [R1+0x91c], R20 ;  /* 0x00091c1401007387 */ /* 0x000fe80000100800 */
[----:B------:R-:W-:Y:S02]  /*46db0*/  IMAD.MOV.U32 R7, RZ, RZ, R21 ;  /* 0x000000ffff077224 */ /* 0x000fe400078e0015 */
[----:B--2---:R-:W-:Y:S01]  /*46dc0*/  IMAD.X R16, R16, 0x1, R3, P5 ;  /* 0x0000000110107824 */ /* 0x004fe200028e0603 */
[----:B------:R-:W-:Y:S04]  /*46dd0*/  STL [R1+0x918], R21 ;  /* 0x0009181501007387 */ /* 0x000fe80000100800 */
[----:B------:R1:W-:Y:S04]  /*46de0*/  STL [R1+0x95c], R14 ;  /* 0x00095c0e01007387 */ /* 0x0003e80000100800 */
[----:B------:R2:W-:Y:S01]  /*46df0*/  LDGSTS.E [R5+-0x7d600], desc[UR16][R6.64], P3 ;  /* 0x82a0000006057fae */ /* 0x0005e200099a1010 */
[----:B------:R-:W-:-:S03]  /*46e00*/  IADD3 R11, P4, PT, R11, R80, RZ ;  /* 0x000000500b0b7210 */ /* 0x000fc60007f9e0ff */
[----:B------:R3:W-:Y:S01]  /*46e10*/  STL [R1+0x958], R16 ;  /* 0x0009581001007387 */ /* 0x0007e20000100800 */
[----:B-----5:R-:W-:Y:S02]  /*46e20*/  IADD3 R12, P5, PT, R12, R80, RZ ;  /* 0x000000500c0c7210 */ /* 0x020fe40007fbe0ff */
[----:B--2---:R-:W-:Y:S01]  /*46e30*/  MOV R6, R14 ;  /* 0x0000000e00067202 */ /* 0x004fe20000000f00 */
[----:B------:R-:W-:Y:S01]  /*46e40*/  IMAD.MOV.U32 R7, RZ, RZ, R16 ;  /* 0x000000ffff077224 */ /* 0x000fe200078e0010 */
[----:B-1----:R-:W2:Y:S04]  /*46e50*/  LDL.LU R14, [R1+0x6a0] ;  /* 0x0006a000010e7983 */ /* 0x002ea80000300800 */
[----:B---3--:R-:W3:Y:S04]  /*46e60*/  LDL.LU R16, [R1+0x6e0] ;  /* 0x0006e00001107983 */ /* 0x008ee80000300800 */
[----:B------:R1:W-:Y:S04]  /*46e70*/  LDGSTS.E [R5+-0x7d200], desc[UR16][R6.64], P3 ;  /* 0x82e0000006057fae */ /* 0x0003e800099a1010 */
[----:B------:R4:W-:Y:S01]  /*46e80*/  STL [R1+0x99c], R11 ;  /* 0x00099c0b01007387 */ /* 0x0009e20000100800 */
[----:B-1----:R-:W-:-:S02]  /*46e90*/  MOV R6, R11 ;  /* 0x0000000b00067202 */ /* 0x002fc40000000f00 */
[----:B------:R-:W-:-:S05]  /*46ea0*/  IADD3.X R13, PT, PT, R13, R3, RZ, P4, !PT ;  /* 0x000000030d0d7210 */ /* 0x000fca00027fe4ff */
[----:B------:R-:W-:Y:S01]  /*46eb0*/  IMAD.MOV.U32 R7, RZ, RZ, R13 ;  /* 0x000000ffff077224 */ /* 0x000fe200078e000d */
[----:B------:R1:W-:Y:S01]  /*46ec0*/  STL [R1+0x998], R13 ;  /* 0x0009980d01007387 */ /* 0x0003e20000100800 */
[----:B------:R-:W-:-:S03]  /*46ed0*/  IMAD.X R17, R17, 0x1, R3, P5 ;  /* 0x0000000111117824 */ /* 0x000fc600028e0603 */
[----:B------:R5:W-:Y:S04]  /*46ee0*/  STL [R1+0x9dc], R12 ;  /* 0x0009dc0c01007387 */ /* 0x000be80000100800 */
[----:B----4-:R-:W4:Y:S04]  /*46ef0*/  LDL.LU R11, [R1+0x724] ;  /* 0x00072400010b7983 */ /* 0x010f280000300800 */
[----:B------:R5:W-:Y:S04]  /*46f00*/  STL [R1+0x9d8], R17 ;  /* 0x0009d81101007387 */ /* 0x000be80000100800 */
[----:B------:R5:W-:Y:S04]  /*46f10*/  LDGSTS.E [R5+-0x7ce00], desc[UR16][R6.64], P3 ;  /* 0x8320000006057fae */ /* 0x000be800099a1010 */
[----:B-1----:R-:W4:Y:S01]  /*46f20*/  LDL.LU R13, [R1+0x764] ;  /* 0x00076400010d7983 */ /* 0x002f220000300800 */
[----:B-----5:R-:W-:-:S03]  /*46f30*/  MOV R6, R12 ;  /* 0x0000000c00067202 */ /* 0x020fc60000000f00 */
        /* <DEDUP_REMOVED lines=17> */
[----:B------:R-:W-:Y:S01]  /*47050*/  IMAD.MOV.U32 R7, RZ, RZ, R19 ;  /* 0x000000ffff077224 */ /* 0x000fe200078e0013 */
        /* <DEDUP_REMOVED lines=15> */
[----:B------:R2:W-:Y:S04]  /*47150*/  LDGSTS.E [R5+-0x7fd80], desc[UR16][R6.64], P3 ;  /* 0x8028000006057fae */ /* 0x0005e800099a1010 */
[----:B-1----:R-:W3:Y:S04]  /*47160*/  LDL.LU R14, [R1+0x824] ;  /* 0x00082400010e7983 */ /* 0x002ee80000300800 */
[----:B------:R-:W3:Y:S01]  /*47170*/  LDL.LU R10, [R1+0x864] ;  /* 0x00086400010a7983 */ /* 0x000ee20000300800 */
[----:B--2---:R-:W-:Y:S01]  /*47180*/  MOV R6, R15 ;  /* 0x0000000f00067202 */ /* 0x004fe20000000f00 */
[----:B------:R-:W-:-:S02]  /*47190*/  IMAD.MOV.U32 R7, RZ, RZ, R16 ;  /* 0x000000ffff077224 */ /* 0x000fc400078e0010 */
[----:B------:R1:W-:Y:S04]  /*471a0*/  STL [R1+0x6e0], R16 ;  /* 0x0006e01001007387 */ /* 0x0003e80000100800 */
[----:B------:R-:W2:Y:S04]  /*471b0*/  LDL.LU R15, [R1+0x820] ;  /* 0x00082000010f7983 */ /* 0x000ea80000300800 */
[----:B------:R4:W-:Y:S04]  /*471c0*/  LDGSTS.E [R5+-0x7f980], desc[UR16][R6.64], P3 ;  /* 0x8068000006057fae */ /* 0x0009e800099a1010 */
[----:B-1----:R-:W2:Y:S01]  /*471d0*/  LDL.LU R16, [R1+0x860] ;  /* 0x0008600001107983 */ /* 0x002ea20000300800 */
[----:B----4-:R-:W-:-:S04]  /*471e0*/  IADD3 R11, P4, PT, R11, R80, RZ ;  /* 0x000000500b0b7210 */ /* 0x010fc80007f9e0ff */
[----:B------:R-:W-:Y:S01]  /*471f0*/  MOV R6, R11 ;  /* 0x0000000b00067202 */ /* 0x000fe20000000f00 */
[----:B------:R1:W-:Y:S01]  /*47200*/  STL [R1+0x724], R11 ;  /* 0x0007240b01007387 */ /* 0x0003e20000100800 */
[----:B------:R-:W-:Y:S02]  /*47210*/  IADD3 R13, P5, PT, R13, R80, RZ ;  /* 0x000000500d0d7210 */ /* 0x000fe40007fbe0ff */
[----:B-----5:R-:W-:-:S03]  /*47220*/  IADD3.X R12, PT, PT, R12, R3, RZ, P4, !PT ;  /* 0x000000030c0c7210 */ /* 0x020fc600027fe4ff */
[----:B------:R-:W-:Y:S02]  /*47230*/  IMAD.X R17, R17, 0x1, R3, P5 ;  /* 0x0000000111117824 */ /* 0x000fe400028e0603 */
[----:B------:R4:W-:Y:S01]  /*47240*/  STL [R1+0x720], R12 ;  /* 0x0007200c01007387 */ /* 0x0009e20000100800 */
[----:B------:R-:W-:-:S03]  /*47250*/  IMAD.MOV.U32 R7, RZ, RZ, R12 ;  /* 0x000000ffff077224 */ /* 0x000fc600078e000c */
[----:B------:R-:W-:Y:S04]  /*47260*/  STL [R1+0x764], R13 ;  /* 0x0007640d01007387 */ /* 0x000fe80000100800 */
[----:B-1----:R-:W5:Y:S04]  /*47270*/  LDL.LU R11, [R1+0x8a4] ;  /* 0x0008a400010b7983 */ /* 0x002f680000300800 */
[----:B------:R1:W-:Y:S04]  /*47280*/  STL [R1+0x760], R17 ;  /* 0x0007601101007387 */ /* 0x0003e80000100800 */
[----:B------:R1:W-:Y:S04]  /*47290*/  LDGSTS.E [R5+-0x7f580], desc[UR16][R6.64], P3 ;  /* 0x80a8000006057fae */ /* 0x0003e800099a1010 */
[----:B----4-:R-:W4:Y:S01]  /*472a0*/  LDL.LU R12, [R1+0x8e4] ;  /* 0x0008e400010c7983 */ /* 0x010f220000300800 */
[----:B-1----:R-:W-:-:S03]  /*472b0*/  IMAD.MOV.U32 R7, RZ, RZ, R17 ;  /* 0x000000ffff077224 */ /* 0x002fc600078e0011 */
[----:B------:R-:W4:Y:S01]  /*472c0*/  LDL.LU R17, [R1+0x8a0] ;  /* 0x0008a00001117983 */ /* 0x000f220000300800 */
[----:B------:R-:W-:-:S03]  /*472d0*/  MOV R6, R13 ;  /* 0x0000000d00067202 */ /* 0x000fc60000000f00 */
[----:B------:R-:W4:Y:S04]  /*472e0*/  LDL.LU R13, [R1+0x8e0] ;  /* 0x0008e000010d7983 */ /* 0x000f280000300800 */
[----:B------:R1:W-:Y:S01]  /*472f0*/  LDGSTS.E [R5+-0x7f180], desc[UR16][R6.64], P3 ;  /* 0x80e8000006057fae */ /* 0x0003e200099a1010 */
[-C--:B------:R-:W-:Y:S02]  /*47300*/  IADD3 R18, P4, PT, R18, R80.reuse, RZ ;  /* 0x0000005012127210 */ /* 0x080fe40007f9e0ff */
[----:B------:R-:W-:-:S03]  /*47310*/  IADD3 R8, P5, PT, R8, R80, RZ ;  /* 0x0000005008087210 */ /* 0x000fc60007fbe0ff */
[----:B------:R1:W-:Y:S01]  /*47320*/  STL [R1+0x7a4], R18 ;  /* 0x0007a41201007387 */ /* 0x0003e20000100800 */
[----:B------:R-:W-:Y:S01]  /*47330*/  IADD3.X R19, PT, PT, R19, R3, RZ, P4, !PT ;  /* 0x0000000313137210 */ /* 0x000fe200027fe4ff */
[----:B------:R-:W-:-:S04]  /*47340*/  IMAD.X R9, R9, 0x1, R3, P5 ;  /* 0x0000000109097824 */ /* 0x000fc800028e0603 */
[----:B------:R1:W-:Y:S02]  /*47350*/  STL [R1+0x7a0], R19 ;  /* 0x0007a01301007387 */ /* 0x0003e40000100800 */
[----:B-1----:R-:W-:Y:S02]  /*47360*/  MOV R6, R18 ;  /* 0x0000001200067202 */ /* 0x002fe40000000f00 */
[----:B------:R1:W-:Y:S04]  /*47370*/  STL [R1+0x7e4], R8 ;  /* 0x0007e40801007387 */ /* 0x0003e80000100800 */
[----:B------:R-:W4:Y:S04]  /*47380*/  LDL.LU R20, [R1+0x924] ;  /* 0x0009240001147983 */ /* 0x000f280000300800 */
[----:B------:R1:W-:Y:S04]  /*47390*/  STL [R1+0x7e0], R9 ;  /* 0x0007e00901007387 */ /* 0x0003e80000100800 */
[----:B------:R-:W4:Y:S04]  /*473a0*/  LDL.LU R18, [R1+0x964] ;  /* 0x0009640001127983 */ /* 0x000f280000300800 */
[----:B------:R-:W4:Y:S01]  /*473b0*/  LDL.LU R21, [R1+0x920] ;  /* 0x0009200001157983 */ /* 0x000f220000300800 */
[----:B------:R-:W-:-:S03]  /*473c0*/  IMAD.MOV.U32 R7, RZ, RZ, R19 ;  /* 0x000000ffff077224 */ /* 0x000fc600078e0013 */
[----:B------:R-:W4:Y:S04]  /*473d0*/  LDL.LU R19, [R1+0x960] ;  /* 0x0009600001137983 */ /* 0x000f280000300800 */
[----:B------:R1:W-:Y:S02]  /*473e0*/  LDGSTS.E [R5+-0x7ed80], desc[UR16][R6.64], P3 ;  /* 0x8128000006057fae */ /* 0x0003e400099a1010 */
[----:B-1----:R-:W-:Y:S01]  /*473f0*/  MOV R6, R8 ;  /* 0x0000000800067202 */ /* 0x002fe20000000f00 */
[----:B------:R-:W-:Y:S01]  /*47400*/  IMAD.MOV.U32 R7, RZ, RZ, R9 ;  /* 0x000000ffff077224 */ /* 0x000fe200078e0009 */
[----:B------:R-:W4:Y:S04]  /*47410*/  LDL.LU R8, [R1+0x9a4] ;  /* 0x0009a40001087983 */ /* 0x000f280000300800 */
[----:B------:R-:W4:Y:S04]  /*47420*/  LDL.LU R9, [R1+0x9e4] ;  /* 0x0009e40001097983 */ /* 0x000f280000300800 */
[----:B------:R1:W-:Y:S01]  /*47430*/  LDGSTS.E [R5+-0x7e980], desc[UR16][R6.64], P3 ;  /* 0x8168000006057fae */ /* 0x0003e200099a1010 */
[----:B---3--:R-:W-:-:S02]  /*47440*/  IADD3 R14, P4, PT, R14, R80, RZ ;  /* 0x000000500e0e7210 */ /* 0x008fc40007f9e0ff */
[----:B------:R-:W-:-:S03]  /*47450*/  IADD3 R10, P5, PT, R10, R80, RZ ;  /* 0x000000500a0a7210 */ /* 0x000fc60007fbe0ff */
[----:B------:R3:W-:Y:S01]  /*47460*/  STL [R1+0x824], R14 ;  /* 0x0008240e01007387 */ /* 0x0007e20000100800 */
[----:B-1----:R-:W-:Y:S02]  /*47470*/  MOV R6, R14 ;  /* 0x0000000e00067202 */ /* 0x002fe40000000f00 */
[----:B--2---:R-:W-:-:S05]  /*47480*/  IADD3.X R15, PT, PT, R15, R3, RZ, P4, !PT ;  /* 0x000000030f0f7210 */ /* 0x004fca00027fe4ff */
[----:B------:R1:W-:Y:S01]  /*47490*/  STL [R1+0x820], R15 ;  /* 0x0008200f01007387 */ /* 0x0003e20000100800 */
[----:B------:R-:W-:Y:S02]  /*474a0*/  IMAD.MOV.U32 R7, RZ, RZ, R15 ;  /* 0x000000ffff077224 */ /* 0x000fe400078e000f */
[----:B------:R-:W-:Y:S01]  /*474b0*/  IMAD.X R16, R16, 0x1, R3, P5 ;  /* 0x0000000110107824 */ /* 0x000fe200028e0603 */
[----:B------:R-:W-:Y:S04]  /*474c0*/  STL [R1+0x864], R10 ;  /* 0x0008640a01007387 */ /* 0x000fe80000100800 */
[----:B---3--:R-:W2:Y:S04]  /*474d0*/  LDL.LU R14, [R1+0x9a0] ;  /* 0x0009a000010e7983 */ /* 0x008ea80000300800 */
[----:B------:R3:W-:Y:S04]  /*474e0*/  STL [R1+0x860], R16 ;  /* 0x0008601001007387 */ /* 0x0007e80000100800 */
[----:B-1----:R-:W2:Y:S04]  /*474f0*/  LDL.LU R15, [R1+0x9e0] ;  /* 0x0009e000010f7983 */ /* 0x002ea80000300800 */
[----:B------:R1:W-:Y:S02]  /*47500*/  LDGSTS.E [R5+-0x7e580], desc[UR16][R6.64], P3 ;  /* 0x81a8000006057fae */ /* 0x0003e400099a1010 */
[----:B-1----:R-:W-:Y:S01]  /*47510*/  MOV R6, R10 ;  /* 0x0000000a00067202 */ /* 0x002fe20000000f00 */
[----:B------:R-:W-:-:S02]  /*47520*/  IMAD.MOV.U32 R7, RZ, RZ, R16 ;  /* 0x000000ffff077224 */ /* 0x000fc400078e0010 */
[----:B---3--:R-:W3:Y:S04]  /*47530*/  LDL.LU R16, [R1+0xa24] ;  /* 0x000a240001107983 */ /* 0x008ee80000300800 */
[----:B------:R-:W3:Y:S01]  /*47540*/  LDL.LU R10, [R1+0xa64] ;  /* 0x000a6400010a7983 */ /* 0x000ee20000300800 */
[----:B-----5:R-:W-:-:S03]  /*47550*/  IADD3 R11, P4, PT, R11, R80, RZ ;  /* 0x000000500b0b7210 */ /* 0x020fc60007f9e0ff */
[----:B------:R1:W-:Y:S04]  /*47560*/  LDGSTS.E [R5+-0x7e180], desc[UR16][R6.64], P3 ;  /* 0x81e8000006057fae */ /* 0x0003e800099a1010 */
[----:B------:R-:W-:Y:S01]  /*47570*/  STL [R1+0x8a4], R11 ;  /* 0x0008a40b01007387 */ /* 0x000fe20000100800 */
[----:B----4-:R-:W-:Y:S02]  /*47580*/  IADD3 R12, P5, PT, R12, R80, RZ ;  /* 0x000000500c0c7210 */ /* 0x010fe40007fbe0ff */
[----:B------:R-:W-:-:S05]  /*47590*/  IADD3.X R17, PT, PT, R17, R3, RZ, P4, !PT ;  /* 0x0000000311117210 */ /* 0x000fca00027fe4ff */
[----:B------:R4:W-:Y:S01]  /*475a0*/  STL [R1+0x8a0], R17 ;  /* 0x0008a01101007387 */ /* 0x0009e20000100800 */
[----:B-1----:R-:W-:Y:S02]  /*475b0*/  IMAD.MOV.U32 R7, RZ, RZ, R17 ;  /* 0x000000ffff077224 */ /* 0x002fe400078e0011 */
[----:B------:R-:W-:Y:S01]  /*475c0*/  IMAD.X R13, R13, 0x1, R3, P5 ;  /* 0x000000010d0d7824 */ /* 0x000fe200028e0603 */
[----:B------:R1:W-:Y:S01]  /*475d0*/  STL [R1+0x8e4], R12 ;  /* 0x0008e40c01007387 */ /* 0x0003e20000100800 */
[----:B------:R-:W-:-:S03]  /*475e0*/  MOV R6, R11 ;  /* 0x0000000b00067202 */ /* 0x000fc60000000f00 */
[----:B----4-:R-:W4:Y:S04]  /*475f0*/  LDL.LU R17, [R1+0xa20] ;  /* 0x000a200001117983 */ /* 0x010f280000300800 */
[----:B------:R5:W-:Y:S04]  /*47600*/  STL [R1+0x8e0], R13 ;  /* 0x0008e00d01007387 */ /* 0x000be80000100800 */
[----:B------:R-:W4:Y:S04]  /*47610*/  LDL.LU R11, [R1+0xa60] ;  /* 0x000a6000010b7983 */ /* 0x000f280000300800 */
[----:B------:R1:W-:Y:S02]  /*47620*/  LDGSTS.E [R5+-0x7dd80], desc[UR16][R6.64], P3 ;  /* 0x8228000006057fae */ /* 0x0003e400099a1010 */
[----:B-1----:R-:W-:Y:S01]  /*47630*/  MOV R6, R12 ;  /* 0x0000000c00067202 */ /* 0x002fe20000000f00 */
[----:B------:R-:W-:Y:S01]  /*47640*/  IMAD.MOV.U32 R7, RZ, RZ, R13 ;  /* 0x000000ffff077224 */ /* 0x000fe200078e000d */
[----:B------:R-:W4:Y:S04]  /*47650*/  LDL.LU R12, [R1+0x6ac] ;  /* 0x0006ac00010c7983 */ /* 0x000f280000300800 */
[----:B------:R1:W-:Y:S04]  /*47660*/  LDGSTS.E [R5+-0x7d980], desc[UR16][R6.64], P3 ;  /* 0x8268000006057fae */ /* 0x0003e800099a1010 */
[----:B-----5:R-:W5:Y:S01]  /*47670*/  LDL.LU R13, [R1+0x6ec] ;  /* 0x0006ec00010d7983 */ /* 0x020f620000300800 */
[----:B------:R-:W-:-:S04]  /*47680*/  IADD3 R20, P4, PT, R20, R80, RZ ;  /* 0x0000005014147210 */ /* 0x000fc80007f9e0ff */
[----:B-1----:R-:W-:Y:S02]  /*47690*/  MOV R6, R20 ;  /* 0x0000001400067202 */ /* 0x002fe40000000f00 */
[----:B------:R-:W-:Y:S02]  /*476a0*/  IADD3 R18, P5, PT, R18, R80, RZ ;  /* 0x0000005012127210 */ /* 0x000fe40007fbe0ff */
[----:B------:R-:W-:Y:S01]  /*476b0*/  IADD3.X R21, PT, PT, R21, R3, RZ, P4, !PT ;  /* 0x0000000315157210 */ /* 0x000fe200027fe4ff */
[----:B------:R-:W-:Y:S02]  /*476c0*/  STL [R1+0x924], R20 ;  /* 0x0009241401007387 */ /* 0x000fe40000100800 */
[----:B------:R-:W-:Y:S02]  /*476d0*/  IMAD.X R19, R19, 0x1, R3, P5 ;  /* 0x0000000113137824 */ /* 0x000fe400028e0603 */
        /* <DEDUP_REMOVED lines=14> */
[----:B--2---:R-:W-:-:S05]  /*477c0*/  IADD3.X R14, PT, PT, R14, R3, RZ, P4, !PT ;  /* 0x000000030e0e7210 */ /* 0x004fca00027fe4ff */
        /* <DEDUP_REMOVED lines=8> */
[-C--:B---3--:R-:W-:Y:S01]  /*47850*/  IADD3 R16, P4, PT, R16, R80.reuse, RZ ;  /* 0x0000005010107210 */ /* 0x088fe20007f9e0ff */
[----:B--2---:R-:W-:Y:S01]  /*47860*/  IMAD.MOV.U32 R7, RZ, RZ, R15 ;  /* 0x000000ffff077224 */ /* 0x004fe200078e000f */
[----:B------:R-:W-:Y:S01]  /*47870*/  MOV R6, R9 ;  /* 0x0000000900067202 */ /* 0x000fe20000000f00 */
[----:B-1----:R-:W2:Y:S01]  /*47880*/  LDL.LU R15, [R1+0x728] ;  /* 0x00072800010f7983 */ /* 0x002ea20000300800 */
[----:B------:R-:W-:-:S03]  /*47890*/  IADD3 R10, P5, PT, R10, R80, RZ ;  /* 0x000000500a0a7210 */ /* 0x000fc60007fbe0ff */
[----:B------:R-:W3:Y:S04]  /*478a0*/  LDL.LU R9, [R1+0x768] ;  /* 0x0007680001097983 */ /* 0x000ee80000300800 */
[----:B------:R1:W-:Y:S04]  /*478b0*/  LDGSTS.E [R5+-0x7c980], desc[UR16][R6.64], P3 ;  /* 0x8368000006057fae */ /* 0x0003e800099a1010 */
[----:B------:R-:W-:Y:S01]  /*478c0*/  STL [R1+0xa24], R16 ;  /* 0x000a241001007387 */ /* 0x000fe20000100800 */
[----:B-1----:R-:W-:Y:S02]  /*478d0*/  MOV R6, R16 ;  /* 0x0000001000067202 */ /* 0x002fe40000000f00 */
[----:B----4-:R-:W-:-:S05]  /*478e0*/  IADD3.X R17, PT, PT, R17, R3, RZ, P4, !PT ;  /* 0x0000000311117210 */ /* 0x010fca00027fe4ff */
[----:B------:R-:W-:Y:S02]  /*478f0*/  IMAD.MOV.U32 R7, RZ, RZ, R17 ;  /* 0x000000ffff077224 */ /* 0x000fe400078e0011 */
[----:B------:R-:W-:Y:S01]  /*47900*/  IMAD.X R11, R11, 0x1, R3, P5 ;  /* 0x000000010b0b7824 */ /* 0x000fe200028e0603 */
[----:B------:R-:W-:Y:S04]  /*47910*/  STL [R1+0xa20], R17 ;  /* 0x000a201101007387 */ /* 0x000fe80000100800 */
[----:B------:R-:W-:Y:S04]  /*47920*/  STL [R1+0xa64], R10 ;  /* 0x000a640a01007387 */ /* 0x000fe80000100800 */
[----:B------:R1:W-:Y:S04]  /*47930*/  LDGSTS.E [R5+-0x7c580], desc[UR16][R6.64], P3 ;  /* 0x83a8000006057fae */ /* 0x0003e800099a1010 */
[----:B------:R4:W-:Y:S01]  /*47940*/  STL [R1+0xa60], R11 ;  /* 0x000a600b01007387 */ /* 0x0009e20000100800 */
[----:B-1----:R-:W-:Y:S01]  /*47950*/  IMAD.MOV.U32 R7, RZ, RZ, R11 ;  /* 0x000000ffff077224 */ /* 0x002fe200078e000b */
[----:B------:R-:W-:-:S02]  /*47960*/  MOV R6, R10 ;  /* 0x0000000a00067202 */ /* 0x000fc40000000f00 */
[----:B----4-:R-:W4:Y:S04]  /*47970*/  LDL.LU R11, [R1+0x7a8] ;  /* 0x0007a800010b7983 */ /* 0x010f280000300800 */
[----:B------:R-:W4:Y:S04]  /*47980*/  LDL.LU R10, [R1+0x7ac] ;  /* 0x0007ac00010a7983 */ /* 0x000f280000300800 */
[----:B------:R-:W4:Y:S04]  /*47990*/  LDL.LU R17, [R1+0x7e8] ;  /* 0x0007e80001117983 */ /* 0x000f280000300800 */
[----:B------:R-:W4:Y:S01]  /*479a0*/  LDL.LU R16, [R1+0x7ec] ;  /* 0x0007ec0001107983 */ /* 0x000f220000300800 */
[----:B------:R-:W-:-:S02]  /*479b0*/  IADD3 R12, P4, PT, R12, R80, RZ ;  /* 0x000000500c0c7210 */ /* 0x000fc40007f9e0ff */
[----:B-----5:R-:W-:Y:S01]  /*479c0*/  IADD3 R13, P5, PT, R13, R80, RZ ;  /* 0x000000500d0d7210 */ /* 0x020fe20007fbe0ff */
        /* <DEDUP_REMOVED lines=11> */
[----:B-1----:R-:W4:Y:S04]  /*47a80*/  LDL.LU R18, [R1+0x82c] ;  /* 0x00082c0001127983 */ /* 0x002f280000300800 */
[----:B------:R-:W4:Y:S01]  /*47a90*/  LDL.LU R12, [R1+0x86c] ;  /* 0x00086c00010c7983 */ /* 0x000f220000300800 */
[----:B-----5:R-:W-:-:S03]  /*47aa0*/  IMAD.MOV.U32 R7, RZ, RZ, R19 ;  /* 0x000000ffff077224 */ /* 0x020fc600078e0013 */
[----:B------:R1:W-:Y:S01]  /*47ab0*/  STL [R1+0x6e8], R19 ;  /* 0x0006e81301007387 */ /* 0x0003e20000100800 */
[----:B------:R-:W-:-:S05]  /*47ac0*/  MOV R6, R13 ;  /* 0x0000000d00067202 */ /* 0x000fca0000000f00 */
[----:B------:R5:W-:Y:S04]  /*47ad0*/  LDGSTS.E [R5+-0x7f900], desc[UR16][R6.64], P3 ;  /* 0x8070000006057fae */ /* 0x000be800099a1010 */
[----:B-1----:R-:W4:Y:S04]  /*47ae0*/  LDL.LU R19, [R1+0x828] ;  /* 0x0008280001137983 */ /* 0x002f280000300800 */
[----:B------:R-:W4:Y:S01]  /*47af0*/  LDL.LU R13, [R1+0x868] ;  /* 0x00086800010d7983 */ /* 0x000f220000300800 */
[-C--:B------:R-:W-:Y:S02]  /*47b00*/  IADD3 R14, P4, PT, R14, R80.reuse, RZ ;  /* 0x000000500e0e7210 */ /* 0x080fe40007f9e0ff */
[----:B------:R-:W-:-:S03]  /*47b10*/  IADD3 R8, P5, PT, R8, R80, RZ ;  /* 0x0000005008087210 */ /* 0x000fc60007fbe0ff */
[----:B------:R1:W-:Y:S01]  /*47b20*/  STL [R1+0x72c], R14 ;  /* 0x00072c0e01007387 */ /* 0x0003e20000100800 */
[----:B--2---:R-:W-:Y:S02]  /*47b30*/  IADD3.X R15, PT, PT, R15, R3, RZ, P4, !PT ;  /* 0x000000030f0f7210 */ /* 0x004fe400027fe4ff */
[----:B-----5:R-:W-:Y:S01]  /*47b40*/  MOV R6, R14 ;  /* 0x0000000e00067202 */ /* 0x020fe20000000f00 */
[----:B---3--:R-:W-:Y:S02]  /*47b50*/  IMAD.X R9, R9, 0x1, R3, P5 ;  /* 0x0000000109097824 */ /* 0x008fe400028e0603 */
[----:B------:R2:W-:Y:S04]  /*47b60*/  STL [R1+0x728], R15 ;  /* 0x0007280f01007387 */ /* 0x0005e80000100800 */
[----:B------:R3:W-:Y:S01]  /*47b70*/  STL [R1+0x76c], R8 ;  /* 0x00076c0801007387 */ /* 0x0007e20000100800 */
[----:B------:R-:W-:-:S03]  /*47b80*/  IMAD.MOV.U32 R7, RZ, RZ, R15 ;  /* 0x000000ffff077224 */ /* 0x000fc600078e000f */
[----:B-1----:R-:W5:Y:S04]  /*47b90*/  LDL.LU R14, [R1+0x8ac] ;  /* 0x0008ac00010e7983 */ /* 0x002f680000300800 */
[----:B------:R1:W-:Y:S04]  /*47ba0*/  STL [R1+0x768], R9 ;  /* 0x0007680901007387 */ /* 0x0003e80000100800 */
[----:B------:R-:W5:Y:S04]  /*47bb0*/  LDL.LU R20, [R1+0x8ec] ;  /* 0x0008ec0001147983 */ /* 0x000f680000300800 */
[----:B--2---:R-:W2:Y:S04]  /*47bc0*/  LDL.LU R15, [R1+0x8a8] ;  /* 0x0008a800010f7983 */ /* 0x004ea80000300800 */
[----:B------:R1:W-:Y:S04]  /*47bd0*/  LDGSTS.E [R5+-0x7f500], desc[UR16][R6.64], P3 ;  /* 0x80b0000006057fae */ /* 0x0003e800099a1010 */
[----:B------:R-:W2:Y:S01]  /*47be0*/  LDL.LU R21, [R1+0x8e8] ;  /* 0x0008e80001157983 */ /* 0x000ea20000300800 */
[----:B-1----:R-:W-:Y:S01]  /*47bf0*/  MOV R6, R8 ;  /* 0x0000000800067202 */ /* 0x002fe20000000f00 */
[----:B------:R-:W-:-:S02]  /*47c00*/  IMAD.MOV.U32 R7, RZ, RZ, R9 ;  /* 0x000000ffff077224 */ /* 0x000fc400078e0009 */
[----:B---3--:R-:W3:Y:S04]  /*47c10*/  LDL.LU R8, [R1+0x92c] ;  /* 0x00092c0001087983 */ /* 0x008ee80000300800 */
[----:B------:R-:W3:Y:S04]  /*47c20*/  LDL.LU R9, [R1+0x96c] ;  /* 0x00096c0001097983 */ /* 0x000ee80000300800 */
[----:B------:R1:W-:Y:S01]  /*47c30*/  LDGSTS.E [R5+-0x7f100], desc[UR16][R6.64], P3 ;  /* 0x80f0000006057fae */ /* 0x0003e200099a1010 */
[----:B----4-:R-:W-:-:S04]  /*47c40*/  IADD3 R10, P4, PT, R10, R80, RZ ;  /* 0x000000500a0a7210 */ /* 0x010fc80007f9e0ff */
[----:B------:R-:W-:Y:S01]  /*47c50*/  IADD3.X R11, PT, PT, R11, R3, RZ, P4, !PT ;  /* 0x000000030b0b7210 */ /* 0x000fe200027fe4ff */
[----:B------:R4:W-:Y:S01]  /*47c60*/  STL [R1+0x7ac], R10 ;  /* 0x0007ac0a01007387 */ /* 0x0009e20000100800 */
[----:B------:R-:W-:-:S03]  /*47c70*/  IADD3 R16, P5, PT, R16, R80, RZ ;  /* 0x0000005010107210 */ /* 0x000fc60007fbe0ff */
[----:B------:R4:W-:Y:S01]  /*47c80*/  STL [R1+0x7a8], R11 ;  /* 0x0007a80b01007387 */ /* 0x0009e20000100800 */
[----:B-1----:R-:W-:Y:S01]  /*47c90*/  MOV R6, R10 ;  /* 0x0000000a00067202 */ /* 0x002fe20000000f00 */
[----:B------:R-:W-:Y:S02]  /*47ca0*/  IMAD.X R17, R17, 0x1, R3, P5 ;  /* 0x0000000111117824 */ /* 0x000fe400028e0603 */
[----:B------:R1:W-:Y:S04]  /*47cb0*/  STL [R1+0x7ec], R16 ;  /* 0x0007ec1001007387 */ /* 0x0003e80000100800 */
[----:B----4-:R-:W4:Y:S01]  /*47cc0*/  LDL.LU R10, [R1+0x928] ;  /* 0x00092800010a7983 */ /* 0x010f220000300800 */
[----:B------:R-:W-:-:S03]  /*47cd0*/  IMAD.MOV.U32 R7, RZ, RZ, R11 ;  /* 0x000000ffff077224 */ /* 0x000fc600078e000b */
[----:B------:R1:W-:Y:S04]  /*47ce0*/  STL [R1+0x7e8], R17 ;  /* 0x0007e81101007387 */ /* 0x0003e80000100800 */
[----:B------:R-:W4:Y:S04]  /*47cf0*/  LDL.LU R11, [R1+0x968] ;  /* 0x00096800010b7983 */ /* 0x000f280000300800 */
[----:B------:R1:W-:Y:S02]  /*47d00*/  LDGSTS.E [R5+-0x7ed00], desc[UR16][R6.64], P3 ;  /* 0x8130000006057fae */ /* 0x0003e400099a1010 */
[----:B-1----:R-:W-:Y:S01]  /*47d10*/  MOV R6, R16 ;  /* 0x0000001000067202 */ /* 0x002fe20000000f00 */
[----:B------:R-:W-:Y:S01]  /*47d20*/  IMAD.MOV.U32 R7, RZ, RZ, R17 ;  /* 0x000000ffff077224 */ /* 0x000fe200078e0011 */
[----:B------:R-:W4:Y:S04]  /*47d30*/  LDL.LU R16, [R1+0x9ac] ;  /* 0x0009ac0001107983 */ /* 0x000f280000300800 */
[----:B------:R-:W4:Y:S04]  /*47d40*/  LDL.LU R17, [R1+0x9ec] ;  /* 0x0009ec0001117983 */ /* 0x000f280000300800 */
[----:B------:R1:W-:Y:S01]  /*47d50*/  LDGSTS.E [R5+-0x7e900], desc[UR16][R6.64], P3 ;  /* 0x8170000006057fae */ /* 0x0003e200099a1010 */
[----:B------:R-:W-:-:S02]  /*47d60*/  IADD3 R18, P4, PT, R18, R80, RZ ;  /* 0x0000005012127210 */ /* 0x000fc40007f9e0ff */
[----:B------:R-:W-:-:S03]  /*47d70*/  IADD3 R12, P5, PT, R12, R80, RZ ;  /* 0x000000500c0c7210 */ /* 0x000fc60007fbe0ff */
[----:B------:R1:W-:Y:S02]  /*47d80*/  STL [R1+0x82c], R18 ;  /* 0x00082c1201007387 */ /* 0x0003e40000100800 */
[----:B-1----:R-:W-:Y:S02]  /*47d90*/  MOV R6, R18 ;  /* 0x0000001200067202 */ /* 0x002fe40000000f00 */
[----:B------:R-:W-:Y:S01]  /*47da0*/  IADD3.X R19, PT, PT, R19, R3, RZ, P4, !PT ;  /* 0x0000000313137210 */ /* 0x000fe200027fe4ff */
[----:B------:R-:W-:-:S04]  /*47db0*/  IMAD.X R13, R13, 0x1, R3, P5 ;  /* 0x000000010d0d7824 */ /* 0x000fc800028e0603 */
[----:B------:R1:W-:Y:S01]  /*47dc0*/  STL [R1+0x828], R19 ;  /* 0x0008281301007387 */ /* 0x0003e20000100800 */
[----:B------:R-:W-:-:S03]  /*47dd0*/  IMAD.MOV.U32 R7, RZ, RZ, R19 ;  /* 0x000000ffff077224 */ /* 0x000fc600078e0013 */
[----:B------:R1:W-:Y:S04]  /*47de0*/  STL [R1+0x86c], R12 ;  /* 0x00086c0c01007387 */ /* 0x0003e80000100800 */
[----:B------:R-:W4:Y:S04]  /*47df0*/  LDL.LU R18, [R1+0x9a8] ;  /* 0x0009a80001127983 */ /* 0x000f280000300800 */
[----:B------:R1:W-:Y:S04]  /*47e00*/  STL [R1+0x868], R13 ;  /* 0x0008680d01007387 */ /* 0x0003e80000100800 */
[----:B-1----:R-:W4:Y:S04]  /*47e10*/  LDL.LU R19, [R1+0x9e8] ;  /* 0x0009e80001137983 */ /* 0x002f280000300800 */
[----:B------:R1:W-:Y:S02]  /*47e20*/  LDGSTS.E [R5+-0x7e500], desc[UR16][R6.64], P3 ;  /* 0x81b0000006057fae */ /* 0x0003e400099a1010 */
[----:B-1----:R-:W-:Y:S01]  /*47e30*/  MOV R6, R12 ;  /* 0x0000000c00067202 */ /* 0x002fe20000000f00 */
[----:B------:R-:W-:Y:S01]  /*47e40*/  IMAD.MOV.U32 R7, RZ, RZ, R13 ;  /* 0x000000ffff077224 */ /* 0x000fe200078e000d */
[----:B------:R-:W4:Y:S04]  /*47e50*/  LDL.LU R12, [R1+0xa2c] ;  /* 0x000a2c00010c7983 */ /* 0x000f280000300800 */
[----:B------:R-:W4:Y:S04]  /*47e60*/  LDL.LU R13, [R1+0xa6c] ;  /* 0x000a6c00010d7983 */ /* 0x000f280000300800 */
[----:B------:R1:W-:Y:S01]  /*47e70*/  LDGSTS.E [R5+-0x7e100], desc[UR16][R6.64], P3 ;  /* 0x81f0000006057fae */ /* 0x0003e200099a1010 */
[----:B-----5:R-:W-:-:S05]  /*47e80*/  IADD3 R14, P4, PT, R14, R80, RZ ;  /* 0x000000500e0e7210 */ /* 0x020fca0007f9e0ff */
[----:B------:R5:W-:Y:S01]  /*47e90*/  STL [R1+0x8ac], R14 ;  /* 0x0008ac0e01007387 */ /* 0x000be20000100800 */
[----:B------:R-:W-:Y:S02]  /*47ea0*/  IADD3 R20, P5, PT, R20, R80, RZ ;  /* 0x0000005014147210 */ /* 0x000fe40007fbe0ff */
[----:B--2---:R-:W-:Y:S02]  /*47eb0*/  IADD3.X R15, PT, PT, R15, R3, RZ, P4, !PT ;  /* 0x000000030f0f7210 */ /* 0x004fe400027fe4ff */
[----:B-1----:R-:W-:-:S03]  /*47ec0*/  MOV R6, R14 ;  /* 0x0000000e00067202 */ /* 0x002fc60000000f00 */
[----:B------:R1:W-:Y:S01]  /*47ed0*/  STL [R1+0x8a8], R15 ;  /* 0x0008a80f01007387 */ /* 0x0003e20000100800 */
[----:B------:R-:W-:Y:S02]  /*47ee0*/  IMAD.MOV.U32 R7, RZ, RZ, R15 ;  /* 0x000000ffff077224 */ /* 0x000fe400078e000f */
[----:B------:R-:W-:Y:S01]  /*47ef0*/  IMAD.X R21, R21, 0x1, R3, P5 ;  /* 0x0000000115157824 */ /* 0x000fe200028e0603 */
[----:B------:R-:W-:Y:S04]  /*47f00*/  STL [R1+0x8ec], R20 ;  /* 0x0008ec1401007387 */ /* 0x000fe80000100800 */
[----:B-----5:R-:W2:Y:S04]  /*47f10*/  LDL.LU R14, [R1+0xa28] ;  /* 0x000a2800010e7983 */ /* 0x020ea80000300800 */
[----:B------:R-:W-:Y:S01]  /*47f20*/  STL [R1+0x8e8], R21 ;  /* 0x0008e81501007387 */ /* 0x000fe20000100800 */
[----:B---3--:R-:W-:-:S03]  /*47f30*/  IADD3 R8, P4, PT, R8, R80, RZ ;  /* 0x0000005008087210 */ /* 0x008fc60007f9e0ff */
[----:B-1----:R-:W3:Y:S01]  /*47f40*/  LDL.LU R15, [R1+0xa68] ;  /* 0x000a6800010f7983 */ /* 0x002ee20000300800 */
[----:B------:R-:W-:-:S03]  /*47f50*/  IADD3 R9, P5, PT, R9, R80, RZ ;  /* 0x0000005009097210 */ /* 0x000fc60007fbe0ff */
[----:B------:R1:W-:Y:S04]  /*47f60*/  LDGSTS.E [R5+-0x7dd00], desc[UR16][R6.64], P3 ;  /* 0x8230000006057fae */ /* 0x0003e800099a1010 */
[----:B------:R-:W-:Y:S01]  /*47f70*/  STL [R1+0x92c], R8 ;  /* 0x00092c0801007387 */ /* 0x000fe20000100800 */
[----:B-1----:R-:W-:Y:S01]  /*47f80*/  MOV R6, R20 ;  /* 0x0000001400067202 */ /* 0x002fe20000000f00 */
[----:B------:R-:W-:-:S05]  /*47f90*/  IMAD.MOV.U32 R7, RZ, RZ, R21 ;  /* 0x000000ffff077224 */ /* 0x000fca00078e0015 */
[----:B------:R1:W-:Y:S02]  /*47fa0*/  LDGSTS.E [R5+-0x7d900], desc[UR16][R6.64], P3 ;  /* 0x8270000006057fae */ /* 0x0003e400099a1010 */
[----:B-1----:R-:W-:Y:S02]  /*47fb0*/  MOV R6, R8 ;  /* 0x0000000800067202 */ /* 0x002fe40000000f00 */
[----:B----4-:R-:W-:-:S05]  /*47fc0*/  IADD3.X R10, PT, PT, R10, R3, RZ, P4, !PT ;  /* 0x000000030a0a7210 */ /* 0x010fca00027fe4ff */
        /* <DEDUP_REMOVED lines=15> */
[----:B------:R-:W-:Y:S01]  /*480c0*/  STL [R1+0x9ac], R16 ;  /* 0x0009ac1001007387 */ /* 0x000fe20000100800 */
[----:B-1----:R-:W-:-:S02]  /*480d0*/  MOV R6, R16 ;  /* 0x0000001000067202 */ /* 0x002fc40000000f00 */
[----:B------:R-:W-:-:S05]  /*480e0*/  IADD3.X R18, PT, PT, R18, R3, RZ, P4, !PT ;  /* 0x0000000312127210 */ /* 0x000fca00027fe4ff */
[----:B------:R1:W-:Y:S01]  /*480f0*/  STL [R1+0x9a8], R18 ;  /* 0x0009a81201007387 */ /* 0x0003e20000100800 */
[----:B------:R-:W-:Y:S02]  /*48100*/  IMAD.MOV.U32 R7, RZ, RZ, R18 ;  /* 0x000000ffff077224 */ /* 0x000fe400078e0012 */
[----:B------:R-:W-:Y:S01]  /*48110*/  IMAD.X R19, R19, 0x1, R3, P5 ;  /* 0x0000000113137824 */ /* 0x000fe200028e0603 */
[----:B------:R-:W-:Y:S04]  /*48120*/  STL [R1+0x9ec], R17 ;  /* 0x0009ec1101007387 */ /* 0x000fe80000100800 */
[----:B------:R1:W-:Y:S04]  /*48130*/  LDGSTS.E [R5+-0x7cd00], desc[UR16][R6.64], P3 ;  /* 0x8330000006057fae */ /* 0x0003e800099a1010 */
[----:B-1----:R-:W4:Y:S04]  /*48140*/  LDL.LU R18, [R1+0x734] ;  /* 0x0007340001127983 */ /* 0x002f280000300800 */
[----:B------:R1:W-:Y:S04]  /*48150*/  STL [R1+0x9e8], R19 ;  /* 0x0009e81301007387 */ /* 0x0003e80000100800 */
[----:B------:R-:W4:Y:S01]  /*48160*/  LDL.LU R16, [R1+0x774] ;  /* 0x0007740001107983 */ /* 0x000f220000300800 */
[----:B------:R-:W-:Y:S01]  /*48170*/  IMAD.MOV.U32 R7, RZ, RZ, R19 ;  /* 0x000000ffff077224 */ /* 0x000fe200078e0013 */
        /* <DEDUP_REMOVED lines=8> */
[----:B--2---:R-:W-:-:S05]  /*48200*/  IADD3.X R14, PT, PT, R14, R3, RZ, P4, !PT ;  /* 0x000000030e0e7210 */ /* 0x004fca00027fe4ff */
[----:B------:R-:W-:Y:S01]  /*48210*/  IMAD.MOV.U32 R7, RZ, RZ, R14 ;  /* 0x000000ffff077224 */ /* 0x000fe200078e000e */
[----:B------:R1:W-:Y:S01]  /*48220*/  STL [R1+0xa28], R14 ;  /* 0x000a280e01007387 */ /* 0x0003e20000100800 */
[----:B---3--:R-:W-:-:S03]  /*48230*/  IMAD.X R15, R15, 0x1, R3, P5 ;  /* 0x000000010f0f7824 */ /* 0x008fc600028e0603 */
[----:B------:R-:W-:Y:S04]  /*48240*/  STL [R1+0xa6c], R13 ;  /* 0x000a6c0d01007387 */ /* 0x000fe80000100800 */
[----:B------:R2:W-:Y:S04]  /*48250*/  LDGSTS.E [R5+-0x7c500], desc[UR16][R6.64], P3 ;  /* 0x83b0000006057fae */ /* 0x0005e800099a1010 */
[----:B-1----:R-:W3:Y:S04]  /*48260*/  LDL.LU R14, [R1+0x7b4] ;  /* 0x0007b400010e7983 */ /* 0x002ee80000300800 */
[----:B------:R1:W-:Y:S04]  /*48270*/  STL [R1+0xa68], R15 ;  /* 0x000a680f01007387 */ /* 0x0003e80000100800 */
[----:B------:R-:W3:Y:S01]  /*48280*/  LDL.LU R12, [R1+0x7f4] ;  /* 0x0007f400010c7983 */ /* 0x000ee20000300800 */
[----:B--2---:R-:W-:Y:S01]  /*48290*/  IMAD.MOV.U32 R7, RZ, RZ, R15 ;  /* 0x000000ffff077224 */ /* 0x004fe200078e000f */
[----:B------:R-:W-:-:S02]  /*482a0*/  MOV R6, R13 ;  /* 0x0000000d00067202 */ /* 0x000fc40000000f00 */
[----:B-1----:R-:W2:Y:S04]  /*482b0*/  LDL.LU R15, [R1+0x7b0] ;  /* 0x0007b000010f7983 */ /* 0x002ea80000300800 */
[----:B------:R-:W2:Y:S04]  /*482c0*/  LDL.LU R13, [R1+0x7f0] ;  /* 0x0007f000010d7983 */ /* 0x000ea80000300800 */
[----:B------:R1:W-:Y:S02]  /*482d0*/  LDGSTS.E [R5+-0x7c100], desc[UR16][R6.64], P3 ;  /* 0x83f0000006057fae */ /* 0x0003e400099a1010 */
[----:B-1----:R-:W-:-:S04]  /*482e0*/  LOP3.LUT R6, R84, 0x70, RZ, 0x3c, !PT ;  /* 0x0000007054067812 */ /* 0x002fc800078e3cff */
[----:B------:R-:W-:Y:S02]  /*482f0*/  IADD3 R6, PT, PT, R6, 0x100000, R4 ;  /* 0x0010000006067810 */ /* 0x000fe40007ffe004 */
[-C--:B-----5:R-:W-:Y:S02]  /*48300*/  IADD3 R10, P4, PT, R10, R80.reuse, RZ ;  /* 0x000000500a0a7210 */ /* 0x0a0fe40007f9e0ff */
[----:B------:R-:W-:Y:S02]  /*48310*/  IADD3 R8, P5, PT, R8, R80, RZ ;  /* 0x0000005008087210 */ /* 0x000fe40007fbe0ff */
[----:B----4-:R-:W-:Y:S02]  /*48320*/  IADD3.X R11, PT, PT, R11, R3, RZ, P4, !PT ;  /* 0x000000030b0b7210 */ /* 0x010fe400027fe4ff */
[----:B------:R-:W-:Y:S01]  /*48330*/  MOV R4, R10 ;  /* 0x0000000a00047202 */ /* 0x000fe20000000f00 */
[----:B------:R-:W-:Y:S02]  /*48340*/  IMAD.X R9, R9, 0x1, R3, P5 ;  /* 0x0000000109097824 */ /* 0x000fe400028e0603 */
[----:B------:R-:W-:Y:S01]  /*48350*/  IMAD.MOV.U32 R5, RZ, RZ, R11 ;  /* 0x000000ffff057224 */ /* 0x000fe200078e000b */
[----:B------:R1:W-:Y:S04]  /*48360*/  STL [R1+0x6b4], R10 ;  /* 0x0006b40a01007387 */ /* 0x0003e80000100800 */
[----:B------:R-:W-:Y:S04]  /*48370*/  STL [R1+0x6b0], R11 ;  /* 0x0006b00b01007387 */ /* 0x000fe80000100800 */
[----:B------:R4:W-:Y:S04]  /*48380*/  STL [R1+0x6f4], R8 ;  /* 0x0006f40801007387 */ /* 0x0009e80000100800 */
[----:B------:R5:W-:Y:S04]  /*48390*/  LDGSTS.E [R6+-0x7fc80], desc[UR16][R4.64], P3 ;  /* 0x8038000004067fae */ /* 0x000be800099a1010 */
[----:B------:R4:W-:Y:S04]  /*483a0*/  STL [R1+0x6f0], R9 ;  /* 0x0006f00901007387 */ /* 0x0009e80000100800 */
[----:B-1----:R-:W2:Y:S01]  /*483b0*/  LDL.LU R10, [R1+0x830] ;  /* 0x00083000010a7983 */ /* 0x002ea20000300800 */
[----:B-----5:R-:W-:-:S03]  /*483c0*/  MOV R4, R8 ;  /* 0x0000000800047202 */ /* 0x020fc60000000f00 */
[----:B----4-:R-:W4:Y:S01]  /*483d0*/  LDL.LU R8, [R1+0x834] ;  /* 0x0008340001087983 */ /* 0x010f220000300800 */
[----:B------:R-:W-:-:S03]  /*483e0*/  IMAD.MOV.U32 R5, RZ, RZ, R9 ;  /* 0x000000ffff057224 */ /* 0x000fc600078e0009 */
[----:B------:R-:W5:Y:S04]  /*483f0*/  LDL.LU R11, [R1+0x870] ;  /* 0x00087000010b7983 */ /* 0x000f680000300800 */
[----:B------:R-:W5:Y:S04]  /*48400*/  LDL.LU R9, [R1+0x874] ;  /* 0x0008740001097983 */ /* 0x000f680000300800 */
[----:B------:R1:W-:Y:S01]  /*48410*/  LDGSTS.E [R6+-0x7f880], desc[UR16][R4.64], P3 ;  /* 0x8078000004067fae */ /* 0x0003e200099a1010 */
[-C--:B------:R-:W-:Y:S02]  /*48420*/  IADD3 R18, P4, PT, R18, R80.reuse, RZ ;  /* 0x0000005012127210 */ /* 0x080fe40007f9e0ff */
[----:B------:R-:W-:-:S03]  /*48430*/  IADD3 R16, P5, PT, R16, R80, RZ ;  /* 0x0000005010107210 */ /* 0x000fc60007fbe0ff */
[----:B------:R1:W-:Y:S01]  /*48440*/  STL [R1+0x734], R18 ;  /* 0x0007341201007387 */ /* 0x0003e20000100800 */
[----:B------:R-:W-:Y:S01]  /*48450*/  IADD3.X R19, PT, PT, R19, R3, RZ, P4, !PT ;  /* 0x0000000313137210 */ /* 0x000fe200027fe4ff */
[----:B------:R-:W-:-:S04]  /*48460*/  IMAD.X R17, R17, 0x1, R3, P5 ;  /* 0x0000000111117824 */ /* 0x000fc800028e0603 */
[----:B------:R-:W-:Y:S04]  /*48470*/  STL [R1+0x730], R19 ;  /* 0x0007301301007387 */ /* 0x000fe80000100800 */
[----:B------:R1:W-:Y:S04]  /*48480*/  STL [R1+0x774], R16 ;  /* 0x0007741001007387 */ /* 0x0003e80000100800 */
[----:B------:R1:W-:Y:S04]  /*48490*/  STL [R1+0x770], R17 ;  /* 0x0007701101007387 */ /* 0x0003e80000100800 */
[----:B------:R-:W5:Y:S04]  /*484a0*/  LDL.LU R22, [R1+0x8b0] ;  /* 0x0008b00001167983 */ /* 0x000f680000300800 */
[----:B------:R-:W5:Y:S04]  /*484b0*/  LDL.LU R7, [R1+0x8b4] ;  /* 0x0008b40001077983 */ /* 0x000f680000300800 */
[----:B------:R-:W5:Y:S04]  /*484c0*/  LDL.LU R21, [R1+0x8f0] ;  /* 0x0008f00001157983 */ /* 0x000f680000300800 */
[----:B------:R-:W5:Y:S01]  /*484d0*/  LDL.LU R20, [R1+0x8f4] ;  /* 0x0008f40001147983 */ /* 0x000f620000300800 */
[----:B-1----:R-:W-:Y:S01]  /*484e0*/  MOV R4, R18 ;  /* 0x0000001200047202 */ /* 0x002fe20000000f00 */
[----:B------:R-:W-:-:S05]  /*484f0*/  IMAD.MOV.U32 R5, RZ, RZ, R19 ;  /* 0x000000ffff057224 */ /* 0x000fca00078e0013 */
[----:B------:R1:W-:Y:S02]  /*48500*/  LDGSTS.E [R6+-0x7f480], desc[UR16][R4.64], P3 ;  /* 0x80b8000004067fae */ /* 0x0003e400099a1010 */
[----:B-1----:R-:W-:Y:S01]  /*48510*/  MOV R4, R16 ;  /* 0x0000001000047202 */ /* 0x002fe20000000f00 */
[----:B------:R-:W-:-:S05]  /*48520*/  IMAD.MOV.U32 R5, RZ, RZ, R17 ;  /* 0x000000ffff057224 */ /* 0x000fca00078e0011 */
[----:B------:R1:W-:Y:S01]  /*48530*/  LDGSTS.E [R6+-0x7f080], desc[UR16][R4.64], P3 ;  /* 0x80f8000004067fae */ /* 0x0003e200099a1010 */
[-C--:B---3--:R-:W-:Y:S02]  /*48540*/  IADD3 R14, P4, PT, R14, R80.reuse, RZ ;  /* 0x000000500e0e7210 */ /* 0x088fe40007f9e0ff */
[----:B------:R-:W-:-:S03]  /*48550*/  IADD3 R12, P5, PT, R12, R80, RZ ;  /* 0x000000500c0c7210 */ /* 0x000fc60007fbe0ff */
[----:B------:R-:W-:Y:S01]  /*48560*/  STL [R1+0x7b4], R14 ;  /* 0x0007b40e01007387 */ /* 0x000fe20000100800 */
[----:B--2---:R-:W-:Y:S01]  /*48570*/  IADD3.X R15, PT, PT, R15, R3, RZ, P4, !PT ;  /* 0x000000030f0f7210 */ /* 0x004fe200027fe4ff */
[----:B------:R-:W-:-:S04]  /*48580*/  IMAD.X R13, R13, 0x1, R3, P5 ;  /* 0x000000010d0d7824 */ /* 0x000fc800028e0603 */
[----:B------:R2:W-:Y:S04]  /*48590*/  STL [R1+0x7b0], R15 ;  /* 0x0007b00f01007387 */ /* 0x0005e80000100800 */
[----:B------:R-:W-:Y:S04]  /*485a0*/  STL [R1+0x7f4], R12 ;  /* 0x0007f40c01007387 */ /* 0x000fe80000100800 */
[----:B------:R-:W3:Y:S04]  /*485b0*/  LDL.LU R18, [R1+0x934] ;  /* 0x0009340001127983 */ /* 0x000ee80000300800 */
[----:B------:R2:W-:Y:S04]  /*485c0*/  STL [R1+0x7f0], R13 ;  /* 0x0007f00d01007387 */ /* 0x0005e80000100800 */
[----:B------:R-:W3:Y:S04]  /*485d0*/  LDL.LU R16, [R1+0x974] ;  /* 0x0009740001107983 */ /* 0x000ee80000300800 */
[----:B------:R-:W3:Y:S01]  /*485e0*/  LDL.LU R19, [R1+0x930] ;  /* 0x0009300001137983 */ /* 0x000ee20000300800 */
[----:B-1----:R-:W-:Y:S01]  /*485f0*/  MOV R4, R14 ;  /* 0x0000000e00047202 */ /* 0x002fe20000000f00 */
[----:B------:R-:W-:-:S02]  /*48600*/  IMAD.MOV.U32 R5, RZ, RZ, R15 ;  /* 0x000000ffff057224 */ /* 0x000fc400078e000f */
[----:B------:R-:W3:Y:S04]  /*48610*/  LDL.LU R17, [R1+0x970] ;  /* 0x0009700001117983 */ /* 0x000ee80000300800 */
[----:B--2---:R-:W2:Y:S04]  /*48620*/  LDL.LU R15, [R1+0x9b0] ;  /* 0x0009b000010f7983 */ /* 0x004ea80000300800 */
[----:B------:R-:W2:Y:S04]  /*48630*/  LDL.LU R14, [R1+0x9b4] ;  /* 0x0009b400010e7983 */ /* 0x000ea80000300800 */
[----:B------:R1:W-:Y:S02]  /*48640*/  LDGSTS.E [R6+-0x7ec80], desc[UR16][R4.64], P3 ;  /* 0x8138000004067fae */ /* 0x0003e400099a1010 */
[----:B-1----:R-:W-:Y:S01]  /*48650*/  MOV R4, R12 ;  /* 0x0000000c00047202 */ /* 0x002fe20000000f00 */
[----:B------:R-:W-:-:S02]  /*48660*/  IMAD.MOV.U32 R5, RZ, RZ, R13 ;  /* 0x000000ffff057224 */ /* 0x000fc400078e000d */
[----:B------:R-:W2:Y:S04]  /*48670*/  LDL.LU R13, [R1+0x9f0] ;  /* 0x0009f000010d7983 */ /* 0x000ea80000300800 */
[----:B------:R-:W2:Y:S04]  /*48680*/  LDL.LU R12, [R1+0x9f4] ;  /* 0x0009f400010c7983 */ /* 0x000ea80000300800 */
[----:B------:R1:W-:Y:S01]  /*48690*/  LDGSTS.E [R6+-0x7e880], desc[UR16][R4.64], P3 ;  /* 0x8178000004067fae */ /* 0x0003e200099a1010 */
[----:B----4-:R-:W-:-:S04]  /*486a0*/  IADD3 R8, P4, PT, R8, R80, RZ ;  /* 0x0000005008087210 */ /* 0x010fc80007f9e0ff */
[----:B------:R-:W-:Y:S02]  /*486b0*/  IADD3.X R10, PT, PT, R10, R3, RZ, P4, !PT ;  /* 0x000000030a0a7210 */ /* 0x000fe400027fe4ff */
[----:B-----5:R-:W-:Y:S01]  /*486c0*/  IADD3 R9, P5, PT, R9, R80, RZ ;  /* 0x0000005009097210 */ /* 0x020fe20007fbe0ff */
[----:B------:R-:W-:Y:S01]  /*486d0*/  STL [R1+0x834], R8 ;  /* 0x0008340801007387 */ /* 0x000fe20000100800 */
[----:B-1----:R-:W-:Y:S01]  /*486e0*/  MOV R4, R8 ;  /* 0x0000000800047202 */ /* 0x002fe20000000f00 */
[----:B------:R-:W-:Y:S02]  /*486f0*/  IMAD.MOV.U32 R5, RZ, RZ, R10 ;  /* 0x000000ffff057224 */ /* 0x000fe400078e000a */
[----:B------:R-:W-:Y:S01]  /*48700*/  IMAD.X R11, R11, 0x1, R3, P5 ;  /* 0x000000010b0b7824 */ /* 0x000fe200028e0603 */
[----:B------:R1:W-:Y:S04]  /*48710*/  STL [R1+0x830], R10 ;  /* 0x0008300a01007387 */ /* 0x0003e80000100800 */
        /* <DEDUP_REMOVED lines=10> */
[----:B------:R-:W-:-:S04]  /*487c0*/  IADD3 R7, P4, PT, R7, R80, RZ ;  /* 0x0000005007077210 */ /* 0x000fc80007f9e0ff */
[----:B------:R-:W-:Y:S01]  /*487d0*/  IADD3.X R22, PT, PT, R22, R3, RZ, P4, !PT ;  /* 0x0000000316167210 */ /* 0x000fe200027fe4ff */
[----:B------:R1:W-:Y:S01]  /*487e0*/  STL [R1+0x8b4], R7 ;  /* 0x0008b40701007387 */ /* 0x0003e20000100800 */
[----:B------:R-:W-:-:S03]  /*487f0*/  IADD3 R20, P5, PT, R20, R80, RZ ;  /* 0x0000005014147210 */ /* 0x000fc60007fbe0ff */
[----:B------:R2:W-:Y:S01]  /*48800*/  STL [R1+0x8b0], R22 ;  /* 0x0008b01601007387 */ /* 0x0005e20000100800 */
[----:B-1----:R-:W-:-:S03]  /*48810*/  MOV R4, R7 ;  /* 0x0000000700047202 */ /* 0x002fc60000000f00 */
[----:B------:R1:W-:Y:S04]  /*48820*/  STL [R1+0x8f4], R20 ;  /* 0x0008f41401007387 */ /* 0x0003e80000100800 */
[----:B------:R-:W4:Y:S01]  /*48830*/  LDL R7, [R1+0xb6c] ;  /* 0x000b6c0001077983 */ /* 0x000f220000100800 */
[----:B------:R-:W-:Y:S02]  /*48840*/  IMAD.MOV.U32 R5, RZ, RZ, R22 ;  /* 0x000000ffff057224 */ /* 0x000fe400078e0016 */
[----:B------:R-:W-:-:S03]  /*48850*/  IMAD.X R21, R21, 0x1, R3, P5 ;  /* 0x0000000115157824 */ /* 0x000fc600028e0603 */
[----:B------:R1:W-:Y:S02]  /*48860*/  LDGSTS.E [R6+-0x7dc80], desc[UR16][R4.64], P3 ;  /* 0x8238000004067fae */ /* 0x0003e400099a1010 */
[----:B-1----:R-:W-:Y:S01]  /*48870*/  MOV R4, R20 ;  /* 0x0000001400047202 */ /* 0x002fe20000000f00 */
[----:B------:R-:W-:-:S05]  /*48880*/  IMAD.MOV.U32 R5, RZ, RZ, R21 ;  /* 0x000000ffff057224 */ /* 0x000fca00078e0015 */
[----:B------:R1:W-:Y:S04]  /*48890*/  LDGSTS.E [R6+-0x7d880], desc[UR16][R4.64], P3 ;  /* 0x8278000004067fae */ /* 0x0003e800099a1010 */
[----:B------:R1:W-:Y:S01]  /*488a0*/  STL [R1+0x8f0], R21 ;  /* 0x0008f01501007387 */ /* 0x0003e20000100800 */
[----:B---3--:R-:W-:-:S04]  /*488b0*/  IADD3 R18, P4, PT, R18, R80, RZ ;  /* 0x0000005012127210 */ /* 0x008fc80007f9e0ff */
[----:B-1----:R-:W-:Y:S02]  /*488c0*/  MOV R4, R18 ;  /* 0x0000001200047202 */ /* 0x002fe40000000f00 */
[----:B------:R-:W-:Y:S02]  /*488d0*/  IADD3 R16, P5, PT, R16, R80, RZ ;  /* 0x0000005010107210 */ /* 0x000fe40007fbe0ff */
[----:B------:R-:W-:-:S05]  /*488e0*/  IADD3.X R19, PT, PT, R19, R3, RZ, P4, !PT ;  /* 0x0000000313137210 */ /* 0x000fca00027fe4ff */
[----:B------:R-:W-:Y:S02]  /*488f0*/  IMAD.MOV.U32 R5, RZ, RZ, R19 ;  /* 0x000000ffff057224 */ /* 0x000fe400078e0013 */
[----:B------:R-:W-:-:S03]  /*48900*/  IMAD.X R17, R17, 0x1, R3, P5 ;  /* 0x0000000111117824 */ /* 0x000fc600028e0603 */
[----:B------:R1:W-:Y:S01]  /*48910*/  LDGSTS.E [R6+-0x7d480], desc[UR16][R4.64], P3 ;  /* 0x82b8000004067fae */ /* 0x0003e200099a1010 */
[----:B--2---:R-:W-:-:S04]  /*48920*/  IADD3 R14, P4, PT, R14, R80, RZ ;  /* 0x000000500e0e7210 */ /* 0x004fc80007f9e0ff */
[----:B------:R-:W-:Y:S02]  /*48930*/  IADD3.X R15, PT, PT, R15, R3, RZ, P4, !PT ;  /* 0x000000030f0f7210 */ /* 0x000fe400027fe4ff */
[----:B-1----:R-:W-:Y:S01]  /*48940*/  MOV R4, R16 ;  /* 0x0000001000047202 */ /* 0x002fe20000000f00 */
[----:B------:R-:W-:-:S05]  /*48950*/  IMAD.MOV.U32 R5, RZ, RZ, R17 ;  /* 0x000000ffff057224 */ /* 0x000fca00078e0011 */
[----:B------:R1:W-:Y:S01]  /*48960*/  LDGSTS.E [R6+-0x7d080], desc[UR16][R4.64], P3 ;  /* 0x82f8000004067fae */ /* 0x0003e200099a1010 */
[----:B------:R-:W-:Y:S02]  /*48970*/  IADD3 R12, P5, PT, R12, R80, RZ ;  /* 0x000000500c0c7210 */ /* 0x000fe40007fbe0ff */
[----:B-1----:R-:W-:Y:S01]  /*48980*/  MOV R4, R14 ;  /* 0x0000000e00047202 */ /* 0x002fe20000000f00 */
[----:B------:R-:W-:Y:S02]  /*48990*/  IMAD.MOV.U32 R5, RZ, RZ, R15 ;  /* 0x000000ffff057224 */ /* 0x000fe400078e000f */
[----:B------:R-:W-:-:S03]  /*489a0*/  IMAD.X R13, R13, 0x1, R3, P5 ;  /* 0x000000010d0d7824 */ /* 0x000fc600028e0603 */
[----:B------:R1:W-:Y:S04]  /*489b0*/  LDGSTS.E [R6+-0x7cc80], desc[UR16][R4.64], P3 ;  /* 0x8338000004067fae */ /* 0x0003e800099a1010 */
[----:B------:R2:W-:Y:S04]  /*489c0*/  STL [R1+0x934], R18 ;  /* 0x0009341201007387 */ /* 0x0005e80000100800 */
[----:B------:R2:W-:Y:S01]  /*489d0*/  STL [R1+0x930], R19 ;  /* 0x0009301301007387 */ /* 0x0005e20000100800 */
[----:B-1----:R-:W-:Y:S01]  /*489e0*/  MOV R4, R12 ;  /* 0x0000000c00047202 */ /* 0x002fe20000000f00 */
[----:B------:R-:W-:-:S02]  /*489f0*/  IMAD.MOV.U32 R5, RZ, RZ, R13 ;  /* 0x000000ffff057224 */ /* 0x000fc400078e000d */
[----:B------:R2:W-:Y:S04]  /*48a00*/  STL [R1+0x974], R16 ;  /* 0x0009741001007387 */ /* 0x0005e80000100800 */
[----:B------:R2:W-:Y:S04]  /*48a10*/  STL [R1+0x970], R17 ;  /* 0x0009701101007387 */ /* 0x0005e80000100800 */
[----:B------:R1:W-:Y:S04]  /*48a20*/  LDGSTS.E [R6+-0x7c880], desc[UR16][R4.64], P3 ;  /* 0x8378000004067fae */ /* 0x0003e800099a1010 */
[----:B------:R2:W-:Y:S04]  /*48a30*/  STL [R1+0x9b4], R14 ;  /* 0x0009b40e01007387 */ /* 0x0005e80000100800 */
[----:B------:R2:W-:Y:S01]  /*48a40*/  STL [R1+0x9b0], R15 ;  /* 0x0009b00f01007387 */ /* 0x0005e20000100800 */
[----:B-----5:R-:W-:-:S03]  /*48a50*/  IADD3 R10, P4, PT, R10, R80, RZ ;  /* 0x000000500a0a7210 */ /* 0x020fc60007f9e0ff */
[----:B------:R2:W-:Y:S01]  /*48a60*/  STL [R1+0x9f4], R12 ;  /* 0x0009f40c01007387 */ /* 0x0005e20000100800 */
[----:B-1----:R-:W-:Y:S02]  /*48a70*/  MOV R4, R10 ;  /* 0x0000000a00047202 */ /* 0x002fe40000000f00 */
[----:B------:R-:W-:Y:S02]  /*48a80*/  IADD3 R8, P5, PT, R8, R80, RZ ;  /* 0x0000005008087210 */ /* 0x000fe40007fbe0ff */
[----:B----4-:R-:W-:Y:S01]  /*48a90*/  IADD3.X R11, PT, PT, R11, R3, RZ, P4, !PT ;  /* 0x000000030b0b7210 */ /* 0x010fe200027fe4ff */
[----:B------:R2:W-:Y:S04]  /*48aa0*/  STL [R1+0x9f0], R13 ;  /* 0x0009f00d01007387 */ /* 0x0005e80000100800 */
[----:B------:R-:W-:-:S02]  /*48ab0*/  IMAD.MOV.U32 R5, RZ, RZ, R11 ;  /* 0x000000ffff057224 */ /* 0x000fc400078e000b */
[----:B------:R-:W-:Y:S01]  /*48ac0*/  IMAD.X R9, R9, 0x1, R3, P5 ;  /* 0x0000000109097824 */ /* 0x000fe200028e0603 */
[----:B------:R2:W-:Y:S04]  /*48ad0*/  STL [R1+0xa34], R10 ;  /* 0x000a340a01007387 */ /* 0x0005e80000100800 */
[----:B------:R2:W-:Y:S04]  /*48ae0*/  STL [R1+0xa30], R11 ;  /* 0x000a300b01007387 */ /* 0x0005e80000100800 */
[----:B------:R1:W-:Y:S04]  /*48af0*/  LDGSTS.E [R6+-0x7c480], desc[UR16][R4.64], P3 ;  /* 0x83b8000004067fae */ /* 0x0003e800099a1010 */
[----:B------:R2:W-:Y:S04]  /*48b00*/  STL [R1+0xa74], R8 ;  /* 0x000a740801007387 */ /* 0x0005e80000100800 */
[----:B------:R2:W-:Y:S01]  /*48b10*/  STL [R1+0xa70], R9 ;  /* 0x000a700901007387 */ /* 0x0005e20000100800 */
[----:B-1----:R-:W-:Y:S01]  /*48b20*/  MOV R4, R8 ;  /* 0x0000000800047202 */ /* 0x002fe20000000f00 */
[----:B------:R-:W-:Y:S01]  /*48b30*/  IMAD.MOV.U32 R5, RZ, RZ, R9 ;  /* 0x000000ffff057224 */ /* 0x000fe200078e0009 */
[----:B------:R-:W-:-:S04]  /*48b40*/  UIADD3 UR13, UPT, UPT, UR13, 0x1, URZ ;  /* 0x000000010d0d7890 */ /* 0x000fc8000fffe0ff */
[----:B------:R1:W-:Y:S01]  /*48b50*/  LDGSTS.E [R6+-0x7c080], desc[UR16][R4.64], P3 ;  /* 0x83f8000004067fae */ /* 0x0003e200099a1010 */
[----:B------:R-:W-:-:S03]  /*48b60*/  UISETP.GT.AND UP1, UPT, UR13, 0x1, UPT ;  /* 0x000000010d00788c */ /* 0x000fc6000bf24270 */
[----:B------:R-:W0:Y:S01]  /*48b70*/  LDGDEPBAR ;  /* 0x00000000000079af */ /* 0x000e220000000000 */
[----:B------:R-:W-:Y:S02]  /*48b80*/  USEL UR9, URZ, 0x1, !UP1 ;  /* 0x00000001ff097887 */ /* 0x000fe4000c800000 */
[----:B------:R-:W-:Y:S02]  /*48b90*/  USEL UR13, UR13, URZ, !UP1 ;  /* 0x000000ff0d0d7287 */ /* 0x000fe4000c800000 */
[----:B------:R-:W-:Y:S02]  /*48ba0*/  ULOP3.LUT UR9, UR4, UR9, URZ, 0x3c, !UPT ;  /* 0x0000000904097292 */ /* 0x000fe4000f8e3cff */
[----:B-1----:R-:W-:Y:S01]  /*48bb0*/  IMAD.U32 R4, RZ, RZ, UR4 ;  /* 0x00000004ff047e24 */ /* 0x002fe2000f8e00ff */
[C---:B------:R-:W-:Y:S02]  /*48bc0*/  ISETP.NE.U32.AND P3, PT, R82.reuse, R7, PT ;  /* 0x000000075200720c */ /* 0x040fe40003f65070 */
[----:B------:R-:W-:-:S11]  /*48bd0*/  IADD3 R82, PT, PT, R82, 0x1, RZ ;  /* 0x0000000152527810 */ /* 0x000fd60007ffe0ff */
[----:B--2---:R-:W-:Y:S05]  /*48be0*/  @P3 BRA `(.L_x_12) ;  /* 0xfffffee8007c3947 */ /* 0x004fea000383ffff */
.L_x_9:
[----:B-1----:R-:W1:Y:S01]  /*48bf0*/  LDC R4, c[0x0][0x3b4] ;  /* 0x0000ed00ff047b82 */ /* 0x002e620000000800 */
[----:B------:R-:W2:Y:S01]  /*48c00*/  LDCU UR30, c[0x0][0x3b8] ;  /* 0x00007700ff1e77ac */ /* 0x000ea20008000800 */
[----:B------:R-:W3:Y:S01]  /*48c10*/  LDCU.64 UR32, c[0x0][0x398] ;  /* 0x00007300ff2077ac */ /* 0x000ee20008000a00 */
[----:B------:R-:W4:Y:S01]  /*48c20*/  LDCU.64 UR34, c[0x0][0x398] ;  /* 0x00007300ff2277ac */ /* 0x000f220008000a00 */
[----:B------:R-:W1:Y:S01]  /*48c30*/  LDCU.128 UR12, c[0x0][0x390] ;  /* 0x00007200ff0c77ac */ /* 0x000e620008000c00 */
[----:B------:R-:W-:Y:S05]  /*48c40*/  @!P0 BRA `(.L_x_13) ;  /* 0x0000000000108947 */ /* 0x000fea0003800000 */
[----:B------:R-:W-:-:S06]  /*48c50*/  USHF.L.U32 UR4, UR4, 0x1f, URZ ;  /* 0x0000001f04047899 */ /* 0x000fcc00080006ff */
[----:B------:R-:W-:-:S04]  /*48c60*/  MOV R0, UR4 ;  /* 0x0000000400007c02 */ /* 0x000fc80008000f00 */
[----:B------:R-:W4:Y:S02]  /*48c70*/  SYNCS.PHASECHK.TRANS64.TRYWAIT P0, [UR8], R0 ;  /* 0x00000000ff0075a7 */ /* 0x000f240008001108 */
[----:B----4-:R-:W-:Y:S05]  /*48c80*/  @!P0 BRA `(.L_x_14) ;  /* 0x0000006400c08947 */ /* 0x010fea0003800000 */
.L_x_13:
[----:B------:R-:W-:-:S04]  /*48c90*/  DEPBAR.LE SB0, 0x0 ;  /* 0x000080000000791a */ /* 0x000fc80000000000 */
[----:B------:R-:W-:Y:S01]  /*48ca0*/  BAR.SYNC.DEFER_BLOCKING 0x0 ;  /* 0x0000000000007b1d */ /* 0x000fe20000010000 */
[C---:B-1---5:R-:W-:Y:S01]  /*48cb0*/  IMAD R201, R199.reuse, R4, RZ ;  /* 0x00000004c7c97224 */ /* 0x062fe200078e02ff */
[----:B------:R-:W-:-:S04]  /*48cc0*/  ISETP.GE.AND P0, PT, R199, UR14, PT ;  /* 0x0000000ec7007c0c */ /* 0x000fc8000bf06270 */
[----:B------:R-:W1:Y:S01]  /*48cd0*/  LDCU.64 UR4, c[0x0][0x398] ;  /* 0x00007300ff0477ac */ /* 0x000e620008000a00 */
[C---:B--2---:R-:W-:Y:S02]  /*48ce0*/  IMAD R0, R198.reuse, UR30, RZ ;  /* 0x0000001ec6007c24 */ /* 0x044fe4000f8e02ff */
[----:B------:R-:W-:Y:S01]  /*48cf0*/  VIADD R5, R198, 0x7f ;  /* 0x0000007fc6057836 */ /* 0x000fe20000000000 */
[----:B------:R-:W2:Y:S01]  /*48d00*/  LDCU.64 UR22, c[0x0][0x398] ;  /* 0x00007300ff1677ac */ /* 0x000ea20008000a00 */
[----:B------:R-:W4:Y:S01]  /*48d10*/  LDCU.64 UR28, c[0x0][0x398] ;  /* 0x00007300ff1c77ac */ /* 0x000f220008000a00 */
[----:B------:R-:W3:Y:S01]  /*48d20*/  LDCU.64 UR26, c[0x0][0x398] ;  /* 0x00007300ff1a77ac */ /* 0x000ee20008000a00 */
[----:B------:R-:W1:Y:S01]  /*48d30*/  LDCU.64 UR8, c[0x0][0x398] ;  /* 0x00007300ff0877ac */ /* 0x000e620008000a00 */
[----:B------:R-:W1:Y:S02]  /*48d40*/  @!P2 SYNCS.CCTL.IV [UR7+0xd0000] ;  /* 0x0d000000ff00a9b1 */ /* 0x000e640008000007 */
[----:B-1----:R-:W-:Y:S01]  /*48d50*/  BAR.SYNC.DEFER_BLOCKING 0x0 ;  /* 0x0000000000007b1d */ /* 0x002fe20000010000 */
[----:B------:R-:W-:-:S05]  /*48d60*/  LEA R2, P1, R201, UR12, 0x2 ;  /* 0x0000000cc9027c11 */ /* 0x000fca000f8210ff */
[----:B------:R-:W1:Y:S01]  /*48d70*/  LDCU.64 UR24, c[0x0][0x398] ;  /* 0x00007300ff1877ac */ /* 0x000e620008000a00 */
[----:B------:R-:W1:Y:S01]  /*48d80*/  LDTM.x64 R8, tmem[UR11] ;  /* 0x0000000b000879ee */ /* 0x000e620008340000 */
[----:B----4-:R-:W-:Y:S01]  /*48d90*/  ISETP.LT.AND P0, PT, R198, UR35, !P0 ;  /* 0x00000023c6007c0c */ /* 0x010fe2000c701270 */
[----:B------:R-:W-:Y:S01]  /*48da0*/  LDTM.x64 R132, tmem[UR11+0x40] ;  /* 0x0000400b008479ee */ /* 0x000fe20008340000 */
[----:B------:R-:W-:Y:S01]  /*48db0*/  LEA.HI.X.SX32 R3, R201, UR13, 0x2, P1 ;  /* 0x0000000dc9037c11 */ /* 0x000fe200088f16ff */
[----:B------:R-:W4:Y:S01]  /*48dc0*/  LDCU.64 UR18, c[0x0][0x398] ;  /* 0x00007300ff1277ac */ /* 0x000f220008000a00 */
[----:B---3--:R-:W-:Y:S01]  /*48dd0*/  ISETP.GE.AND P1, PT, R5, UR33, PT ;  /* 0x0000002105007c0c */ /* 0x008fe2000bf26270 */
[----:B------:R-:W-:Y:S01]  /*48de0*/  IMAD.WIDE R196, R0, 0x4, R2 ;  /* 0x0000000400c47825 */ /* 0x000fe200078e0202 */
[----:B------:R-:W-:Y:S01]  /*48df0*/  LEA R201, R4, R201, 0x7 ;  /* 0x000000c904c97211 */ /* 0x000fe200078e38ff */
[----:B------:R-:W3:Y:S01]  /*48e00*/  LDCU.64 UR20, c[0x0][0x398] ;  /* 0x00007300ff1477ac */ /* 0x000ee20008000a00 */
[----:B------:R-:W2:Y:S01]  /*48e10*/  LDCU UR51, c[0x0][0x398] ;  /* 0x00007300ff3377ac */ /* 0x000ea20008000800 */
[----:B------:R-:W2:Y:S01]  /*48e20*/  @!P2 SYNCS.CCTL.IV [UR7+0xd0008] ;  /* 0x0d000800ff00a9b1 */ /* 0x000ea20008000007 */
[----:B------:R-:W2:Y:S01]  /*48e30*/  LDCU.64 UR6, c[0x0][0x398] ;  /* 0x00007300ff0677ac */ /* 0x000ea20008000a00 */
[----:B------:R-:W2:Y:S01]  /*48e40*/  LDCU UR60, c[0x0][0x398] ;  /* 0x00007300ff3c77ac */ /* 0x000ea20008000800 */
[----:B-1----:R-:W-:Y:S01]  /*48e50*/  STL [R1+0x4], R9 ;  /* 0x0000040901007387 */ /* 0x002fe20000100800 */
[----:B------:R-:W-:Y:S01]  /*48e60*/  IMAD.MOV.U32 R207, RZ, RZ, R68 ;  /* 0x000000ffffcf7224 */ /* 0x000fe200078e0044 */
[----:B------:R-:W-:Y:S01]  /*48e70*/  MOV R206, R69 ;  /* 0x0000004500ce7202 */ /* 0x000fe20000000f00 */
[----:B------:R-:W-:Y:S01]  /*48e80*/  IMAD.MOV.U32 R205, RZ, RZ, R70 ;  /* 0x000000ffffcd7224 */ /* 0x000fe200078e0046 */
[----:B------:R-:W-:Y:S01]  /*48e90*/  STL.64 [R1+0x8], R10 ;  /* 0x0000080a01007387 */ /* 0x000fe20000100a00 */
[----:B------:R-:W-:Y:S01]  /*48ea0*/  MOV R204, R71 ;  /* 0x0000004700cc7202 */ /* 0x000fe20000000f00 */
[----:B------:R-:W-:Y:S01]  /*48eb0*/  IMAD.MOV.U32 R202, RZ, RZ, R8 ;  /* 0x000000ffffca7224 */ /* 0x000fe200078e0008 */
[----:B------:R-:W-:Y:S01]  /*48ec0*/  MOV R252, R23 ;  /* 0x0000001700fc7202 */ /* 0x000fe20000000f00 */
[----:B------:R-:W-:Y:S01]  /*48ed0*/  STL.64 [R1+0x10], R12 ;  /* 0x0000100c01007387 */ /* 0x000fe20000100a00 */
        /* <DEDUP_REMOVED lines=11> */
[----:B------:R-:W1:Y:S01]  /*48f90*/  LDTM.x64 R68, tmem[UR11+0x80] ;  /* 0x0000800b004479ee */ /* 0x000e620008340000 */
        /* <DEDUP_REMOVED lines=37> */
[----:B------:R1:W-:Y:S01]  /*491f0*/  STL [R1+0x38], R22 ;  /* 0x0000381601007387 */ /* 0x0003e20000100800 */
[----:B------:R-:W2:Y:S03]  /*49200*/  LDCU UR73, c[0x0][0x398] ;  /* 0x00007300ff4977ac */ /* 0x000ea60008000800 */
[----:B------:R3:W-:Y:S01]  /*49210*/  STL [R1+0x1164], R249 ;  /* 0x001164f901007387 */ /* 0x0007e20000100800 */
[----:B------:R-:W2:Y:S01]  /*49220*/  LDCU UR33, c[0x0][0x398] ;  /* 0x00007300ff2177ac */ /* 0x000ea20008000800 */
[----:B------:R-:W2:Y:S01]  /*49230*/  LDCU UR59, c[0x0][0x398] ;  /* 0x00007300ff3b77ac */ /* 0x000ea20008000800 */
[----:B-1----:R-:W1:Y:S01]  /*49240*/  LDTM.x64 R4, tmem[UR11+0xc0] ;  /* 0x0000c00b000479ee */ /* 0x002e620008340000 */
[----:B------:R-:W-:Y:S01]  /*49250*/  NOP ;  /* 0x0000000000007918 */ /* 0x000fe20000000000 */
[----:B------:R2:W-:Y:S01]  /*49260*/  @P0 STG.E desc[UR16][R196.64], R202 ;  /* 0x000000cac4000986 */ /* 0x0005e2000c101910 */
[----:B------:R-:W-:Y:S01]  /*49270*/  ISETP.GE.AND P0, PT, R198, UR15, PT ;  /* 0x0000000fc6007c0c */ /* 0x000fe2000bf06270 */
[----:B------:R-:W1:Y:S02]  /*49280*/  LDCU UR11, c[0x0][0x398] ;  /* 0x00007300ff0b77ac */ /* 0x000e640008000800 */
[----:B---3--:R-:W3:Y:S01]  /*49290*/  LDL.LU R249, [R1+0x8] ;  /* 0x0000080001f97983 */ /* 0x008ee20000300800 */
[----:B------:R-:W-:Y:S01]  /*492a0*/  ISETP.LT.AND P0, PT, R200, UR4, !P0 ;  /* 0x00000004c8007c0c */ /* 0x000fe2000c701270 */
[----:B------:R-:W1:Y:S02]  /*492b0*/  LDCU UR4, c[0x0][0x398] ;  /* 0x00007300ff0477ac */ /* 0x000e640008000800 */
[----:B------:R4:W-:Y:S01]  /*492c0*/  STL [R1+0x1160], R250 ;  /* 0x001160fa01007387 */ /* 0x0009e20000100800 */
[----:B------:R-:W1:Y:S01]  /*492d0*/  LDCU UR50, c[0x0][0x398] ;  /* 0x00007300ff3277ac */ /* 0x000e620008000800 */
[C---:B--2---:R-:W-:Y:S01]  /*492e0*/  LEA R196, P2, R201.reuse, UR12, 0x2 ;  /* 0x0000000cc9c47c11 */ /* 0x044fe2000f8410ff */
[----:B------:R-:W2:Y:S03]  /*492f0*/  LDCU UR71, c[0x0][0x398] ;  /* 0x00007300ff4777ac */ /* 0x000ea60008000800 */
[----:B------:R-:W-:Y:S01]  /*49300*/  LEA.HI.X.SX32 R197, R201, UR13, 0x2, P2 ;  /* 0x0000000dc9c57c11 */ /* 0x000fe200090f16ff */
[----:B----4-:R-:W4:Y:S01]  /*49310*/  LDL.LU R250, [R1+0xc] ;  /* 0x00000c0001fa7983 */ /* 0x010f220000300800 */
[----:B------:R-:W1:Y:S01]  /*49320*/  LDCU.64 UR12, c[0x0][0x398] ;  /* 0x00007300ff0c77ac */ /* 0x000e620008000a00 */
[----:B------:R-:W-:-:S02]  /*49330*/  IMAD.WIDE R202, R0, 0x4, R196 ;  /* 0x0000000400ca7825 */ /* 0x000fc400078e02c4 */
[----:B------:R2:W-:Y:S01]  /*49340*/  STL [R1+0x115c], R251 ;  /* 0x00115cfb01007387 */ /* 0x0005e20000100800 */
[----:B------:R-:W1:Y:S03]  /*49350*/  LDCU UR72, c[0x0][0x398] ;  /* 0x00007300ff4877ac */ /* 0x000e660008000800 */
[----:B------:R1:W-:Y:S01]  /*49360*/  @P0 STG.E desc[UR16][R202.64], R68 ;  /* 0x00000044ca000986 */ /* 0x0003e2000c101910 */
[----:B------:R-:W3:Y:S01]  /*49370*/  LDCU UR42, c[0x0][0x398] ;  /* 0x00007300ff2a77ac */ /* 0x000ee20008000800 */
[----:B------:R-:W3:Y:S02]  /*49380*/  LDCU UR48, c[0x0][0x398] ;  /* 0x00007300ff3077ac */ /* 0x000ee40008000800 */
[----:B--2---:R-:W2:Y:S01]  /*49390*/  LDL.LU R251, [R1+0x10] ;  /* 0x0000100001fb7983 */ /* 0x004ea20000300800 */
[----:B------:R-:W2:Y:S03]  /*493a0*/  LDCU UR43, c[0x0][0x398] ;  /* 0x00007300ff2b77ac */ /* 0x000ea60008000800 */
[----:B------:R1:W-:Y:S02]  /*493b0*/  STL [R1+0x1158], R252 ;  /* 0x001158fc01007387 */ /* 0x0003e40000100800 */
[----:B-1----:R-:W-:Y:S01]  /*493c0*/  VIADD R68, R198, 0x1 ;  /* 0x00000001c6447836 */ /* 0x002fe20000000000 */
[----:B------:R-:W1:Y:S04]  /*493d0*/  LDCU UR77, c[0x0][0x398] ;  /* 0x00007300ff4d77ac */ /* 0x000e680008000800 */
[----:B------:R-:W-:Y:S01]  /*493e0*/  ISETP.GE.AND P0, PT, R68, UR15, PT ;  /* 0x0000000f44007c0c */ /* 0x000fe2000bf06270 */
[----:B------:R-:W1:Y:S01]  /*493f0*/  LDCU UR70, c[0x0][0x39c] ;  /* 0x00007380ff4677ac */ /* 0x000e620008000800 */
[----:B------:R-:W2:Y:S01]  /*49400*/  LDL.LU R252, [R1+0x14] ;  /* 0x0000140001fc7983 */ /* 0x000ea20000300800 */
[----:B------:R-:W1:Y:S03]  /*49410*/  LDCU UR57, c[0x0][0x398] ;  /* 0x00007300ff3977ac */ /* 0x000e660008000800 */
[----:B------:R-:W2:Y:S01]  /*49420*/  LDL.LU R201, [R1+0x38] ;  /* 0x0000380001c97983 */ /* 0x000ea20000300800 */
[----:B------:R-:W1:Y:S03]  /*49430*/  LDCU UR49, c[0x0][0x39c] ;  /* 0x00007380ff3177ac */ /* 0x000e660008000800 */
[----:B------:R-:W2:Y:S01]  /*49440*/  LDL.LU R68, [R1+0x4] ;  /* 0x0000040001447983 */ /* 0x000ea20000300800 */
[----:B------:R-:W-:Y:S01]  /*49450*/  ISETP.LT.AND P2, PT, R199, UR22, !P0 ;  /* 0x00000016c7007c0c */ /* 0x000fe2000c741270 */
[----:B------:R-:W1:Y:S01]  /*49460*/  LDCU UR58, c[0x0][0x398] ;  /* 0x00007300ff3a77ac */ /* 0x000e620008000800 */
[----:B------:R-:W-:-:S02]  /*49470*/  IADD3 R0, PT, PT, R0, UR30, RZ ;  /* 0x0000001e00007c10 */ /* 0x000fc4000fffe0ff */
[----:B------:R-:W-:Y:S01]  /*49480*/  ISETP.LT.AND P0, PT, R200, UR28, !P0 ;  /* 0x0000001cc8007c0c */ /* 0x000fe2000c701270 */
[----:B------:R-:W1:Y:S02]  /*49490*/  LDCU UR69, c[0x0][0x39c] ;  /* 0x00007380ff4577ac */ /* 0x000e640008000800 */
[C---:B------:R-:W-:Y:S01]  /*494a0*/  IMAD.WIDE R202, R0.reuse, 0x4, R2 ;  /* 0x0000000400ca7825 */ /* 0x040fe200078e0202 */
[----:B------:R-:W1:Y:S01]  /*494b0*/  LDCU UR68, c[0x0][0x398] ;  /* 0x00007300ff4477ac */ /* 0x000e620008000800 */
        /* <DEDUP_REMOVED lines=30> */
[----:B--2---:R2:W-:Y:S02]  /*496a0*/  @P2 STG.E desc[UR16][R202.64], R68 ;  /* 0x00000044ca002986 */ /* 0x0045e4000c101910 */
[----:B--2---:R-:W-:-:S04]  /*496b0*/  IMAD.WIDE R202, R0, 0x4, R196 ;  /* 0x0000000400ca7825 */ /* 0x004fc800078e02c4 */
[----:B------:R-:W-:Y:S01]  /*496c0*/  VIADD R68, R198, 0x2 ;  /* 0x00000002c6447836 */ /* 0x000fe20000000000 */
[----:B------:R2:W-:Y:S04]  /*496d0*/  @P0 STG.E desc[UR16][R202.64], R69 ;  /* 0x00000045ca000986 */ /* 0x0005e8000c101910 */
[----:B------:R-:W-:-:S04]  /*496e0*/  ISETP.GE.AND P0, PT, R68, UR15, PT ;  /* 0x0000000f44007c0c */ /* 0x000fc8000bf06270 */
[----:B------:R-:W-:Y:S01]  /*496f0*/  ISETP.LT.AND P2, PT, R199, UR12, !P0 ;  /* 0x0000000cc7007c0c */ /* 0x000fe2000c741270 */
[----:B------:R-:W1:Y:S01]  /*49700*/  LDCU UR12, c[0x0][0x39c] ;  /* 0x00007380ff0c77ac */ /* 0x000e620008000800 */
[----:B------:R-:W-:Y:S02]  /*49710*/  IADD3 R0, PT, PT, R0, UR30, RZ ;  /* 0x0000001e00007c10 */ /* 0x000fe4000fffe0ff */
[----:B------:R-:W-:Y:S01]  /*49720*/  ISETP.LT.AND P0, PT, R200, UR26, !P0 ;  /* 0x0000001ac8007c0c */ /* 0x000fe2000c701270 */
[----:B--2---:R-:W2:Y:S01]  /*49730*/  LDL.LU R202, [R1+0x30] ;  /* 0x0000300001ca7983 */ /* 0x004ea20000300800 */
[----:B------:R-:W1:Y:S01]  /*49740*/  LDCU UR26, c[0x0][0x398] ;  /* 0x00007300ff1a77ac */ /* 0x000e620008000800 */
[C---:B------:R-:W-:Y:S02]  /*49750*/  IMAD.WIDE R68, R0.reuse, 0x4, R2 ;  /* 0x0000000400447825 */ /* 0x040fe400078e0202 */
[----:B------:R-:W2:Y:S04]  /*49760*/  LDL.LU R203, [R1+0x34] ;  /* 0x0000340001cb7983 */ /* 0x000ea80000300800 */
[----:B---3--:R3:W-:Y:S02]  /*49770*/  @P2 STG.E desc[UR16][R68.64], R249 ;  /* 0x000000f944002986 */ /* 0x0087e4000c101910 */
[----:B---3--:R-:W-:-:S02]  /*49780*/  IMAD.WIDE R68, R0, 0x4, R196 ;  /* 0x0000000400447825 */ /* 0x008fc400078e02c4 */
[----:B------:R-:W3:Y:S04]  /*49790*/  LDL.LU R249, [R1+0x1164] ;  /* 0x0011640001f97983 */ /* 0x000ee80000300800 */
[----:B------:R1:W-:Y:S02]  /*497a0*/  @P0 STG.E desc[UR16][R68.64], R70 ;  /* 0x0000004644000986 */ /* 0x0003e4000c101910 */
[----:B-1----:R-:W-:Y:S01]  /*497b0*/  VIADD R68, R198, 0x3 ;  /* 0x00000003c6447836 */ /* 0x002fe20000000000 */
[----:B------:R-:W-:Y:S01]  /*497c0*/  IADD3 R0, PT, PT, R0, UR30, RZ ;  /* 0x0000001e00007c10 */ /* 0x000fe2000fffe0ff */
[----:B------:R-:W2:Y:S03]  /*497d0*/  LDL.LU R70, [R1+0x18] ;  /* 0x0000180001467983 */ /* 0x000ea60000300800 */
[----:B------:R-:W-:Y:S01]  /*497e0*/  ISETP.GE.AND P0, PT, R68, UR15, PT ;  /* 0x0000000f44007c0c */ /* 0x000fe2000bf06270 */
[----:B------:R-:W-:-:S03]  /*497f0*/  IMAD.WIDE R68, R0, 0x4, R2 ;  /* 0x0000000400447825 */ /* 0x000fc600078e0202 */
[----:B------:R-:W-:Y:S01]  /*49800*/  ISETP.LT.AND P2, PT, R199, UR8, !P0 ;  /* 0x00000008c7007c0c */ /* 0x000fe2000c741270 */
[----:B------:R-:W1:Y:S01]  /*49810*/  LDCU UR8, c[0x0][0x398] ;  /* 0x00007300ff0877ac */ /* 0x000e620008000800 */
[----:B------:R-:W-:Y:S01]  /*49820*/  ISETP.LT.AND P0, PT, R200, UR24, !P0 ;  /* 0x00000018c8007c0c */ /* 0x000fe2000c701270 */
[----:B------:R-:W1:Y:S10]  /*49830*/  LDCU UR24, c[0x0][0x398] ;  /* 0x00007300ff1877ac */ /* 0x000e740008000800 */
[----:B----4-:R4:W-:Y:S02]  /*49840*/  @P2 STG.E desc[UR16][R68.64], R250 ;  /* 0x000000fa44002986 */ /* 0x0109e4000c101910 */
[----:B----4-:R-:W-:-:S02]  /*49850*/  IMAD.WIDE R68, R0, 0x4, R196 ;  /* 0x0000000400447825 */ /* 0x010fc400078e02c4 */
[----:B------:R-:W4:Y:S04]  /*49860*/  LDL.LU R250, [R1+0x1160] ;  /* 0x0011600001fa7983 */ /* 0x000f280000300800 */
[----:B------:R1:W-:Y:S02]  /*49870*/  @P0 STG.E desc[UR16][R68.64], R71 ;  /* 0x0000004744000986 */ /* 0x0003e4000c101910 */
[----:B-1----:R-:W-:Y:S01]  /*49880*/  VIADD R68, R198, 0x4 ;  /* 0x00000004c6447836 */ /* 0x002fe20000000000 */
[----:B------:R-:W-:Y:S01]  /*49890*/  IADD3 R0, PT, PT, R0, UR30, RZ ;  /* 0x0000001e00007c10 */ /* 0x000fe2000fffe0ff */
[----:B------:R-:W3:Y:S03]  /*498a0*/  LDL.LU R71, [R1+0x1c] ;  /* 0x00001c0001477983 */ /* 0x000ee60000300800 */
[----:B------:R-:W-:Y:S01]  /*498b0*/  ISETP.GE.AND P0, PT, R68, UR15, PT ;  /* 0x0000000f44007c0c */ /* 0x000fe2000bf06270 */
[----:B------:R-:W-:-:S03]  /*498c0*/  IMAD.WIDE R68, R0, 0x4, R2 ;  /* 0x0000000400447825 */ /* 0x000fc600078e0202 */
[----:B------:R-:W-:Y:S01]  /*498d0*/  ISETP.LT.AND P2, PT, R199, UR18, !P0 ;  /* 0x00000012c7007c0c */ /* 0x000fe2000c741270 */
[----:B------:R-:W1:Y:S01]  /*498e0*/  LDCU UR18, c[0x0][0x39c] ;  /* 0x00007380ff1277ac */ /* 0x000e620008000800 */
[----:B------:R-:W-:Y:S01]  /*498f0*/  ISETP.LT.AND P0, PT, R200, UR20, !P0 ;  /* 0x00000014c8007c0c */ /* 0x000fe2000c701270 */
[----:B------:R-:W1:Y:S10]  /*49900*/  LDCU UR20, c[0x0][0x39c] ;  /* 0x00007380ff1477ac */ /* 0x000e740008000800 */
[----:B------:R1:W-:Y:S02]  /*49910*/  @P2 STG.E desc[UR16][R68.64], R251 ;  /* 0x000000fb44002986 */ /* 0x0003e4000c101910 */
[----:B-1----:R-:W-:-:S02]  /*49920*/  IMAD.WIDE R68, R0, 0x4, R196 ;  /* 0x0000000400447825 */ /* 0x002fc400078e02c4 */
[----:B------:R-:W4:Y:S04]  /*49930*/  LDL.LU R251, [R1+0x115c] ;  /* 0x00115c0001fb7983 */ /* 0x000f280000300800 */
[----:B------:R1:W-:Y:S02]  /*49940*/  @P0 STG.E desc[UR16][R68.64], R72 ;  /* 0x0000004844000986 */ /* 0x0003e4000c101910 */
[----:B-1----:R-:W-:Y:S01]  /*49950*/  VIADD R68, R198, 0x5 ;  /* 0x00000005c6447836 */ /* 0x002fe20000000000 */
[----:B------:R-:W-:Y:S01]  /*49960*/  IADD3 R0, PT, PT, R0, UR30, RZ ;  /* 0x0000001e00007c10 */ /* 0x000fe2000fffe0ff */
[----:B------:R-:W4:Y:S03]  /*49970*/  LDL.LU R72, [R1+0x24] ;  /* 0x0000240001487983 */ /* 0x000f260000300800 */
        /* <DEDUP_REMOVED lines=9> */
[----:B------:R1:W-:Y:S04]  /*49a10*/  @P0 STG.E desc[UR16][R68.64], R73 ;  /* 0x0000004944000986 */ /* 0x0003e8000c101910 */
[----:B-1----:R-:W4:Y:S01]  /*49a20*/  LDL.LU R73, [R1+0x20] ;  /* 0x0000200001497983 */ /* 0x002f220000300800 */
[----:B------:R-:W-:Y:S01]  /*49a30*/  VIADD R68, R198, 0x6 ;  /* 0x00000006c6447836 */ /* 0x000fe20000000000 */
[----:B------:R-:W-:-:S04]  /*49a40*/  IADD3 R0, PT, PT, R0, UR30, RZ ;  /* 0x0000001e00007c10 */ /* 0x000fc8000fffe0ff */
[----:B------:R-:W-:Y:S01]  /*49a50*/  ISETP.GE.AND P0, PT, R68, UR15, PT ;  /* 0x0000000f44007c0c */ /* 0x000fe2000bf06270 */
[----:B------:R-:W-:-:S03]  /*49a60*/  IMAD.WIDE R68, R0, 0x4, R2 ;  /* 0x0000000400447825 */ /* 0x000fc600078e0202 */
[----:B------:R-:W-:Y:S01]  /*49a70*/  ISETP.LT.AND P2, PT, R199, UR34, !P0 ;  /* 0x00000022c7007c0c */ /* 0x000fe2000c741270 */
[----:B------:R-:W1:Y:S01]  /*49a80*/  LDCU UR34, c[0x0][0x398] ;  /* 0x00007300ff2277ac */ /* 0x000e620008000800 */
[----:B------:R-:W-:Y:S01]  /*49a90*/  ISETP.LT.AND P0, PT, R200, UR4, !P0 ;  /* 0x00000004c8007c0c */ /* 0x000fe2000c701270 */
[----:B------:R-:W1:Y:S10]  /*49aa0*/  LDCU UR4, c[0x0][0x398] ;  /* 0x00007300ff0477ac */ /* 0x000e740008000800 */
[----:B--2---:R2:W-:Y:S02]  /*49ab0*/  @P2 STG.E desc[UR16][R68.64], R70 ;  /* 0x0000004644002986 */ /* 0x0045e4000c101910 */
[----:B--2---:R-:W-:-:S04]  /*49ac0*/  IMAD.WIDE R68, R0, 0x4, R196 ;  /* 0x0000000400447825 */ /* 0x004fc800078e02c4 */
[----:B------:R-:W-:Y:S01]  /*49ad0*/  VIADD R70, R198, 0x7 ;  /* 0x00000007c6467836 */ /* 0x000fe20000000000 */
[----:B------:R2:W-:Y:S04]  /*49ae0*/  @P0 STG.E desc[UR16][R68.64], R74 ;  /* 0x0000004a44000986 */ /* 0x0005e8000c101910 */
[----:B------:R-:W-:-:S04]  /*49af0*/  ISETP.GE.AND P0, PT, R70, UR15, PT ;  /* 0x0000000f46007c0c */ /* 0x000fc8000bf06270 */
[----:B-1----:R-:W-:Y:S01]  /*49b00*/  ISETP.LT.AND P2, PT, R199, UR4, !P0 ;  /* 0x00000004c7007c0c */ /* 0x002fe2000c741270 */
[----:B------:R-:W1:Y:S01]  /*49b10*/  LDCU UR4, c[0x0][0x398] ;  /* 0x00007300ff0477ac */ /* 0x000e620008000800 */
[----:B------:R-:W-:Y:S02]  /*49b20*/  IADD3 R0, PT, PT, R0, UR30, RZ ;  /* 0x0000001e00007c10 */ /* 0x000fe4000fffe0ff */
[----:B------:R-:W-:Y:S01]  /*49b30*/  ISETP.LT.AND P0, PT, R200, UR6, !P0 ;  /* 0x00000006c8007c0c */ /* 0x000fe2000c701270 */
[----:B------:R-:W1:Y:S01]  /*49b40*/  LDCU UR6, c[0x0][0x398] ;  /* 0x00007300ff0677ac */ /* 0x000e620008000800 */
[----:B--2---:R-:W2:Y:S01]  /*49b50*/  LDL.LU R74, [R1+0x2c] ;  /* 0x00002c00014a7983 */ /* 0x004ea20000300800 */
[----:B------:R-:W-:-:S04]  /*49b60*/  IMAD.WIDE R68, R0, 0x4, R2 ;  /* 0x0000000400447825 */ /* 0x000fc800078e0202 */
[----:B------:R-:W-:Y:S02]  /*49b70*/  VIADD R70, R198, 0x8 ;  /* 0x00000008c6467836 */ /* 0x000fe40000000000 */
[----:B---3--:R3:W-:Y:S02]  /*49b80*/  @P2 STG.E desc[UR16][R68.64], R71 ;  /* 0x0000004744002986 */ /* 0x0087e4000c101910 */
[C---:B---3--:R-:W-:Y:S01]  /*49b90*/  IMAD.WIDE R68, R0.reuse, 0x4, R196 ;  /* 0x0000000400447825 */ /* 0x048fe200078e02c4 */
[----:B------:R-:W-:-:S03]  /*49ba0*/  IADD3 R71, PT, PT, R0, UR30, RZ ;  /* 0x0000001e00477c10 */ /* 0x000fc6000fffe0ff */
[----:B------:R-:W-:Y:S01]  /*49bb0*/  VIADD R0, R198, 0x9 ;  /* 0x00000009c6007836 */ /* 0x000fe20000000000 */
[----:B------:R3:W-:Y:S01]  /*49bc0*/  @P0 STG.E desc[UR16][R68.64], R75 ;  /* 0x0000004b44000986 */ /* 0x0007e2000c101910 */
[----:B------:R-:W-:-:S04]  /*49bd0*/  ISETP.GE.AND P0, PT, R70, UR15, PT ;  /* 0x0000000f46007c0c */ /* 0x000fc8000bf06270 */
[----:B-1----:R-:W-:Y:S01]  /*49be0*/  ISETP.LT.AND P2, PT, R199, UR4, !P0 ;  /* 0x00000004c7007c0c */ /* 0x002fe2000c741270 */
[----:B------:R-:W1:Y:S01]  /*49bf0*/  LDCU UR4, c[0x0][0x398] ;  /* 0x00007300ff0477ac */ /* 0x000e620008000800 */
[----:B------:R-:W-:Y:S01]  /*49c00*/  ISETP.LT.AND P0, PT, R200, UR6, !P0 ;  /* 0x00000006c8007c0c */ /* 0x000fe2000c701270 */
[C---:B---3--:R-:W-:Y:S01]  /*49c10*/  IMAD.WIDE R68, R71.reuse, 0x4, R2 ;  /* 0x0000000447447825 */ /* 0x048fe200078e0202 */
[----:B------:R-:W3:Y:S09]  /*49c20*/  LDCU UR6, c[0x0][0x398] ;  /* 0x00007300ff0677ac */ /* 0x000ef20008000800 */
[----:B----4-:R4:W-:Y:S02]  /*49c30*/  @P2 STG.E desc[UR16][R68.64], R73 ;  /* 0x0000004944002986 */ /* 0x0109e4000c101910 */
[C---:B----4-:R-:W-:Y:S01]  /*49c40*/  IMAD.WIDE R68, R71.reuse, 0x4, R196 ;  /* 0x0000000447447825 */ /* 0x050fe200078e02c4 */
[----:B------:R-:W-:-:S04]  /*49c50*/  IADD3 R71, PT, PT, R71, UR30, RZ ;  /* 0x0000001e47477c10 */ /* 0x000fc8000fffe0ff */
[----:B------:R4:W-:Y:S01]  /*49c60*/  @P0 STG.E desc[UR16][R68.64], R76 ;  /* 0x0000004c44000986 */ /* 0x0009e2000c101910 */
[----:B------:R-:W-:-:S04]  /*49c70*/  ISETP.GE.AND P0, PT, R0, UR15, PT ;  /* 0x0000000f00007c0c */ /* 0x000fc8000bf06270 */
[----:B-1----:R-:W-:Y:S01]  /*49c80*/  ISETP.LT.AND P2, PT, R199, UR4, !P0 ;  /* 0x00000004c7007c0c */ /* 0x002fe2000c741270 */
[C---:B----4-:R-:W-:Y:S01]  /*49c90*/  IMAD.WIDE R68, R71.reuse, 0x4, R2 ;  /* 0x0000000447447825 */ /* 0x050fe200078e0202 */
[C---:B------:R-:W-:Y:S01]  /*49ca0*/  IADD3 R73, PT, PT, R71.reuse, UR30, RZ ;  /* 0x0000001e47497c10 */ /* 0x040fe2000fffe0ff */
[----:B------:R-:W1:Y:S10]  /*49cb0*/  LDCU UR4, c[0x0][0x398] ;  /* 0x00007300ff0477ac */ /* 0x000e740008000800 */
[----:B------:R4:W-:Y:S04]  /*49cc0*/  @P2 STG.E desc[UR16][R68.64], R72 ;  /* 0x0000004844002986 */ /* 0x0009e8000c101910 */
[----:B----4-:R-:W4:Y:S01]  /*49cd0*/  LDL.LU R72, [R1+0x28] ;  /* 0x0000280001487983 */ /* 0x010f220000300800 */
[----:B------:R-:W-:Y:S01]  /*49ce0*/  ISETP.LT.AND P0, PT, R200, UR11, !P0 ;  /* 0x0000000bc8007c0c */ /* 0x000fe2000c701270 */
[----:B------:R-:W-:Y:S01]  /*49cf0*/  IMAD.WIDE R68, R71, 0x4, R196 ;  /* 0x0000000447447825 */ /* 0x000fe200078e02c4 */
[----:B------:R-:W1:Y:S03]  /*49d00*/  LDCU UR11, c[0x0][0x398] ;  /* 0x00007300ff0b77ac */ /* 0x000e660008000800 */
[----:B------:R-:W-:-:S02]  /*49d10*/  VIADD R0, R198, 0xa ;  /* 0x0000000ac6007836 */ /* 0x000fc40000000000 */
[----:B------:R-:W-:Y:S02]  /*49d20*/  VIADD R70, R198, 0xc ;  /* 0x0000000cc6467836 */ /* 0x000fe40000000000 */
[----:B------:R-:W-:-:S03]  /*49d30*/  VIADD R75, R73, UR30 ;  /* 0x0000001e494b7c36 */ /* 0x000fc60008000000 */
[----:B------:R-:W-:Y:S01]  /*49d40*/  ISETP.GE.AND P6, PT, R70, UR15, PT ;  /* 0x0000000f46007c0c */ /* 0x000fe2000bfc6270 */
[----:B------:R1:W-:Y:S01]  /*49d50*/  @P0 STG.E desc[UR16][R68.64], R77 ;  /* 0x0000004d44000986 */ /* 0x0003e2000c101910 */
[----:B------:R-:W-:Y:S01]  /*49d60*/  ISETP.GE.AND P0, PT, R0, UR15, PT ;  /* 0x0000000f00007c0c */ /* 0x000fe2000bf06270 */
[----:B------:R-:W-:Y:S01]  /*49d70*/  IMAD.WIDE R70, R73, 0x4, R196 ;  /* 0x0000000449467825 */ /* 0x000fe200078e02c4 */
[----:B------:R-:W-:Y:S02]  /*49d80*/  IADD3 R0, PT, PT, R198, 0xb, RZ ;  /* 0x0000000bc6007810 */ /* 0x000fe40007ffe0ff */
[----:B------:R-:W-:Y:S01]  /*49d90*/  ISETP.LT.AND P5, PT, R199, UR51, !P0 ;  /* 0x00000033c7007c0c */ /* 0x000fe2000c7a1270 */
[----:B------:R-:W2:Y:S01]  /*49da0*/  LDCU UR51, c[0x0][0x398] ;  /* 0x00007300ff3377ac */ /* 0x000ea20008000800 */
[----:B------:R-:W-:Y:S02]  /*49db0*/  ISETP.LT.AND P0, PT, R200, UR60, !P0 ;  /* 0x0000003cc8007c0c */ /* 0x000fe4000c701270 */
[----:B------:R-:W-:Y:S01]  /*49dc0*/  ISETP.GE.AND P3, PT, R0, UR15, PT ;  /* 0x0000000f00007c0c */ /* 0x000fe2000bf66270 */
[----:B------:R-:W-:Y:S01]  /*49dd0*/  VIADD R0, R198, 0xd ;  /* 0x0000000dc6007836 */ /* 0x000fe20000000000 */
[----:B------:R-:W2:Y:S01]  /*49de0*/  LDCU UR60, c[0x0][0x398] ;  /* 0x00007300ff3c77ac */ /* 0x000ea20008000800 */
[----:B-1----:R-:W-:Y:S01]  /*49df0*/  IMAD.WIDE R68, R73, 0x4, R2 ;  /* 0x0000000449447825 */ /* 0x002fe200078e0202 */
[----:B------:R-:W-:-:S02]  /*49e00*/  ISETP.LT.AND P2, PT, R199, UR73, !P3 ;  /* 0x00000049c7007c0c */ /* 0x000fc4000df41270 */
[----:B------:R-:W-:Y:S01]  /*49e10*/  ISETP.LT.AND P3, PT, R200, UR26, !P3 ;  /* 0x0000001ac8007c0c */ /* 0x000fe2000df61270 */
[----:B------:R-:W1:Y:S01]  /*49e20*/  LDCU UR73, c[0x0][0x39c] ;  /* 0x00007380ff4977ac */ /* 0x000e620008000800 */
[----:B------:R-:W-:Y:S02]  /*49e30*/  IADD3 R77, PT, PT, R75, UR30, RZ ;  /* 0x0000001e4b4d7c10 */ /* 0x000fe4000fffe0ff */
[----:B------:R-:W-:Y:S01]  /*49e40*/  ISETP.GE.AND P4, PT, R0, UR15, PT ;  /* 0x0000000f00007c0c */ /* 0x000fe2000bf86270 */
[----:B------:R-:W1:Y:S01]  /*49e50*/  LDCU UR26, c[0x0][0x398] ;  /* 0x00007300ff1a77ac */ /* 0x000e620008000800 */
[----:B------:R-:W-:Y:S01]  /*49e60*/  IADD3 R0, PT, PT, R198, 0xe, RZ ;  /* 0x0000000ec6007810 */ /* 0x000fe20007ffe0ff */
[----:B----4-:R4:W-:Y:S03]  /*49e70*/  @P5 STG.E desc[UR16][R68.64], R72 ;  /* 0x0000004844005986 */ /* 0x0109e6000c101910 */
[----:B------:R-:W-:Y:S01]  /*49e80*/  ISETP.GE.AND P5, PT, R0, UR15, PT ;  /* 0x0000000f00007c0c */ /* 0x000fe2000bfa6270 */
[----:B------:R-:W-:Y:S01]  /*49e90*/  VIADD R0, R198, 0xf ;  /* 0x0000000fc6007836 */ /* 0x000fe20000000000 */
[----:B------:R1:W-:Y:S01]  /*49ea0*/  @P0 STG.E desc[UR16][R70.64], R78 ;  /* 0x0000004e46000986 */ /* 0x0003e2000c101910 */
[----:B------:R-:W-:Y:S01]  /*49eb0*/  ISETP.LT.AND P0, PT, R199, UR33, !P6 ;  /* 0x00000021c7007c0c */ /* 0x000fe2000f701270 */
[----:B------:R-:W3:Y:S01]  /*49ec0*/  LDCU UR33, c[0x0][0x398] ;  /* 0x00007300ff2177ac */ /* 0x000ee20008000800 */
[----:B------:R-:W-:Y:S01]  /*49ed0*/  ISETP.LT.AND P6, PT, R200, UR59, !P6 ;  /* 0x0000003bc8007c0c */ /* 0x000fe2000f7c1270 */
[----:B------:R-:W3:Y:S01]  /*49ee0*/  LDCU UR59, c[0x0][0x39c] ;  /* 0x00007380ff3b77ac */ /* 0x000ee20008000800 */
[----:B----4-:R-:W-:-:S04]  /*49ef0*/  IMAD.WIDE R72, R75, 0x4, R2 ;  /* 0x000000044b487825 */ /* 0x010fc800078e0202 */
[----:B------:R-:W-:Y:S01]  /*49f00*/  IMAD.WIDE R68, R75, 0x4, R196 ;  /* 0x000000044b447825 */ /* 0x000fe200078e02c4 */
[----:B--2---:R2:W-:Y:S01]  /*49f10*/  @P2 STG.E desc[UR16][R72.64], R74 ;  /* 0x0000004a48002986 */ /* 0x0045e2000c101910 */
[----:B------:R-:W-:Y:S01]  /*49f20*/  ISETP.LT.AND P2, PT, R199, UR50, !P4 ;  /* 0x00000032c7007c0c */ /* 0x000fe2000e741270 */
[----:B------:R-:W4:Y:S01]  /*49f30*/  LDCU UR50, c[0x0][0x398] ;  /* 0x00007300ff3277ac */ /* 0x000f220008000800 */
[----:B-1----:R-:W-:Y:S01]  /*49f40*/  IMAD.WIDE R70, R77, 0x4, R2 ;  /* 0x000000044d467825 */ /* 0x002fe200078e0202 */
[----:B------:R1:W-:Y:S01]  /*49f50*/  @P3 STG.E desc[UR16][R68.64], R79 ;  /* 0x0000004f44003986 */ /* 0x0003e2000c101910 */
[----:B------:R-:W-:Y:S01]  /*49f60*/  ISETP.LT.AND P4, PT, R200, UR71, !P4 ;  /* 0x00000047c8007c0c */ /* 0x000fe2000e781270 */
[----:B------:R-:W3:Y:S01]  /*49f70*/  LDCU UR71, c[0x0][0x398] ;  /* 0x00007300ff4777ac */ /* 0x000ee20008000800 */
[----:B------:R-:W-:Y:S01]  /*49f80*/  ISETP.GE.AND P3, PT, R0, UR15, PT ;  /* 0x0000000f00007c0c */ /* 0x000fe2000bf66270 */
[----:B------:R4:W-:Y:S01]  /*49f90*/  @P0 STG.E desc[UR16][R70.64], R202 ;  /* 0x000000ca46000986 */ /* 0x0009e2000c101910 */
[----:B------:R-:W-:Y:S01]  /*49fa0*/  ISETP.LT.AND P0, PT, R199, UR72, !P5 ;  /* 0x00000048c7007c0c */ /* 0x000fe2000ef01270 */
[----:B------:R-:W-:Y:S01]  /*49fb0*/  VIADD R0, R198, 0x10 ;  /* 0x00000010c6007836 */ /* 0x000fe20000000000 */
[C---:B------:R-:W-:Y:S01]  /*49fc0*/  ISETP.LT.AND P5, PT, R200.reuse, UR42, !P5 ;  /* 0x0000002ac8007c0c */ /* 0x040fe2000efa1270 */
[C---:B--2---:R-:W-:Y:S01]  /*49fd0*/  IMAD.WIDE R72, R77.reuse, 0x4, R196 ;  /* 0x000000044d487825 */ /* 0x044fe200078e02c4 */
[----:B------:R-:W-:Y:S01]  /*49fe0*/  IADD3 R77, PT, PT, R77, UR30, RZ ;  /* 0x0000001e4d4d7c10 */ /* 0x000fe2000fffe0ff */
[----:B------:R-:W2:Y:S03]  /*49ff0*/  LDCU UR72, c[0x0][0x39c] ;  /* 0x00007380ff4877ac */ /* 0x000ea60008000800 */
[----:B------:R3:W-:Y:S01]  /*4a000*/  @P6 STG.E desc[UR16][R72.64], R80 ;  /* 0x0000005048006986 */ /* 0x0007e2000c101910 */
[----:B-1----:R-:W-:Y:S01]  /*4a010*/  IMAD.WIDE R68, R77, 0x4, R2 ;  /* 0x000000044d447825 */ /* 0x002fe200078e0202 */
[----:B------:R-:W-:Y:S01]  /*4a020*/  ISETP.LT.AND P6, PT, R199, UR48, !P3 ;  /* 0x00000030c7007c0c */ /* 0x000fe2000dfc1270 */
[----:B------:R-:W1:Y:S01]  /*4a030*/  LDCU UR42, c[0x0][0x398] ;  /* 0x00007300ff2a77ac */ /* 0x000e620008000800 */
[----:B------:R-:W-:Y:S01]  /*4a040*/  ISETP.LT.AND P3, PT, R200, UR43, !P3 ;  /* 0x0000002bc8007c0c */ /* 0x000fe2000df61270 */
[C---:B----4-:R-:W-:Y:S01]  /*4a050*/  IMAD.WIDE R70, R77.reuse, 0x4, R196 ;  /* 0x000000044d467825 */ /* 0x050fe200078e02c4 */
[----:B------:R-:W-:Y:S01]  /*4a060*/  IADD3 R77, PT, PT, R77, UR30, RZ ;  /* 0x0000001e4d4d7c10 */ /* 0x000fe2000fffe0ff */
[----:B------:R4:W-:Y:S01]  /*4a070*/  @P2 STG.E desc[UR16][R68.64], R203 ;  /* 0x000000cb44002986 */ /* 0x0009e2000c101910 */
[----:B------:R-:W-:Y:S01]  /*4a080*/  ISETP.GE.AND P2, PT, R0, UR15, PT ;  /* 0x0000000f00007c0c */ /* 0x000fe2000bf46270 */
[----:B------:R-:W-:Y:S01]  /*4a090*/  VIADD R0, R198, 0x11 ;  /* 0x00000011c6007836 */ /* 0x000fe20000000000 */
[----:B------:R-:W1:Y:S01]  /*4a0a0*/  LDCU UR43, c[0x0][0x39c] ;  /* 0x00007380ff2b77ac */ /* 0x000e620008000800 */
[----:B------:R2:W-:Y:S01]  /*4a0b0*/  @P4 STG.E desc[UR16][R70.64], R81 ;  /* 0x0000005146004986 */ /* 0x0005e2000c101910 */
[----:B---3--:R-:W-:Y:S01]  /*4a0c0*/  IMAD.WIDE R72, R77, 0x4, R2 ;  /* 0x000000044d487825 */ /* 0x008fe200078e0202 */
[----:B------:R-:W-:Y:S01]  /*4a0d0*/  ISETP.LT.AND P4, PT, R199, UR77, !P2 ;  /* 0x0000004dc7007c0c */ /* 0x000fe2000d781270 */
[----:B------:R-:W3:Y:S01]  /*4a0e0*/  LDCU UR48, c[0x0][0x398] ;  /* 0x00007300ff3077ac */ /* 0x000ee20008000800 */
[----:B------:R-:W-:-:S02]  /*4a0f0*/  ISETP.LT.AND P2, PT, R200, UR24, !P2 ;  /* 0x00000018c8007c0c */ /* 0x000fc4000d741270 */
[----:B------:R1:W-:Y:S01]  /*4a100*/  @P0 STG.E desc[UR16][R72.64], R201 ;  /* 0x000000c948000986 */ /* 0x0003e2000c101910 */
[----:B------:R-:W-:Y:S01]  /*4a110*/  ISETP.GE.AND P0, PT, R0, UR70, PT ;  /* 0x0000004600007c0c */ /* 0x000fe2000bf06270 */
[C---:B----4-:R-:W-:Y:S01]  /*4a120*/  IMAD.WIDE R68, R77.reuse, 0x4, R196 ;  /* 0x000000044d447825 */ /* 0x050fe200078e02c4 */
[----:B------:R-:W-:Y:S01]  /*4a130*/  IADD3 R77, PT, PT, R77, UR30, RZ ;  /* 0x0000001e4d4d7c10 */ /* 0x000fe2000fffe0ff */
[----:B------:R-:W4:Y:S02]  /*4a140*/  LDCU UR15, c[0x0][0x398] ;  /* 0x00007300ff0f77ac */ /* 0x000f240008000800 */
[----:B------:R-:W-:Y:S01]  /*4a150*/  VIADD R0, R198, 0x12 ;  /* 0x00000012c6007836 */ /* 0x000fe20000000000 */
[----:B------:R3:W-:Y:S01]  /*4a160*/  @P5 STG.E desc[UR16][R68.64], R82 ;  /* 0x0000005244005986 */ /* 0x0007e2000c101910 */
[----:B--2---:R-:W-:Y:S01]  /*4a170*/  IMAD.WIDE R70, R77, 0x4, R2 ;  /* 0x000000044d467825 */ /* 0x004fe200078e0202 */
[----:B------:R-:W-:Y:S01]  /*4a180*/  ISETP.LT.AND P5, PT, R199, UR57, !P0 ;  /* 0x00000039c7007c0c */ /* 0x000fe2000c7a1270 */
[----:B------:R-:W2:Y:S01]  /*4a190*/  LDCU UR24, c[0x0][0x39c] ;  /* 0x00007380ff1877ac */ /* 0x000ea20008000800 */
[----:B------:R-:W-:Y:S01]  /*4a1a0*/  ISETP.LT.AND P0, PT, R200, UR58, !P0 ;  /* 0x0000003ac8007c0c */ /* 0x000fe2000c701270 */
[C---:B-1----:R-:W-:Y:S01]  /*4a1b0*/  IMAD.WIDE R72, R77.reuse, 0x4, R196 ;  /* 0x000000044d487825 */ /* 0x042fe200078e02c4 */
[----:B------:R-:W-:Y:S01]  /*4a1c0*/  IADD3 R77, PT, PT, R77, UR30, RZ ;  /* 0x0000001e4d4d7c10 */ /* 0x000fe2000fffe0ff */
[----:B------:R1:W-:Y:S01]  /*4a1d0*/  @P6 STG.E desc[UR16][R70.64], R252 ;  /* 0x000000fc46006986 */ /* 0x0003e2000c101910 */
[----:B------:R-:W-:Y:S01]  /*4a1e0*/  ISETP.GE.AND P6, PT, R0, UR49, PT ;  /* 0x0000003100007c0c */ /* 0x000fe2000bfc6270 */
[----:B------:R-:W-:Y:S01]  /*4a1f0*/  VIADD R0, R198, 0x13 ;  /* 0x00000013c6007836 */ /* 0x000fe20000000000 */
[----:B------:R-:W2:Y:S01]  /*4a200*/  LDCU UR77, c[0x0][0x398] ;  /* 0x00007300ff4d77ac */ /* 0x000ea20008000800 */
[----:B------:R4:W-:Y:S01]  /*4a210*/  @P3 STG.E desc[UR16][R72.64], R83 ;  /* 0x0000005348003986 */ /* 0x0009e2000c101910 */
[----:B---3--:R-:W-:Y:S01]  /*4a220*/  IMAD.WIDE R68, R77, 0x4, R2 ;  /* 0x000000044d447825 */ /* 0x008fe200078e0202 */
[----:B------:R-:W-:Y:S01]  /*4a230*/  ISETP.LT.AND P3, PT, R199, UR6, !P6 ;  /* 0x00000006c7007c0c */ /* 0x000fe2000f761270 */
[----:B------:R-:W3:Y:S01]  /*4a240*/  LDCU UR70, c[0x0][0x398] ;  /* 0x00007300ff4677ac */ /* 0x000ee20008000800 */
[----:B------:R-:W-:-:S02]  /*4a250*/  ISETP.LT.AND P6, PT, R200, UR68, !P6 ;  /* 0x00000044c8007c0c */ /* 0x000fc4000f7c1270 */
[----:B------:R2:W-:Y:S01]  /*4a260*/  @P4 STG.E desc[UR16][R68.64], R251 ;  /* 0x000000fb44004986 */ /* 0x0005e2000c101910 */
[----:B------:R-:W-:Y:S01]  /*4a270*/  ISETP.GE.AND P4, PT, R0, UR69, PT ;  /* 0x0000004500007c0c */ /* 0x000fe2000bf86270 */
[C---:B-1----:R-:W-:Y:S01]  /*4a280*/  IMAD.WIDE R70, R77.reuse, 0x4, R196 ;  /* 0x000000044d467825 */ /* 0x042fe200078e02c4 */
[----:B------:R-:W-:Y:S01]  /*4a290*/  IADD3 R77, PT, PT, R77, UR30, RZ ;  /* 0x0000001e4d4d7c10 */ /* 0x000fe2000fffe0ff */
[----:B------:R-:W1:Y:S02]  /*4a2a0*/  LDCU UR58, c[0x0][0x39c] ;  /* 0x00007380ff3a77ac */ /* 0x000e640008000800 */
[----:B------:R-:W-:Y:S01]  /*4a2b0*/  VIADD R0, R198, 0x14 ;  /* 0x00000014c6007836 */ /* 0x000fe20000000000 */
[----:B------:R3:W-:Y:S01]  /*4a2c0*/  @P2 STG.E desc[UR16][R70.64], R84 ;  /* 0x0000005446002986 */ /* 0x0007e2000c101910 */
[----:B----4-:R-:W-:Y:S01]  /*4a2d0*/  IMAD.WIDE R72, R77, 0x4, R2 ;  /* 0x000000044d487825 */ /* 0x010fe200078e0202 */
[----:B------:R-:W-:Y:S01]  /*4a2e0*/  ISETP.LT.AND P2, PT, R199, UR41, !P4 ;  /* 0x00000029c7007c0c */ /* 0x000fe2000e741270 */
[----:B------:R-:W4:Y:S01]  /*4a2f0*/  LDCU UR57, c[0x0][0x398] ;  /* 0x00007300ff3977ac */ /* 0x000f220008000800 */
[----:B------:R-:W-:Y:S01]  /*4a300*/  ISETP.LT.AND P4, PT, R200, UR36, !P4 ;  /* 0x00000024c8007c0c */ /* 0x000fe2000e781270 */
[C---:B--2---:R-:W-:Y:S01]  /*4a310*/  IMAD.WIDE R68, R77.reuse, 0x4, R196 ;  /* 0x000000044d447825 */ /* 0x044fe200078e02c4 */
        /* <DEDUP_REMOVED lines=12> */
[C---:B--2---:R-:W-:Y:S01]  /*4a3e0*/  IMAD.WIDE R72, R77.reuse, 0x4, R196 ;  /* 0x000000044d487825 */ /* 0x044fe200078e02c4 */
[----:B------:R-:W-:Y:S01]  /*4a3f0*/  IADD3 R77, PT, PT, R77, UR30, RZ ;  /* 0x0000001e4d4d7c10 */ /* 0x000fe2000fffe0ff */
[----:B------:R-:W2:Y:S02]  /*4a400*/  LDCU UR6, c[0x0][0x398] ;  /* 0x00007300ff0677ac */ /* 0x000ea40008000800 */
[----:B------:R-:W-:Y:S01]  /*4a410*/  VIADD R0, R198, 0x16 ;  /* 0x00000016c6007836 */ /* 0x000fe20000000000 */
[----:B------:R3:W-:Y:S01]  /*4a420*/  @P6 STG.E desc[UR16][R72.64], R86 ;  /* 0x0000005648006986 */ /* 0x0007e2000c101910 */
[----:B----4-:R-:W-:Y:S01]  /*4a430*/  IMAD.WIDE R68, R77, 0x4, R2 ;  /* 0x000000044d447825 */ /* 0x010fe200078e0202 */
[----:B------:R-:W-:Y:S01]  /*4a440*/  ISETP.LT.AND P6, PT, R199, UR35, !P3 ;  /* 0x00000023c7007c0c */ /* 0x000fe2000dfc1270 */
[----:B------:R-:W4:Y:S01]  /*4a450*/  LDCU UR69, c[0x0][0x398] ;  /* 0x00007300ff4577ac */ /* 0x000f220008000800 */
        /* <DEDUP_REMOVED lines=216> */
[C---:B------:R-:W-:Y:S01]  /*4b1e0*/  IADD3 R79, PT, PT, R77.reuse, UR30, RZ ;  /* 0x0000001e4d4f7c10 */ /* 0x040fe2000fffe0ff */
[----:B----4-:R-:W-:Y:S01]  /*4b1f0*/  IMAD.WIDE R70, R77, 0x4, R2 ;  /* 0x000000044d467825 */ /* 0x010fe200078e0202 */
[----:B------:R4:W-:Y:S01]  /*4b200*/  @P5 STG.E desc[UR16][R68.64], R106 ;  /* 0x0000006a44005986 */ /* 0x0009e2000c101910 */
[----:B------:R-:W-:Y:S01]  /*4b210*/  ISETP.LT.AND P5, PT, R199, UR47, !P0 ;  /* 0x0000002fc7007c0c */ /* 0x000fe2000c7a1270 */
[----:B------:R-:W2:Y:S01]  /*4b220*/  LDCU UR73, c[0x0][0x398] ;  /* 0x00007300ff4977ac */ /* 0x000ea20008000800 */
[----:B-1----:R-:W-:Y:S01]  /*4b230*/  IMAD.WIDE R72, R77, 0x4, R196 ;  /* 0x000000044d487825 */ /* 0x002fe200078e02c4 */
[----:B------:R-:W-:Y:S01]  /*4b240*/  ISETP.LT.AND P0, PT, R200, UR31, !P0 ;  /* 0x0000001fc8007c0c */ /* 0x000fe2000c701270 */
[----:B------:R-:W-:Y:S01]  /*4b250*/  @P6 STG.E desc[UR16][R70.64], R228 ;  /* 0x000000e446006986 */ /* 0x000fe2000c101910 */
[----:B------:R-:W-:Y:S01]  /*4b260*/  ISETP.GE.AND P6, PT, R0, UR65, PT ;  /* 0x0000004100007c0c */ /* 0x000fe2000bfc6270 */
[C---:B------:R-:W-:Y:S01]  /*4b270*/  IMAD.WIDE R74, R79.reuse, 0x4, R2 ;  /* 0x000000044f4a7825 */ /* 0x040fe200078e0202 */
[----:B------:R-:W-:Y:S01]  /*4b280*/  IADD3 R0, PT, PT, R198, 0x2b, RZ ;  /* 0x0000002bc6007810 */ /* 0x000fe20007ffe0ff */
[----:B------:R1:W-:Y:S01]  /*4b290*/  @P3 STG.E desc[UR16][R72.64], R107 ;  /* 0x0000006b48003986 */ /* 0x0003e2000c101910 */
[----:B------:R-:W2:Y:S01]  /*4b2a0*/  LDCU UR26, c[0x0][0x398] ;  /* 0x00007300ff1a77ac */ /* 0x000ea20008000800 */
[----:B------:R-:W-:Y:S01]  /*4b2b0*/  VIADD R81, R79, UR30 ;  /* 0x0000001e4f517c36 */ /* 0x000fe20008000000 */
[----:B------:R-:W-:Y:S01]  /*4b2c0*/  ISETP.GE.AND P3, PT, R0, UR45, PT ;  /* 0x0000002d00007c0c */ /* 0x000fe2000bf66270 */
[----:B------:R-:W-:Y:S01]  /*4b2d0*/  @P4 STG.E desc[UR16][R74.64], R227 ;  /* 0x000000e34a004986 */ /* 0x000fe2000c101910 */
[----:B------:R-:W-:Y:S01]  /*4b2e0*/  ISETP.LT.AND P4, PT, R199, UR66, !P6 ;  /* 0x00000042c7007c0c */ /* 0x000fe2000f781270 */
[----:B----4-:R-:W-:Y:S01]  /*4b2f0*/  IMAD.WIDE R68, R79, 0x4, R196 ;  /* 0x000000044f447825 */ /* 0x010fe200078e02c4 */
[----:B------:R-:W-:Y:S01]  /*4b300*/  ISETP.LT.AND P6, PT, R200, UR54, !P6 ;  /* 0x00000036c8007c0c */ /* 0x000fe2000f7c1270 */
[----:B------:R-:W4:Y:S02]  /*4b310*/  LDCU UR59, c[0x0][0x398] ;  /* 0x00007300ff3b77ac */ /* 0x000f240008000800 */
[C---:B------:R-:W-:Y:S01]  /*4b320*/  IMAD.WIDE R76, R81.reuse, 0x4, R2 ;  /* 0x00000004514c7825 */ /* 0x040fe200078e0202 */
[----:B------:R2:W-:Y:S01]  /*4b330*/  @P2 STG.E desc[UR16][R68.64], R108 ;  /* 0x0000006c44002986 */ /* 0x0005e2000c101910 */
[C---:B-1----:R-:W-:Y:S01]  /*4b340*/  IADD3 R72, PT, PT, R198.reuse, 0x2d, RZ ;  /* 0x0000002dc6487810 */ /* 0x042fe20007ffe0ff */
[----:B------:R-:W1:Y:S01]  /*4b350*/  LDCU UR71, c[0x0][0x39c] ;  /* 0x00007380ff4777ac */ /* 0x000e620008000800 */
[--C-:B------:R-:W-:Y:S01]  /*4b360*/  IMAD.WIDE R70, R81, 0x4, R196.reuse ;  /* 0x0000000451467825 */ /* 0x100fe200078e02c4 */
[----:B------:R-:W-:Y:S01]  /*4b370*/  @P5 STG.E desc[UR16][R76.64], R226 ;  /* 0x000000e24c005986 */ /* 0x000fe2000c101910 */
[----:B------:R-:W-:Y:S01]  /*4b380*/  ISETP.LT.AND P5, PT, R199, UR40, !P3 ;  /* 0x00000028c7007c0c */ /* 0x000fe2000dfa1270 */
[----:B------:R-:W1:Y:S01]  /*4b390*/  LDCU UR48, c[0x0][0x39c] ;  /* 0x00007380ff3077ac */ /* 0x000e620008000800 */
[----:B------:R-:W-:Y:S01]  /*4b3a0*/  VIADD R81, R81, UR30 ;  /* 0x0000001e51517c36 */ /* 0x000fe20008000000 */
[----:B------:R3:W-:Y:S01]  /*4b3b0*/  @P0 STG.E desc[UR16][R70.64], R109 ;  /* 0x0000006d46000986 */ /* 0x0007e2000c101910 */
[----:B------:R-:W-:Y:S01]  /*4b3c0*/  VIADD R0, R198, 0x2c ;  /* 0x0000002cc6007836 */ /* 0x000fe20000000000 */
[----:B------:R-:W-:Y:S01]  /*4b3d0*/  ISETP.GE.AND P0, PT, R72, UR22, PT ;  /* 0x0000001648007c0c */ /* 0x000fe2000bf06270 */
[C---:B------:R-:W-:Y:S01]  /*4b3e0*/  IMAD.WIDE R72, R81.reuse, 0x4, R196 ;  /* 0x0000000451487825 */ /* 0x040fe200078e02c4 */
[----:B------:R-:W-:Y:S01]  /*4b3f0*/  ISETP.LT.AND P3, PT, R200, UR55, !P3 ;  /* 0x00000037c8007c0c */ /* 0x000fe2000df61270 */
[----:B------:R-:W1:Y:S01]  /*4b400*/  LDCU UR50, c[0x0][0x398] ;  /* 0x00007300ff3277ac */ /* 0x000e620008000800 */
[----:B------:R-:W-:Y:S01]  /*4b410*/  ISETP.GE.AND P2, PT, R0, UR76, PT ;  /* 0x0000004c00007c0c */ /* 0x000fe2000bf46270 */
[C-C-:B--2---:R-:W-:Y:S01]  /*4b420*/  IMAD.WIDE R68, R81.reuse, 0x4, R2.reuse ;  /* 0x0000000451447825 */ /* 0x144fe200078e0202 */
[----:B------:R-:W-:Y:S01]  /*4b430*/  IADD3 R0, PT, PT, R198, 0x2e, RZ ;  /* 0x0000002ec6007810 */ /* 0x000fe20007ffe0ff */
[----:B------:R-:W2:Y:S02]  /*4b440*/  LDCU UR72, c[0x0][0x398] ;  /* 0x00007300ff4877ac */ /* 0x000ea40008000800 */
[----:B------:R-:W-:Y:S01]  /*4b450*/  VIADD R81, R81, UR30 ;  /* 0x0000001e51517c36 */ /* 0x000fe20008000000 */
[----:B------:R1:W-:Y:S01]  /*4b460*/  @P4 STG.E desc[UR16][R68.64], R225 ;  /* 0x000000e144004986 */ /* 0x0003e2000c101910 */
[----:B------:R-:W-:Y:S01]  /*4b470*/  ISETP.GE.AND P4, PT, R0, UR63, PT ;  /* 0x0000003f00007c0c */ /* 0x000fe2000bf86270 */
[----:B------:R-:W2:Y:S01]  /*4b480*/  LDCU UR42, c[0x0][0x398] ;  /* 0x00007300ff2a77ac */ /* 0x000ea20008000800 */
[----:B---3--:R-:W-:Y:S01]  /*4b490*/  IMAD.WIDE R70, R81, 0x4, R2 ;  /* 0x0000000451467825 */ /* 0x008fe200078e0202 */
[----:B------:R3:W-:Y:S01]  /*4b4a0*/  @P6 STG.E desc[UR16][R72.64], R110 ;  /* 0x0000006e48006986 */ /* 0x0007e2000c101910 */
[----:B------:R-:W-:Y:S01]  /*4b4b0*/  ISETP.LT.AND P6, PT, R199, UR39, !P2 ;  /* 0x00000027c7007c0c */ /* 0x000fe2000d7c1270 */
[----:B------:R-:W2:Y:S01]  /*4b4c0*/  LDCU UR43, c[0x0][0x398] ;  /* 0x00007300ff2b77ac */ /* 0x000ea20008000800 */
[----:B------:R-:W-:Y:S01]  /*4b4d0*/  VIADD R77, R81, UR30 ;  /* 0x0000001e514d7c36 */ /* 0x000fe20008000000 */
[----:B------:R2:W-:Y:S01]  /*4b4e0*/  @P5 STG.E desc[UR16][R70.64], R224 ;  /* 0x000000e046005986 */ /* 0x0005e2000c101910 */
[----:B------:R-:W-:Y:S01]  /*4b4f0*/  ISETP.LT.AND P2, PT, R200, UR28, !P2 ;  /* 0x0000001cc8007c0c */ /* 0x000fe2000d741270 */
[----:B------:R-:W2:Y:S01]  /*4b500*/  LDCU UR15, c[0x0][0x398] ;  /* 0x00007300ff0f77ac */ /* 0x000ea20008000800 */
[--C-:B------:R-:W-:Y:S01]  /*4b510*/  IMAD.WIDE R74, R77, 0x4, R196.reuse ;  /* 0x000000044d4a7825 */ /* 0x100fe200078e02c4 */
[----:B------:R-:W-:Y:S01]  /*4b520*/  IADD3 R0, PT, PT, R198, 0x2f, RZ ;  /* 0x0000002fc6007810 */ /* 0x000fe20007ffe0ff */
[----:B------:R-:W4:Y:S02]  /*4b530*/  LDCU UR77, c[0x0][0x39c] ;  /* 0x00007380ff4d77ac */ /* 0x000f240008000800 */
[----:B-1----:R-:W-:Y:S01]  /*4b540*/  IMAD.WIDE R68, R81, 0x4, R196 ;  /* 0x0000000451447825 */ /* 0x002fe200078e02c4 */
[----:B------:R-:W-:Y:S01]  /*4b550*/  ISETP.GE.AND P5, PT, R0, UR46, PT ;  /* 0x0000002e00007c0c */ /* 0x000fe2000bfa6270 */
[----:B------:R-:W1:Y:S02]  /*4b560*/  LDCU UR24, c[0x0][0x398] ;  /* 0x00007300ff1877ac */ /* 0x000e640008000800 */
[----:B---3--:R-:W-:Y:S01]  /*4b570*/  IMAD.WIDE R72, R77, 0x4, R2 ;  /* 0x000000044d487825 */ /* 0x008fe200078e0202 */
[----:B------:R3:W-:Y:S01]  /*4b580*/  @P3 STG.E desc[UR16][R68.64], R111 ;  /* 0x0000006f44003986 */ /* 0x0007e2000c101910 */
[----:B------:R-:W-:Y:S01]  /*4b590*/  ISETP.LT.AND P3, PT, R199, UR64, !P0 ;  /* 0x00000040c7007c0c */ /* 0x000fe2000c761270 */
[----:B------:R-:W1:Y:S01]  /*4b5a0*/  LDCU UR70, c[0x0][0x398] ;  /* 0x00007300ff4677ac */ /* 0x000e620008000800 */
[----:B------:R-:W-:Y:S01]  /*4b5b0*/  ISETP.LT.AND P0, PT, R200, UR62, !P0 ;  /* 0x0000003ec8007c0c */ /* 0x000fe2000c701270 */
[----:B------:R4:W-:Y:S01]  /*4b5c0*/  @P6 STG.E desc[UR16][R72.64], R223 ;  /* 0x000000df48006986 */ /* 0x0009e2000c101910 */
[----:B------:R-:W-:Y:S01]  /*4b5d0*/  IADD3 R77, PT, PT, R77, UR30, RZ ;  /* 0x0000001e4d4d7c10 */ /* 0x000fe2000fffe0ff */
[----:B------:R-:W-:Y:S01]  /*4b5e0*/  VIADD R0, R198, 0x30 ;  /* 0x00000030c6007836 */ /* 0x000fe20000000000 */
[----:B------:R-:W-:Y:S01]  /*4b5f0*/  ISETP.LT.AND P6, PT, R199, UR53, !P4 ;  /* 0x00000035c7007c0c */ /* 0x000fe2000e7c1270 */
[----:B------:R-:W-:Y:S01]  /*4b600*/  @P2 STG.E desc[UR16][R74.64], R112 ;  /* 0x000000704a002986 */ /* 0x000fe2000c101910 */
[----:B------:R-:W-:Y:S01]  /*4b610*/  ISETP.LT.AND P4, PT, R200, UR44, !P4 ;  /* 0x0000002cc8007c0c */ /* 0x000fe2000e781270 */
[C---:B--2---:R-:W-:Y:S01]  /*4b620*/  IMAD.WIDE R70, R77.reuse, 0x4, R196 ;  /* 0x000000044d467825 */ /* 0x044fe200078e02c4 */
[C---:B------:R-:W-:Y:S01]  /*4b630*/  IADD3 R79, PT, PT, R77.reuse, UR30, RZ ;  /* 0x0000001e4d4f7c10 */ /* 0x040fe2000fffe0ff */
[----:B------:R-:W2:Y:S01]  /*4b640*/  LDCU UR57, c[0x0][0x39c] ;  /* 0x00007380ff3977ac */ /* 0x000ea20008000800 */
[----:B------:R-:W-:Y:S01]  /*4b650*/  ISETP.GE.AND P2, PT, R0, UR61, PT ;  /* 0x0000003d00007c0c */ /* 0x000fe2000bf46270 */
[--C-:B---3--:R-:W-:Y:S01]  /*4b660*/  IMAD.WIDE R68, R77, 0x4, R2.reuse ;  /* 0x000000044d447825 */ /* 0x108fe200078e0202 */
[----:B------:R-:W3:Y:S03]  /*4b670*/  LDCU UR58, c[0x0][0x398] ;  /* 0x00007300ff3a77ac */ /* 0x000ee60008000800 */
[----:B----4-:R-:W-:Y:S01]  /*4b680*/  IMAD.WIDE R72, R79, 0x4, R2 ;  /* 0x000000044f487825 */ /* 0x010fe200078e0202 */
[----:B------:R4:W-:Y:S01]  /*4b690*/  @P3 STG.E desc[UR16][R68.64], R222 ;  /* 0x000000de44003986 */ /* 0x0009e2000c101910 */
[----:B------:R-:W1:Y:S02]  /*4b6a0*/  LDCU UR6, c[0x0][0x39c] ;  /* 0x00007380ff0677ac */ /* 0x000e640008000800 */
[----:B------:R-:W-:Y:S01]  /*4b6b0*/  VIADD R0, R198, 0x31 ;  /* 0x00000031c6007836 */ /* 0x000fe20000000000 */
[----:B------:R1:W-:Y:S01]  /*4b6c0*/  @P0 STG.E desc[UR16][R70.64], R113 ;  /* 0x0000007146000986 */ /* 0x0003e2000c101910 */
[----:B------:R-:W-:Y:S01]  /*4b6d0*/  ISETP.LT.AND P0, PT, R199, UR38, !P5 ;  /* 0x00000026c7007c0c */ /* 0x000fe2000ef01270 */
[----:B------:R-:W2:Y:S01]  /*4b6e0*/  LDCU UR49, c[0x0][0x398] ;  /* 0x00007300ff3177ac */ /* 0x000ea20008000800 */
[----:B------:R-:W-:Y:S01]  /*4b6f0*/  ISETP.LT.AND P5, PT, R200, UR52, !P5 ;  /* 0x00000034c8007c0c */ /* 0x000fe2000efa1270 */
[----:B------:R1:W-:Y:S01]  /*4b700*/  @P6 STG.E desc[UR16][R72.64], R221 ;  /* 0x000000dd48006986 */ /* 0x0003e2000c101910 */
[----:B------:R-:W-:Y:S01]  /*4b710*/  ISETP.GE.AND P3, PT, R0, UR74, PT ;  /* 0x0000004a00007c0c */ /* 0x000fe2000bf66270 */
[----:B------:R-:W2:Y:S01]  /*4b720*/  LDCU UR68, c[0x0][0x398] ;  /* 0x00007300ff4477ac */ /* 0x000ea20008000800 */
[----:B------:R-:W-:Y:S01]  /*4b730*/  IADD3 R0, PT, PT, R198, 0x32, RZ ;  /* 0x00000032c6007810 */ /* 0x000fe20007ffe0ff */
[C---:B----4-:R-:W-:Y:S01]  /*4b740*/  IMAD.WIDE R68, R79.reuse, 0x4, R196 ;  /* 0x000000044f447825 */ /* 0x050fe200078e02c4 */
[----:B------:R-:W4:Y:S02]  /*4b750*/  LDCU UR41, c[0x0][0x39c] ;  /* 0x00007380ff2977ac */ /* 0x000f240008000800 */
[----:B------:R-:W-:Y:S01]  /*4b760*/  ISETP.GE.AND P6, PT, R0, UR34, PT ;  /* 0x0000002200007c0c */ /* 0x000fe2000bfc6270 */
[----:B------:R-:W-:Y:S01]  /*4b770*/  VIADD R79, R79, UR30 ;  /* 0x0000001e4f4f7c36 */ /* 0x000fe20008000000 */
[----:B------:R2:W-:Y:S01]  /*4b780*/  @P4 STG.E desc[UR16][R68.64], R114 ;  /* 0x0000007244004986 */ /* 0x0005e2000c101910 */
[----:B------:R-:W-:Y:S01]  /*4b790*/  ISETP.LT.AND P4, PT, R199, UR18, !P2 ;  /* 0x00000012c7007c0c */ /* 0x000fe2000d781270 */
[----:B------:R-:W3:Y:S01]  /*4b7a0*/  LDCU UR69, c[0x0][0x398] ;  /* 0x00007300ff4577ac */ /* 0x000ee20008000800 */
[----:B-1----:R-:W-:Y:S01]  /*4b7b0*/  IMAD.WIDE R70, R79, 0x4, R2 ;  /* 0x000000044f467825 */ /* 0x002fe200078e0202 */
[----:B------:R-:W-:-:S02]  /*4b7c0*/  ISETP.LT.AND P2, PT, R200, UR11, !P2 ;  /* 0x0000000bc8007c0c */ /* 0x000fc4000d741270 */
[----:B------:R-:W-:Y:S01]  /*4b7d0*/  IADD3 R0, PT, PT, R198, 0x33, RZ ;  /* 0x00000033c6007810 */ /* 0x000fe20007ffe0ff */
[C---:B------:R-:W-:Y:S01]  /*4b7e0*/  IMAD.WIDE R72, R79.reuse, 0x4, R196 ;  /* 0x000000044f487825 */ /* 0x040fe200078e02c4 */
[----:B------:R1:W-:Y:S01]  /*4b7f0*/  @P0 STG.E desc[UR16][R70.64], R220 ;  /* 0x000000dc46000986 */ /* 0x0003e2000c101910 */
[----:B------:R-:W3:Y:S01]  /*4b800*/  LDCU UR36, c[0x0][0x398] ;  /* 0x00007300ff2477ac */ /* 0x000ee20008000800 */
[----:B------:R-:W-:Y:S01]  /*4b810*/  ISETP.GE.AND P0, PT, R0, UR60, PT ;  /* 0x0000003c00007c0c */ /* 0x000fe2000bf06270 */
[----:B------:R-:W-:Y:S01]  /*4b820*/  VIADD R77, R79, UR30 ;  /* 0x0000001e4f4d7c36 */ /* 0x000fe20008000000 */
[----:B------:R1:W-:Y:S01]  /*4b830*/  @P5 STG.E desc[UR16][R72.64], R115 ;  /* 0x0000007348005986 */ /* 0x0003e2000c101910 */
[----:B------:R-:W-:Y:S01]  /*4b840*/  ISETP.LT.AND P5, PT, R199, UR75, !P3 ;  /* 0x0000004bc7007c0c */ /* 0x000fe2000dfa1270 */
[----:B------:R-:W-:Y:S01]  /*4b850*/  VIADD R0, R198, 0x34 ;  /* 0x00000034c6007836 */ /* 0x000fe20000000000 */
[C---:B------:R-:W-:Y:S01]  /*4b860*/  ISETP.LT.AND P3, PT, R200.reuse, UR32, !P3 ;  /* 0x00000020c8007c0c */ /* 0x040fe2000df61270 */
[C---:B--2---:R-:W-:Y:S01]  /*4b870*/  IMAD.WIDE R68, R77.reuse, 0x4, R2 ;  /* 0x000000044d447825 */ /* 0x044fe200078e0202 */
[----:B------:R-:W2:Y:S03]  /*4b880*/  LDCU UR20, c[0x0][0x398] ;  /* 0x00007300ff1477ac */ /* 0x000ea60008000800 */
[C---:B------:R-:W-:Y:S01]  /*4b890*/  IMAD.WIDE R74, R77.reuse, 0x4, R196 ;  /* 0x000000044d4a7825 */ /* 0x040fe200078e02c4 */
[----:B------:R-:W-:Y:S01]  /*4b8a0*/  IADD3 R77, PT, PT, R77, UR30, RZ ;  /* 0x0000001e4d4d7c10 */ /* 0x000fe2000fffe0ff */
[----:B------:R2:W-:Y:S01]  /*4b8b0*/  @P4 STG.E desc[UR16][R68.64], R219 ;  /* 0x000000db44004986 */ /* 0x0005e2000c101910 */
[----:B------:R-:W-:Y:S01]  /*4b8c0*/  ISETP.LT.AND P4, PT, R199, UR12, !P6 ;  /* 0x0000000cc7007c0c */ /* 0x000fe2000f781270 */
[----:B------:R-:W3:Y:S01]  /*4b8d0*/  LDCU UR37, c[0x0][0x39c] ;  /* 0x00007380ff2577ac */ /* 0x000ee20008000800 */
[----:B------:R-:W-:Y:S01]  /*4b8e0*/  ISETP.LT.AND P6, PT, R200, UR51, !P6 ;  /* 0x00000033c8007c0c */ /* 0x000fe2000f7c1270 */
[C-C-:B-1----:R-:W-:Y:S01]  /*4b8f0*/  IMAD.WIDE R70, R77.reuse, 0x4, R2.reuse ;  /* 0x000000044d467825 */ /* 0x142fe200078e0202 */
[----:B------:R-:W-:Y:S01]  /*4b900*/  IADD3 R79, PT, PT, R77, UR30, RZ ;  /* 0x0000001e4d4f7c10 */ /* 0x000fe2000fffe0ff */
[----:B------:R-:W-:Y:S01]  /*4b910*/  @P2 STG.E desc[UR16][R74.64], R116 ;  /* 0x000000744a002986 */ /* 0x000fe2000c101910 */
[----:B------:R-:W-:Y:S01]  /*4b920*/  ISETP.GE.AND P2, PT, R0, UR33, PT ;  /* 0x0000002100007c0c */ /* 0x000fe2000bf46270 */
[----:B------:R-:W-:Y:S01]  /*4b930*/  VIADD R0, R198, 0x35 ;  /* 0x00000035c6007836 */ /* 0x000fe20000000000 */
[----:B------:R-:W1:Y:S01]  /*4b940*/  LDCU UR35, c[0x0][0x39c] ;  /* 0x00007380ff2377ac */ /* 0x000e620008000800 */
[----:B------:R3:W-:Y:S01]  /*4b950*/  @P5 STG.E desc[UR16][R70.64], R218 ;  /* 0x000000da46005986 */ /* 0x0007e2000c101910 */
[----:B------:R-:W-:-:S02]  /*4b960*/  IMAD.WIDE R72, R79, 0x4, R2 ;  /* 0x000000044f487825 */ /* 0x000fc400078e0202 */
[----:B------:R-:W-:Y:S01]  /*4b970*/  ISETP.GE.AND P5, PT, R0, UR71, PT ;  /* 0x0000004700007c0c */ /* 0x000fe2000bfa6270 */
[----:B------:R-:W1:Y:S01]  /*4b980*/  LDCU UR56, c[0x0][0x398] ;  /* 0x00007300ff3877ac */ /* 0x000e620008000800 */
[--C-:B--2---:R-:W-:Y:S01]  /*4b990*/  IMAD.WIDE R68, R77, 0x4, R196.reuse ;  /* 0x000000044d447825 */ /* 0x104fe200078e02c4 */
[----:B------:R-:W-:Y:S01]  /*4b9a0*/  IADD3 R0, PT, PT, R198, 0x36, RZ ;  /* 0x00000036c6007810 */ /* 0x000fe20007ffe0ff */
[----:B------:R-:W2:Y:S03]  /*4b9b0*/  LDCU UR67, c[0x0][0x398] ;  /* 0x00007300ff4377ac */ /* 0x000ea60008000800 */
[----:B------:R1:W-:Y:S01]  /*4b9c0*/  @P3 STG.E desc[UR16][R68.64], R117 ;  /* 0x0000007544003986 */ /* 0x0003e2000c101910 */
[----:B------:R-:W-:Y:S01]  /*4b9d0*/  ISETP.LT.AND P3, PT, R199, UR73, !P0 ;  /* 0x00000049c7007c0c */ /* 0x000fe2000c761270 */
[C---:B---3--:R-:W-:Y:S01]  /*4b9e0*/  IMAD.WIDE R70, R79.reuse, 0x4, R196 ;  /* 0x000000044f467825 */ /* 0x048fe200078e02c4 */
[----:B------:R-:W-:Y:S01]  /*4b9f0*/  ISETP.LT.AND P0, PT, R200, UR26, !P0 ;  /* 0x0000001ac8007c0c */ /* 0x000fe2000c701270 */
[----:B------:R3:W-:Y:S01]  /*4ba00*/  @P4 STG.E desc[UR16][R72.64], R217 ;  /* 0x000000d948004986 */ /* 0x0007e2000c101910 */
[----:B------:R-:W-:Y:S01]  /*4ba10*/  ISETP.GE.AND P4, PT, R0, UR48, PT ;  /* 0x0000003000007c0c */ /* 0x000fe2000bf86270 */
[----:B------:R-:W-:Y:S01]  /*4ba20*/  VIADD R79, R79, UR30 ;  /* 0x0000001e4f4f7c36 */ /* 0x000fe20008000000 */
[----:B------:R-:W-:Y:S01]  /*4ba30*/  IADD3 R0, PT, PT, R198, 0x37, RZ ;  /* 0x00000037c6007810 */ /* 0x000fe20007ffe0ff */
[----:B------:R2:W-:Y:S01]  /*4ba40*/  @P6 STG.E desc[UR16][R70.64], R118 ;  /* 0x0000007646006986 */ /* 0x0005e2000c101910 */
[----:B------:R-:W-:Y:S01]  /*4ba50*/  ISETP.LT.AND P6, PT, R199, UR59, !P2 ;  /* 0x0000003bc7007c0c */ /* 0x000fe2000d7c1270 */
[C---:B------:R-:W-:Y:S01]  /*4ba60*/  VIADD R77, R79.reuse, UR30 ;  /* 0x0000001e4f4d7c36 */ /* 0x040fe20008000000 */
[----:B------:R-:W-:Y:S01]  /*4ba70*/  ISETP.LT.AND P2, PT, R200, UR50, !P2 ;  /* 0x00000032c8007c0c */ /* 0x000fe2000d741270 */
[C---:B-1----:R-:W-:Y:S01]  /*4ba80*/  IMAD.WIDE R68, R79.reuse, 0x4, R2 ;  /* 0x000000044f447825 */ /* 0x042fe200078e0202 */
[----:B------:R-:W1:Y:S03]  /*4ba90*/  LDCU UR14, c[0x0][0x398] ;  /* 0x00007300ff0e77ac */ /* 0x000e660008000800 */
[----:B---3--:R-:W-:Y:S01]  /*4baa0*/  IMAD.WIDE R72, R79, 0x4, R196 ;  /* 0x000000044f487825 */ /* 0x008fe200078e02c4 */
[----:B------:R3:W-:Y:S01]  /*4bab0*/  @P3 STG.E desc[UR16][R68.64], R216 ;  /* 0x000000d844003986 */ /* 0x0007e2000c101910 */
[----:B------:R-:W-:Y:S01]  /*4bac0*/  ISETP.GE.AND P3, PT, R0, UR77, PT ;  /* 0x0000004d00007c0c */ /* 0x000fe2000bf66270 */
[----:B------:R-:W1:Y:S01]  /*4bad0*/  LDCU UR31, c[0x0][0x39c] ;  /* 0x00007380ff1f77ac */ /* 0x000e620008000800 */
[----:B--2---:R-:W-:Y:S01]  /*4bae0*/  IMAD.WIDE R70, R77, 0x4, R2 ;  /* 0x000000044d467825 */ /* 0x004fe200078e0202 */
[----:B------:R-:W-:Y:S01]  /*4baf0*/  @P0 STG.E desc[UR16][R72.64], R119 ;  /* 0x0000007748000986 */ /* 0x000fe2000c101910 */
[----:B------:R-:W-:Y:S01]  /*4bb00*/  ISETP.LT.AND P0, PT, R199, UR72, !P5 ;  /* 0x00000048c7007c0c */ /* 0x000fe2000ef01270 */
[----:B------:R-:W2:Y:S01]  /*4bb10*/  LDCU UR54, c[0x0][0x39c] ;  /* 0x00007380ff3677ac */ /* 0x000ea20008000800 */
[C---:B------:R-:W-:Y:S01]  /*4bb20*/  IMAD.WIDE R74, R77.reuse, 0x4, R196 ;  /* 0x000000044d4a7825 */ /* 0x040fe200078e02c4 */
[----:B------:R1:W-:Y:S01]  /*4bb30*/  @P6 STG.E desc[UR16][R70.64], R215 ;  /* 0x000000d746006986 */ /* 0x0003e2000c101910 */
[----:B------:R-:W-:Y:S01]  /*4bb40*/  IADD3 R77, PT, PT, R77, UR30, RZ ;  /* 0x0000001e4d4d7c10 */ /* 0x000fe2000fffe0ff */
[----:B------:R-:W2:Y:S01]  /*4bb50*/  LDCU UR47, c[0x0][0x398] ;  /* 0x00007300ff2f77ac */ /* 0x000ea20008000800 */
[C---:B------:R-:W-:Y:S01]  /*4bb60*/  ISETP.LT.AND P5, PT, R200.reuse, UR42, !P5 ;  /* 0x0000002ac8007c0c */ /* 0x040fe2000efa1270 */
[----:B------:R-:W-:Y:S01]  /*4bb70*/  @P2 STG.E desc[UR16][R74.64], R120 ;  /* 0x000000784a002986 */ /* 0x000fe2000c101910 */
[----:B------:R-:W-:Y:S01]  /*4bb80*/  ISETP.LT.AND P6, PT, R199, UR43, !P4 ;  /* 0x0000002bc7007c0c */ /* 0x000fe2000e7c1270 */
[C---:B---3--:R-:W-:Y:S01]  /*4bb90*/  IMAD.WIDE R68, R77.reuse, 0x4, R2 ;  /* 0x000000044d447825 */ /* 0x048fe200078e0202 */
[C---:B------:R-:W-:Y:S01]  /*4bba0*/  IADD3 R79, PT, PT, R77.reuse, UR30, RZ ;  /* 0x0000001e4d4f7c10 */ /* 0x040fe2000fffe0ff */
[----:B------:R-:W3:Y:S01]  /*4bbb0*/  LDCU UR65, c[0x0][0x398] ;  /* 0x00007300ff4177ac */ /* 0x000ee20008000800 */
[----:B------:R-:W-:Y:S01]  /*4bbc0*/  ISETP.LT.AND P4, PT, R200, UR15, !P4 ;  /* 0x0000000fc8007c0c */ /* 0x000fe2000e781270 */
[----:B------:R-:W-:Y:S01]  /*4bbd0*/  VIADD R0, R198, 0x38 ;  /* 0x00000038c6007836 */ /* 0x000fe20000000000 */
[----:B------:R2:W-:Y:S01]  /*4bbe0*/  @P0 STG.E desc[UR16][R68.64], R214 ;  /* 0x000000d644000986 */ /* 0x0005e2000c101910 */
[----:B-1----:R-:W-:Y:S01]  /*4bbf0*/  IMAD.WIDE R70, R77, 0x4, R196 ;  /* 0x000000044d467825 */ /* 0x002fe200078e02c4 */
[----:B------:R-:W1:Y:S02]  /*4bc00*/  LDCU UR66, c[0x0][0x398] ;  /* 0x00007300ff4277ac */ /* 0x000e640008000800 */
[----:B------:R-:W-:Y:S01]  /*4bc10*/  ISETP.GE.AND P2, PT, R0, UR57, PT ;  /* 0x0000003900007c0c */ /* 0x000fe2000bf46270 */
[----:B------:R-:W-:Y:S01]  /*4bc20*/  IMAD.WIDE R72, R79, 0x4, R2 ;  /* 0x000000044f487825 */ /* 0x000fe200078e0202 */
[----:B------:R1:W-:Y:S01]  /*4bc30*/  @P5 STG.E desc[UR16][R70.64], R121 ;  /* 0x0000007946005986 */ /* 0x0003e2000c101910 */
[----:B------:R-:W3:Y:S02]  /*4bc40*/  LDCU UR45, c[0x0][0x398] ;  /* 0x00007300ff2d77ac */ /* 0x000ee40008000800 */
[----:B------:R-:W-:Y:S01]  /*4bc50*/  VIADD R0, R198, 0x39 ;  /* 0x00000039c6007836 */ /* 0x000fe20000000000 */
[----:B------:R4:W-:Y:S01]  /*4bc60*/  @P6 STG.E desc[UR16][R72.64], R213 ;  /* 0x000000d548006986 */ /* 0x0009e2000c101910 */
[----:B------:R-:W-:Y:S01]  /*4bc70*/  ISETP.LT.AND P6, PT, R199, UR24, !P3 ;  /* 0x00000018c7007c0c */ /* 0x000fe2000dfc1270 */
[C---:B--2---:R-:W-:Y:S01]  /*4bc80*/  IMAD.WIDE R68, R79.reuse, 0x4, R196 ;  /* 0x000000044f447825 */ /* 0x044fe200078e02c4 */
[----:B------:R-:W-:Y:S01]  /*4bc90*/  ISETP.LT.AND P3, PT, R200, UR70, !P3 ;  /* 0x00000046c8007c0c */ /* 0x000fe2000df61270 */
[----:B------:R-:W2:Y:S01]  /*4bca0*/  LDCU UR40, c[0x0][0x398] ;  /* 0x00007300ff2877ac */ /* 0x000ea20008000800 */
[----:B------:R-:W-:Y:S01]  /*4bcb0*/  ISETP.GE.AND P0, PT, R0, UR6, PT ;  /* 0x0000000600007c0c */ /* 0x000fe2000bf06270 */
[----:B------:R-:W-:Y:S01]  /*4bcc0*/  VIADD R79, R79, UR30 ;  /* 0x0000001e4f4f7c36 */ /* 0x000fe20008000000 */
[----:B------:R2:W-:Y:S01]  /*4bcd0*/  @P4 STG.E desc[UR16][R68.64], R122 ;  /* 0x0000007a44004986 */ /* 0x0005e2000c101910 */
[----:B------:R-:W-:Y:S01]  /*4bce0*/  ISETP.LT.AND P4, PT, R199, UR58, !P2 ;  /* 0x0000003ac7007c0c */ /* 0x000fe2000d781270 */
[----:B------:R-:W3:Y:S01]  /*4bcf0*/  LDCU UR76, c[0x0][0x39c] ;  /* 0x00007380ff4c77ac */ /* 0x000ee20008000800 */
[----:B-1----:R-:W-:Y:S01]  /*4bd00*/  IMAD.WIDE R70, R79, 0x4, R2 ;  /* 0x000000044f467825 */ /* 0x002fe200078e0202 */
[----:B------:R-:W-:-:S02]  /*4bd10*/  IADD3 R0, PT, PT, R198, 0x3a, RZ ;  /* 0x0000003ac6007810 */ /* 0x000fc40007ffe0ff */
[----:B------:R-:W-:Y:S01]  /*4bd20*/  ISETP.LT.AND P2, PT, R200, UR49, !P2 ;  /* 0x00000031c8007c0c */ /* 0x000fe2000d741270 */
[C---:B----4-:R-:W-:Y:S01]  /*4bd30*/  IMAD.WIDE R72, R79.reuse, 0x4, R196 ;  /* 0x000000044f487825 */ /* 0x050fe200078e02c4 */
[----:B------:R1:W-:Y:S01]  /*4bd40*/  @P6 STG.E desc[UR16][R70.64], R212 ;  /* 0x000000d446006986 */ /* 0x0003e2000c101910 */
[----:B------:R-:W-:Y:S01]  /*4bd50*/  ISETP.GE.AND P5, PT, R0, UR41, PT ;  /* 0x0000002900007c0c */ /* 0x000fe2000bfa6270 */
[----:B------:R-:W4:Y:S01]  /*4bd60*/  LDCU UR22, c[0x0][0x398] ;  /* 0x00007300ff1677ac */ /* 0x000f220008000800 */
[----:B------:R-:W-:Y:S01]  /*4bd70*/  VIADD R77, R79, UR30 ;  /* 0x0000001e4f4d7c36 */ /* 0x000fe20008000000 */
[----:B------:R1:W-:Y:S01]  /*4bd80*/  @P3 STG.E desc[UR16][R72.64], R123 ;  /* 0x0000007b48003986 */ /* 0x0003e2000c101910 */
[----:B------:R-:W-:Y:S01]  /*4bd90*/  ISETP.LT.AND P3, PT, R199, UR68, !P0 ;  /* 0x00000044c7007c0c */ /* 0x000fe2000c761270 */
[----:B------:R-:W3:Y:S01]  /*4bda0*/  LDCU UR55, c[0x0][0x398] ;  /* 0x00007300ff3777ac */ /* 0x000ee20008000800 */
[----:B--2---:R-:W-:Y:S01]  /*4bdb0*/  IMAD.WIDE R68, R77, 0x4, R2 ;  /* 0x000000044d447825 */ /* 0x004fe200078e0202 */
[----:B------:R-:W-:-:S02]  /*4bdc0*/  ISETP.LT.AND P0, PT, R200, UR69, !P0 ;  /* 0x00000045c8007c0c */ /* 0x000fc4000c701270 */
[----:B------:R-:W-:Y:S01]  /*4bdd0*/  IADD3 R0, PT, PT, R198, 0x3b, RZ ;  /* 0x0000003bc6007810 */ /* 0x000fe20007ffe0ff */
        /* <DEDUP_REMOVED lines=17> */
[----:B------:R-:W2:Y:S03]  /*4bef0*/  LDCU UR46, c[0x0][0x398] ;  /* 0x00007300ff2e77ac */ /* 0x000ea60008000800 */
[----:B------:R-:W-:Y:S01]  /*4bf00*/  VIADD R0, R198, 0x3d ;  /* 0x0000003dc6007836 */ /* 0x000fe20000000000 */
        /* <DEDUP_REMOVED lines=11> */
[----:B------:R-:W-:Y:S01]  /*4bfc0*/  ISETP.GE.AND P4, PT, R0, UR54, PT ;  /* 0x0000003600007c0c */ /* 0x000fe2000bf86270 */
[C---:B-1----:R-:W-:Y:S01]  /*4bfd0*/  IMAD.WIDE R68, R79.reuse, 0x4, R2 ;  /* 0x000000044f447825 */ /* 0x042fe200078e0202 */
[----:B------:R-:W-:Y:S01]  /*4bfe0*/  ISETP.LT.AND P2, PT, R200, UR47, !P2 ;  /* 0x0000002fc8007c0c */ /* 0x000fe2000d741270 */
[----:B------:R-:W1:Y:S01]  /*4bff0*/  LDCU UR62, c[0x0][0x398] ;  /* 0x00007300ff3e77ac */ /* 0x000e620008000800 */
[----:B------:R-:W-:Y:S01]  /*4c000*/  IADD3 R0, PT, PT, R198, 0x3f, RZ ;  /* 0x0000003fc6007810 */ /* 0x000fe20007ffe0ff */
[----:B---3--:R-:W-:Y:S01]  /*4c010*/  IMAD.WIDE R72, R79, 0x4, R196 ;  /* 0x000000044f487825 */ /* 0x008fe200078e02c4 */
[----:B------:R3:W-:Y:S01]  /*4c020*/  @P0 STG.E desc[UR16][R68.64], R208 ;  /* 0x000000d044000986 */ /* 0x0007e2000c101910 */
[----:B------:R-:W1:Y:S01]  /*4c030*/  LDCU UR61, c[0x0][0x39c] ;  /* 0x00007380ff3d77ac */ /* 0x000e620008000800 */
[----:B------:R-:W-:Y:S01]  /*4c040*/  ISETP.GE.AND P0, PT, R0, UR76, PT ;  /* 0x0000004c00007c0c */ /* 0x000fe2000bf06270 */
        /* <DEDUP_REMOVED lines=25> */
[----:B----4-:R-:W-:Y:S01]  /*4c1e0*/  ISETP.LT.AND P5, PT, R199, UR22, !P0 ;  /* 0x00000016c7007c0c */ /* 0x010fe2000c7a1270 */
[C---:B--2---:R-:W-:Y:S01]  /*4c1f0*/  IMAD.WIDE R68, R79.reuse, 0x4, R196 ;  /* 0x000000044f447825 */ /* 0x044fe200078e02c4 */
[----:B------:R-:W-:Y:S01]  /*4c200*/  ISETP.LT.AND P0, PT, R200, UR55, !P0 ;  /* 0x00000037c8007c0c */ /* 0x000fe2000c701270 */
[----:B------:R-:W2:Y:S01]  /*4c210*/  LDCU UR38, c[0x0][0x398] ;  /* 0x00007300ff2677ac */ /* 0x000ea20008000800 */
[----:B------:R-:W-:Y:S01]  /*4c220*/  ISETP.GE.AND P6, PT, R0, UR63, PT ;  /* 0x0000003f00007c0c */ /* 0x000fe2000bfc6270 */
[----:B------:R-:W-:Y:S01]  /*4c230*/  VIADD R79, R79, UR30 ;  /* 0x0000001e4f4f7c36 */ /* 0x000fe20008000000 */
[----:B------:R4:W-:Y:S01]  /*4c240*/  @P4 STG.E desc[UR16][R68.64], R130 ;  /* 0x0000008244004986 */ /* 0x0009e2000c101910 */
[----:B------:R-:W-:Y:S01]  /*4c250*/  ISETP.LT.AND P4, PT, R199, UR28, !P2 ;  /* 0x0000001cc7007c0c */ /* 0x000fe2000d781270 */
[----:B------:R-:W2:Y:S01]  /*4c260*/  LDCU UR11, c[0x0][0x398] ;  /* 0x00007300ff0b77ac */ /* 0x000ea20008000800 */
[----:B-1----:R-:W-:Y:S01]  /*4c270*/  IMAD.WIDE R70, R79, 0x4, R2 ;  /* 0x000000044f467825 */ /* 0x002fe200078e0202 */
[----:B------:R-:W-:-:S02]  /*4c280*/  IADD3 R0, PT, PT, R198, 0x42, RZ ;  /* 0x00000042c6007810 */ /* 0x000fc40007ffe0ff */
[----:B------:R-:W-:Y:S01]  /*4c290*/  ISETP.LT.AND P2, PT, R200, UR46, !P2 ;  /* 0x0000002ec8007c0c */ /* 0x000fe2000d741270 */
[C---:B---3--:R-:W-:Y:S01]  /*4c2a0*/  IMAD.WIDE R72, R79.reuse, 0x4, R196 ;  /* 0x000000044f487825 */ /* 0x048fe200078e02c4 */
[----:B------:R1:W-:Y:S01]  /*4c2b0*/  @P5 STG.E desc[UR16][R70.64], R204 ;  /* 0x000000cc46005986 */ /* 0x0003e2000c101910 */
[----:B------:R-:W-:Y:S01]  /*4c2c0*/  ISETP.GE.AND P3, PT, R0, UR61, PT ;  /* 0x0000003d00007c0c */ /* 0x000fe2000bf66270 */
[----:B------:R-:W3:Y:S01]  /*4c2d0*/  LDCU UR18, c[0x0][0x398] ;  /* 0x00007300ff1277ac */ /* 0x000ee20008000800 */
[----:B------:R-:W-:Y:S01]  /*4c2e0*/  VIADD R77, R79, UR30 ;  /* 0x0000001e4f4d7c36 */ /* 0x000fe20008000000 */
[----:B------:R1:W-:Y:S01]  /*4c2f0*/  @P0 STG.E desc[UR16][R72.64], R131 ;  /* 0x0000008348000986 */ /* 0x0003e2000c101910 */
[----:B------:R-:W-:Y:S01]  /*4c300*/  ISETP.LT.AND P0, PT, R199, UR62, !P6 ;  /* 0x0000003ec7007c0c */ /* 0x000fe2000f701270 */
[----:B------:R-:W2:Y:S01]  /*4c310*/  LDCU UR12, c[0x0][0x398] ;  /* 0x00007300ff0c77ac */ /* 0x000ea20008000800 */
[----:B----4-:R-:W-:Y:S01]  /*4c320*/  IMAD.WIDE R68, R77, 0x4, R2 ;  /* 0x000000044d447825 */ /* 0x010fe200078e0202 */
[----:B------:R-:W-:-:S02]  /*4c330*/  ISETP.LT.AND P6, PT, R200, UR53, !P6 ;  /* 0x00000035c8007c0c */ /* 0x000fc4000f7c1270 */
[----:B------:R-:W-:Y:S01]  /*4c340*/  IADD3 R0, PT, PT, R198, 0x43, RZ ;  /* 0x00000043c6007810 */ /* 0x000fe20007ffe0ff */
[C---:B------:R-:W-:Y:S01]  /*4c350*/  IMAD.WIDE R74, R77.reuse, 0x4, R196 ;  /* 0x000000044d4a7825 */ /* 0x040fe200078e02c4 */
[----:B------:R-:W-:Y:S01]  /*4c360*/  IADD3 R77, PT, PT, R77, UR30, RZ ;  /* 0x0000001e4d4d7c10 */ /* 0x000fe2000fffe0ff */
[----:B------:R4:W-:Y:S01]  /*4c370*/  @P4 STG.E desc[UR16][R68.64], R132 ;  /* 0x0000008444004986 */ /* 0x0009e2000c101910 */
[----:B------:R-:W-:Y:S01]  /*4c380*/  ISETP.LT.AND P4, PT, R199, UR44, !P3 ;  /* 0x0000002cc7007c0c */ /* 0x000fe2000df81270 */
[----:B------:R-:W2:Y:S01]  /*4c390*/  LDCU UR32, c[0x0][0x39c] ;  /* 0x00007380ff2077ac */ /* 0x000ea20008000800 */
        /* <DEDUP_REMOVED lines=8> */
[----:B------:R-:W-:Y:S01]  /*4c420*/  IMAD.WIDE R72, R79, 0x4, R2 ;  /* 0x000000044f487825 */ /* 0x000fe200078e0202 */
[----:B------:R-:W1:Y:S01]  /*4c430*/  LDCU UR51, c[0x0][0x398] ;  /* 0x00007300ff3377ac */ /* 0x000e620008000800 */
[----:B------:R-:W-:-:S02]  /*4c440*/  ISETP.GE.AND P2, PT, R0, UR52, PT ;  /* 0x0000003400007c0c */ /* 0x000fc4000bf46270 */
[--C-:B----4-:R-:W-:Y:S01]  /*4c450*/  IMAD.WIDE R68, R77, 0x4, R196.reuse ;  /* 0x000000044d447825 */ /* 0x110fe200078e02c4 */
[----:B------:R-:W4:Y:S03]  /*4c460*/  LDCU UR33, c[0x0][0x398] ;  /* 0x00007300ff2177ac */ /* 0x000f260008000800 */
[----:B------:R-:W-:Y:S01]  /*4c470*/  VIADD R0, R198, 0x45 ;  /* 0x00000045c6007836 */ /* 0x000fe20000000000 */
[----:B------:R1:W-:Y:S01]  /*4c480*/  @P6 STG.E desc[UR16][R68.64], R5 ;  /* 0x0000000544006986 */ /* 0x0003e2000c101910 */
[----:B------:R-:W4:Y:S01]  /*4c490*/  LDCU UR26, c[0x0][0x398] ;  /* 0x00007300ff1a77ac */ /* 0x000f220008000800 */
[----:B--2---:R-:W-:Y:S01]  /*4c4a0*/  IMAD.WIDE R70, R79, 0x4, R196 ;  /* 0x000000044f467825 */ /* 0x004fe200078e02c4 */
[----:B------:R-:W-:Y:S01]  /*4c4b0*/  ISETP.LT.AND P6, PT, R199, UR38, !P5 ;  /* 0x00000026c7007c0c */ /* 0x000fe2000efc1270 */
[----:B------:R-:W-:Y:S01]  /*4c4c0*/  @P4 STG.E desc[UR16][R72.64], R134 ;  /* 0x0000008648004986 */ /* 0x000fe2000c101910 */
[C---:B------:R-:W-:Y:S01]  /*4c4d0*/  ISETP.LT.AND P5, PT, R200.reuse, UR11, !P5 ;  /* 0x0000000bc8007c0c */ /* 0x040fe2000efa1270 */
[----:B------:R-:W-:Y:S01]  /*4c4e0*/  VIADD R79, R79, UR30 ;  /* 0x0000001e4f4f7c36 */ /* 0x000fe20008000000 */
[----:B------:R-:W2:Y:S01]  /*4c4f0*/  LDCU UR50, c[0x0][0x398] ;  /* 0x00007300ff3277ac */ /* 0x000ea20008000800 */
[----:B------:R4:W-:Y:S01]  /*4c500*/  @P3 STG.E desc[UR16][R70.64], R6 ;  /* 0x0000000646003986 */ /* 0x0009e2000c101910 */
[----:B---3--:R-:W-:Y:S01]  /*4c510*/  ISETP.LT.AND P3, PT, R199, UR18, !P2 ;  /* 0x00000012c7007c0c */ /* 0x008fe2000d761270 */
[C---:B------:R-:W-:Y:S01]  /*4c520*/  VIADD R75, R79.reuse, UR30 ;  /* 0x0000001e4f4b7c36 */ /* 0x040fe20008000000 */
[----:B------:R-:W-:Y:S01]  /*4c530*/  ISETP.LT.AND P2, PT, R200, UR12, !P2 ;  /* 0x0000000cc8007c0c */ /* 0x000fe2000d741270 */
[C---:B-1----:R-:W-:Y:S01]  /*4c540*/  IMAD.WIDE R4, R79.reuse, 0x4, R2 ;  /* 0x000000044f047825 */ /* 0x042fe200078e0202 */
[----:B------:R-:W-:Y:S01]  /*4c550*/  ISETP.GE.AND P0, PT, R0, UR32, PT ;  /* 0x0000002000007c0c */ /* 0x000fe2000bf06270 */
[----:B------:R-:W1:Y:S01]  /*4c560*/  LDCU UR60, c[0x0][0x39c] ;  /* 0x00007380ff3c77ac */ /* 0x000e620008000800 */
[----:B------:R-:W-:Y:S01]  /*4c570*/  IADD3 R0, PT, PT, R198, 0x46, RZ ;  /* 0x00000046c6007810 */ /* 0x000fe20007ffe0ff */
[----:B------:R-:W-:Y:S01]  /*4c580*/  IMAD.WIDE R68, R79, 0x4, R196 ;  /* 0x000000044f447825 */ /* 0x000fe200078e02c4 */
[----:B------:R3:W-:Y:S01]  /*4c590*/  @P6 STG.E desc[UR16][R4.64], R135 ;  /* 0x0000008704006986 */ /* 0x0007e2000c101910 */
[----:B------:R-:W1:Y:S01]  /*4c5a0*/  LDCU UR59, c[0x0][0x398] ;  /* 0x00007300ff3b77ac */ /* 0x000e620008000800 */
[----:B------:R-:W-:Y:S01]  /*4c5b0*/  ISETP.GE.AND P4, PT, R0, UR48, PT ;  /* 0x0000003000007c0c */ /* 0x000fe2000bf86270 */
[----:B----4-:R-:W-:Y:S01]  /*4c5c0*/  IMAD.WIDE R70, R75, 0x4, R2 ;  /* 0x000000044b467825 */ /* 0x010fe200078e0202 */
[----:B------:R4:W-:Y:S01]  /*4c5d0*/  @P5 STG.E desc[UR16][R68.64], R7 ;  /* 0x0000000744005986 */ /* 0x0009e2000c101910 */
[----:B------:R-:W1:Y:S01]  /*4c5e0*/  LDCU UR42, c[0x0][0x398] ;  /* 0x00007300ff2a77ac */ /* 0x000e620008000800 */
[----:B------:R-:W-:Y:S01]  /*4c5f0*/  ISETP.LT.AND P5, PT, R199, UR51, !P0 ;  /* 0x00000033c7007c0c */ /* 0x000fe2000c7a1270 */
[C---:B------:R-:W-:Y:S01]  /*4c600*/  IMAD.WIDE R72, R75.reuse, 0x4, R196 ;  /* 0x000000044b487825 */ /* 0x040fe200078e02c4 */
[----:B------:R-:W-:Y:S01]  /*4c610*/  @P3 STG.E desc[UR16][R70.64], R136 ;  /* 0x0000008846003986 */ /* 0x000fe2000c101910 */
[----:B------:R-:W1:Y:S01]  /*4c620*/  LDCU UR43, c[0x0][0x39c] ;  /* 0x00007380ff2b77ac */ /* 0x000e620008000800 */
[----:B------:R-:W-:-:S02]  /*4c630*/  IADD3 R75, PT, PT, R75, UR30, RZ ;  /* 0x0000001e4b4b7c10 */ /* 0x000fc4000fffe0ff */
[----:B------:R-:W-:Y:S01]  /*4c640*/  @P2 STG.E desc[UR16][R72.64], R8 ;  /* 0x0000000848002986 */ /* 0x000fe2000c101910 */
[----:B------:R-:W-:Y:S01]  /*4c650*/  ISETP.LT.AND P2, PT, R200, UR33, !P0 ;  /* 0x00000021c8007c0c */ /* 0x000fe2000c741270 */
[----:B------:R-:W1:Y:S01]  /*4c660*/  LDCU UR6, c[0x0][0x398] ;  /* 0x00007300ff0677ac */ /* 0x000e620008000800 */
[----:B------:R-:W-:Y:S01]  /*4c670*/  ISETP.LT.AND P3, PT, R199, UR26, !P4 ;  /* 0x0000001ac7007c0c */ /* 0x000fe2000e761270 */
[C---:B---3--:R-:W-:Y:S01]  /*4c680*/  IMAD.WIDE R4, R75.reuse, 0x4, R2 ;  /* 0x000000044b047825 */ /* 0x048fe200078e0202 */
[C---:B------:R-:W-:Y:S01]  /*4c690*/  IADD3 R77, PT, PT, R75.reuse, UR30, RZ ;  /* 0x0000001e4b4d7c10 */ /* 0x040fe2000fffe0ff */
[----:B------:R-:W3:Y:S01]  /*4c6a0*/  LDCU UR24, c[0x0][0x39c] ;  /* 0x00007380ff1877ac */ /* 0x000ee20008000800 */
[----:B------:R-:W-:Y:S01]  /*4c6b0*/  IADD3 R0, PT, PT, R198, 0x47, RZ ;  /* 0x00000047c6007810 */ /* 0x000fe20007ffe0ff */
[----:B----4-:R-:W-:Y:S01]  /*4c6c0*/  IMAD.WIDE R6, R75, 0x4, R196 ;  /* 0x000000044b067825 */ /* 0x010fe200078e02c4 */
[----:B--2---:R-:W-:Y:S01]  /*4c6d0*/  ISETP.LT.AND P4, PT, R200, UR50, !P4 ;  /* 0x00000032c8007c0c */ /* 0x004fe2000e781270 */
[----:B------:R-:W2:Y:S01]  /*4c6e0*/  LDCU UR15, c[0x0][0x398] ;  /* 0x00007300ff0f77ac */ /* 0x000ea20008000800 */
[----:B-1----:R-:W-:Y:S01]  /*4c6f0*/  ISETP.GE.AND P6, PT, R0, UR60, PT ;  /* 0x0000003c00007c0c */ /* 0x002fe2000bfc6270 */
[----:B------:R-:W-:Y:S01]  /*4c700*/  IMAD.WIDE R68, R77, 0x4, R2 ;  /* 0x000000044d447825 */ /* 0x000fe200078e0202 */
[----:B------:R1:W-:Y:S01]  /*4c710*/  @P5 STG.E desc[UR16][R4.64], R137 ;  /* 0x0000008904005986 */ /* 0x0003e2000c101910 */
[----:B------:R-:W4:Y:S02]  /*4c720*/  LDCU UR41, c[0x0][0x398] ;  /* 0x00007300ff2977ac */ /* 0x000f240008000800 */
[----:B------:R-:W-:Y:S01]  /*4c730*/  VIADD R0, R198, 0x48 ;  /* 0x00000048c6007836 */ /* 0x000fe20000000000 */
[----:B------:R2:W-:Y:S01]  /*4c740*/  @P2 STG.E desc[UR16][R6.64], R9 ;  /* 0x0000000906002986 */ /* 0x0005e2000c101910 */
[----:B------:R-:W3:Y:S03]  /*4c750*/  LDCU UR37, c[0x0][0x398] ;  /* 0x00007300ff2577ac */ /* 0x000ee60008000800 */
[----:B------:R-:W-:Y:S01]  /*4c760*/  @P3 STG.E desc[UR16][R68.64], R138 ;  /* 0x0000008a44003986 */ /* 0x000fe2000c101910 */
[----:B------:R-:W4:Y:S01]  /*4c770*/  LDCU UR57, c[0x0][0x39c] ;  /* 0x00007380ff3977ac */ /* 0x000f220008000800 */
[----:B------:R-:W-:Y:S01]  /*4c780*/  ISETP.LT.AND P3, PT, R199, UR59, !P6 ;  /* 0x0000003bc7007c0c */ /* 0x000fe2000f761270 */
[C---:B-1----:R-:W-:Y:S01]  /*4c790*/  IMAD.WIDE R4, R77.reuse, 0x4, R196 ;  /* 0x000000044d047825 */ /* 0x042fe200078e02c4 */
[----:B------:R-:W-:Y:S01]  /*4c7a0*/  ISETP.LT.AND P6, PT, R200, UR42, !P6 ;  /* 0x0000002ac8007c0c */ /* 0x000fe2000f7c1270 */
[----:B------:R-:W1:Y:S01]  /*4c7b0*/  LDCU UR49, c[0x0][0x398] ;  /* 0x00007300ff3177ac */ /* 0x000e620008000800 */
[----:B------:R-:W-:Y:S01]  /*4c7c0*/  ISETP.GE.AND P0, PT, R0, UR43, PT ;  /* 0x0000002b00007c0c */ /* 0x000fe2000bf06270 */
[----:B------:R-:W-:Y:S01]  /*4c7d0*/  VIADD R77, R77, UR30 ;  /* 0x0000001e4d4d7c36 */ /* 0x000fe20008000000 */
[----:B------:R1:W-:Y:S01]  /*4c7e0*/  @P4 STG.E desc[UR16][R4.64], R10 ;  /* 0x0000000a04004986 */ /* 0x0003e2000c101910 */
[----:B------:R-:W1:Y:S01]  /*4c7f0*/  LDCU UR36, c[0x0][0x398] ;  /* 0x00007300ff2477ac */ /* 0x000e620008000800 */
[----:B------:R-:W-:Y:S01]  /*4c800*/  VIADD R0, R198, 0x49 ;  /* 0x00000049c6007836 */ /* 0x000fe20000000000 */
[----:B------:R-:W-:Y:S01]  /*4c810*/  ISETP.LT.AND P4, PT, R199, UR6, !P0 ;  /* 0x00000006c7007c0c */ /* 0x000fe2000c781270 */
[----:B--2---:R-:W-:Y:S01]  /*4c820*/  IMAD.WIDE R6, R77, 0x4, R2 ;  /* 0x000000044d067825 */ /* 0x004fe200078e0202 */
[----:B------:R-:W2:Y:S01]  /*4c830*/  LDCU UR35, c[0x0][0x39c] ;  /* 0x00007380ff2377ac */ /* 0x000ea20008000800 */
[----:B------:R-:W-:-:S02]  /*4c840*/  ISETP.LT.AND P0, PT, R200, UR15, !P0 ;  /* 0x0000000fc8007c0c */ /* 0x000fc4000c701270 */
[C---:B------:R-:W-:Y:S01]  /*4c850*/  IMAD.WIDE R8, R77.reuse, 0x4, R196 ;  /* 0x000000044d087825 */ /* 0x040fe200078e02c4 */
[----:B---3--:R-:W-:Y:S01]  /*4c860*/  ISETP.GE.AND P5, PT, R0, UR24, PT ;  /* 0x0000001800007c0c */ /* 0x008fe2000bfa6270 */
[----:B------:R-:W3:Y:S01]  /*4c870*/  LDCU UR31, c[0x0][0x398] ;  /* 0x00007300ff1f77ac */ /* 0x000ee20008000800 */
[----:B------:R-:W-:Y:S01]  /*4c880*/  IADD3 R0, PT, PT, R198, 0x4a, RZ ;  /* 0x0000004ac6007810 */ /* 0x000fe20007ffe0ff */
[----:B------:R-:W-:Y:S01]  /*4c890*/  VIADD R71, R77, UR30 ;  /* 0x0000001e4d477c36 */ /* 0x000fe20008000000 */
[----:B------:R2:W-:Y:S01]  /*4c8a0*/  @P3 STG.E desc[UR16][R6.64], R139 ;  /* 0x0000008b06003986 */ /* 0x0005e2000c101910 */
[----:B------:R-:W3:Y:S01]  /*4c8b0*/  LDCU UR20, c[0x0][0x398] ;  /* 0x00007300ff1477ac */ /* 0x000ee20008000800 */
[----:B----4-:R-:W-:Y:S01]  /*4c8c0*/  ISETP.GE.AND P2, PT, R0, UR57, PT ;  /* 0x0000003900007c0c */ /* 0x010fe2000bf46270 */
[----:B-1----:R-:W-:Y:S01]  /*4c8d0*/  IMAD.WIDE R4, R71, 0x4, R2 ;  /* 0x0000000447047825 */ /* 0x002fe200078e0202 */
[----:B------:R1:W-:Y:S01]  /*4c8e0*/  @P6 STG.E desc[UR16][R8.64], R11 ;  /* 0x0000000b08006986 */ /* 0x0003e2000c101910 */
[----:B------:R-:W4:Y:S01]  /*4c8f0*/  LDCU UR54, c[0x0][0x39c] ;  /* 0x00007380ff3677ac */ /* 0x000f220008000800 */
[----:B------:R-:W-:Y:S01]  /*4c900*/  ISETP.LT.AND P6, PT, R199, UR41, !P5 ;  /* 0x00000029c7007c0c */ /* 0x000fe2000efc1270 */
[C---:B------:R-:W-:Y:S01]  /*4c910*/  IMAD.WIDE R68, R71.reuse, 0x4, R196 ;  /* 0x0000000447447825 */ /* 0x040fe200078e02c4 */
[----:B------:R-:W-:Y:S01]  /*4c920*/  ISETP.LT.AND P5, PT, R200, UR37, !P5 ;  /* 0x00000025c8007c0c */ /* 0x000fe2000efa1270 */
[----:B------:R-:W3:Y:S01]  /*4c930*/  LDCU UR56, c[0x0][0x398] ;  /* 0x00007300ff3877ac */ /* 0x000ee20008000800 */
[----:B------:R-:W-:Y:S01]  /*4c940*/  IADD3 R71, PT, PT, R71, UR30, RZ ;  /* 0x0000001e47477c10 */ /* 0x000fe2000fffe0ff */
[----:B------:R4:W-:Y:S01]  /*4c950*/  @P4 STG.E desc[UR16][R4.64], R140 ;  /* 0x0000008c04004986 */ /* 0x0009e2000c101910 */
[----:B------:R-:W-:Y:S01]  /*4c960*/  ISETP.LT.AND P4, PT, R199, UR49, !P2 ;  /* 0x00000031c7007c0c */ /* 0x000fe2000d781270 */
[----:B------:R-:W3:Y:S01]  /*4c970*/  LDCU UR58, c[0x0][0x39c] ;  /* 0x00007380ff3a77ac */ /* 0x000ee20008000800 */
[----:B------:R-:W-:Y:S01]  /*4c980*/  IADD3 R0, PT, PT, R198, 0x4b, RZ ;  /* 0x0000004bc6007810 */ /* 0x000fe20007ffe0ff */
[C---:B--2---:R-:W-:Y:S01]  /*4c990*/  IMAD.WIDE R6, R71.reuse, 0x4, R2 ;  /* 0x0000000447067825 */ /* 0x044fe200078e0202 */
[----:B------:R-:W-:Y:S01]  /*4c9a0*/  ISETP.LT.AND P2, PT, R200, UR36, !P2 ;  /* 0x00000024c8007c0c */ /* 0x000fe2000d741270 */
[----:B------:R-:W2:Y:S01]  /*4c9b0*/  LDCU UR14, c[0x0][0x398] ;  /* 0x00007300ff0e77ac */ /* 0x000ea20008000800 */
[C---:B-1----:R-:W-:Y:S01]  /*4c9c0*/  IADD3 R11, PT, PT, R71.reuse, UR30, RZ ;  /* 0x0000001e470b7c10 */ /* 0x042fe2000fffe0ff */
[----:B------:R-:W-:Y:S01]  /*4c9d0*/  @P0 STG.E desc[UR16][R68.64], R12 ;  /* 0x0000000c44000986 */ /* 0x000fe2000c101910 */
[----:B------:R-:W-:Y:S01]  /*4c9e0*/  ISETP.GE.AND P3, PT, R0, UR35, PT ;  /* 0x0000002300007c0c */ /* 0x000fe2000bf66270 */
[----:B------:R-:W1:Y:S01]  /*4c9f0*/  LDCU UR47, c[0x0][0x398] ;  /* 0x00007300ff2f77ac */ /* 0x000e620008000800 */
[----:B------:R-:W-:Y:S01]  /*4ca00*/  VIADD R0, R198, 0x4c ;  /* 0x0000004cc6007836 */ /* 0x000fe20000000000 */
[----:B------:R2:W-:Y:S01]  /*4ca10*/  @P6 STG.E desc[UR16][R6.64], R141 ;  /* 0x0000008d06006986 */ /* 0x0005e2000c101910 */
[----:B----4-:R-:W-:Y:S01]  /*4ca20*/  IMAD.WIDE R4, R71, 0x4, R196 ;  /* 0x0000000447047825 */ /* 0x010fe200078e02c4 */
[----:B------:R-:W4:Y:S02]  /*4ca30*/  LDCU UR39, c[0x0][0x39c] ;  /* 0x00007380ff2777ac */ /* 0x000f240008000800 */
[----:B------:R-:W-:Y:S01]  /*4ca40*/  ISETP.GE.AND P0, PT, R0, UR54, PT ;  /* 0x0000003600007c0c */ /* 0x000fe2000bf06270 */
[----:B------:R-:W-:Y:S01]  /*4ca50*/  IMAD.WIDE R8, R11, 0x4, R2 ;  /* 0x000000040b087825 */ /* 0x000fe200078e0202 */
[----:B------:R1:W-:Y:S01]  /*4ca60*/  @P5 STG.E desc[UR16][R4.64], R13 ;  /* 0x0000000d04005986 */ /* 0x0003e2000c101910 */
[----:B------:R-:W4:Y:S01]  /*4ca70*/  LDCU UR45, c[0x0][0x398] ;  /* 0x00007300ff2d77ac */ /* 0x000f220008000800 */
[----:B---3--:R-:W-:Y:S01]  /*4ca80*/  ISETP.LT.AND P5, PT, R199, UR31, !P3 ;  /* 0x0000001fc7007c0c */ /* 0x008fe2000dfa1270 */
[----:B------:R-:W-:Y:S01]  /*4ca90*/  VIADD R0, R198, 0x4d ;  /* 0x0000004dc6007836 */ /* 0x000fe20000000000 */
[----:B------:R-:W-:Y:S01]  /*4caa0*/  ISETP.LT.AND P3, PT, R200, UR20, !P3 ;  /* 0x00000014c8007c0c */ /* 0x000fe2000df61270 */
[----:B------:R-:W3:Y:S01]  /*4cab0*/  LDCU UR63, c[0x0][0x398] ;  /* 0x00007300ff3f77ac */ /* 0x000ee20008000800 */
[C---:B--2---:R-:W-:Y:S01]  /*4cac0*/  IMAD.WIDE R6, R11.reuse, 0x4, R196 ;  /* 0x000000040b067825 */ /* 0x044fe200078e02c4 */
[----:B------:R2:W-:Y:S01]  /*4cad0*/  @P4 STG.E desc[UR16][R8.64], R142 ;  /* 0x0000008e08004986 */ /* 0x0005e2000c101910 */
[----:B------:R-:W-:Y:S01]  /*4cae0*/  ISETP.GE.AND P6, PT, R0, UR58, PT ;  /* 0x0000003a00007c0c */ /* 0x000fe2000bfc6270 */
[----:B------:R-:W3:Y:S01]  /*4caf0*/  LDCU UR40, c[0x0][0x398] ;  /* 0x00007300ff2877ac */ /* 0x000ee20008000800 */
[----:B------:R-:W-:Y:S01]  /*4cb00*/  VIADD R11, R11, UR30 ;  /* 0x0000001e0b0b7c36 */ /* 0x000fe20008000000 */
[----:B------:R4:W-:Y:S01]  /*4cb10*/  @P2 STG.E desc[UR16][R6.64], R14 ;  /* 0x0000000e06002986 */ /* 0x0009e2000c101910 */
[----:B------:R-:W-:Y:S01]  /*4cb20*/  ISETP.LT.AND P2, PT, R199, UR56, !P0 ;  /* 0x00000038c7007c0c */ /* 0x000fe2000c741270 */
[----:B------:R-:W3:Y:S01]  /*4cb30*/  LDCU UR22, c[0x0][0x39c] ;  /* 0x00007380ff1677ac */ /* 0x000ee20008000800 */
[C---:B-1----:R-:W-:Y:S01]  /*4cb40*/  IMAD.WIDE R4, R11.reuse, 0x4, R2 ;  /* 0x000000040b047825 */ /* 0x042fe200078e0202 */
[----:B------:R-:W-:Y:S01]  /*4cb50*/  IADD3 R0, PT, PT, R198, 0x4e, RZ ;  /* 0x0000004ec6007810 */ /* 0x000fe20007ffe0ff */
[----:B------:R-:W1:Y:S02]  /*4cb60*/  LDCU UR34, c[0x0][0x39c] ;  /* 0x00007380ff2277ac */ /* 0x000e640008000800 */
[C---:B------:R-:W-:Y:S01]  /*4cb70*/  VIADD R13, R11.reuse, UR30 ;  /* 0x0000001e0b0d7c36 */ /* 0x040fe20008000000 */
[----:B------:R1:W-:Y:S01]  /*4cb80*/  @P5 STG.E desc[UR16][R4.64], R143 ;  /* 0x0000008f04005986 */ /* 0x0003e2000c101910 */
[----:B--2---:R-:W-:Y:S01]  /*4cb90*/  IMAD.WIDE R8, R11, 0x4, R196 ;  /* 0x000000040b087825 */ /* 0x004fe200078e02c4 */
[----:B------:R-:W2:Y:S01]  /*4cba0*/  LDCU UR55, c[0x0][0x398] ;  /* 0x00007300ff3777ac */ /* 0x000ea20008000800 */
[----:B------:R-:W-:-:S02]  /*4cbb0*/  ISETP.LT.AND P0, PT, R200, UR14, !P0 ;  /* 0x0000000ec8007c0c */ /* 0x000fc4000c701270 */
[----:B----4-:R-:W-:Y:S01]  /*4cbc0*/  IMAD.WIDE R6, R13, 0x4, R2 ;  /* 0x000000040d067825 */ /* 0x010fe200078e0202 */
[----:B------:R4:W-:Y:S01]  /*4cbd0*/  @P3 STG.E desc[UR16][R8.64], R15 ;  /* 0x0000000f08003986 */ /* 0x0009e2000c101910 */
[----:B------:R-:W2:Y:S01]  /*4cbe0*/  LDCU UR28, c[0x0][0x398] ;  /* 0x00007300ff1c77ac */ /* 0x000ea20008000800 */
[----:B------:R-:W-:Y:S01]  /*4cbf0*/  ISETP.LT.AND P3, PT, R199, UR47, !P6 ;  /* 0x0000002fc7007c0c */ /* 0x000fe2000f761270 */
[C---:B------:R-:W-:Y:S01]  /*4cc00*/  IMAD.WIDE R10, R13.reuse, 0x4, R196 ;  /* 0x000000040d0a7825 */ /* 0x040fe200078e02c4 */
[----:B------:R-:W-:Y:S01]  /*4cc10*/  ISETP.GE.AND P4, PT, R0, UR39, PT ;  /* 0x0000002700007c0c */ /* 0x000fe2000bf86270 */
[----:B------:R-:W2:Y:S01]  /*4cc20*/  LDCU UR46, c[0x0][0x398] ;  /* 0x00007300ff2e77ac */ /* 0x000ea20008000800 */
[----:B------:R-:W-:Y:S01]  /*4cc30*/  IADD3 R13, PT, PT, R13, UR30, RZ ;  /* 0x0000001e0d0d7c10 */ /* 0x000fe2000fffe0ff */
[----:B------:R2:W-:Y:S01]  /*4cc40*/  @P2 STG.E desc[UR16][R6.64], R144 ;  /* 0x0000009006002986 */ /* 0x0005e2000c101910 */
[----:B------:R-:W-:Y:S01]  /*4cc50*/  ISETP.LT.AND P6, PT, R200, UR45, !P6 ;  /* 0x0000002dc8007c0c */ /* 0x000fe2000f7c1270 */
[----:B------:R-:W2:Y:S01]  /*4cc60*/  LDCU UR52, c[0x0][0x39c] ;  /* 0x00007380ff3477ac */ /* 0x000ea20008000800 */
[----:B---3--:R-:W-:Y:S01]  /*4cc70*/  ISETP.LT.AND P2, PT, R199, UR63, !P4 ;  /* 0x0000003fc7007c0c */ /* 0x008fe2000e741270 */
[C---:B-1----:R-:W-:Y:S01]  /*4cc80*/  IMAD.WIDE R4, R13.reuse, 0x4, R2 ;  /* 0x000000040d047825 */ /* 0x042fe200078e0202 */
[----:B------:R-:W-:Y:S01]  /*4cc90*/  IADD3 R0, PT, PT, R198, 0x4f, RZ ;  /* 0x0000004fc6007810 */ /* 0x000fe20007ffe0ff */
[----:B------:R-:W1:Y:S01]  /*4cca0*/  LDCU UR38, c[0x0][0x39c] ;  /* 0x00007380ff2677ac */ /* 0x000e620008000800 */
[----:B------:R-:W-:Y:S01]  /*4ccb0*/  ISETP.LT.AND P4, PT, R200, UR40, !P4 ;  /* 0x00000028c8007c0c */ /* 0x000fe2000e781270 */
[----:B------:R-:W-:Y:S01]  /*4ccc0*/  @P0 STG.E desc[UR16][R10.64], R16 ;  /* 0x000000100a000986 */ /* 0x000fe2000c101910 */
[C---:B----4-:R-:W-:Y:S01]  /*4ccd0*/  IADD3 R15, PT, PT, R13.reuse, UR30, RZ ;  /* 0x0000001e0d0f7c10 */ /* 0x050fe2000fffe0ff */
[----:B------:R-:W3:Y:S01]  /*4cce0*/  LDCU UR44, c[0x0][0x398] ;  /* 0x00007300ff2c77ac */ /* 0x000ee20008000800 */
[----:B------:R-:W-:Y:S01]  /*4ccf0*/  ISETP.GE.AND P5, PT, R0, UR22, PT ;  /* 0x0000001600007c0c */ /* 0x000fe2000bfa6270 */
[----:B------:R-:W-:Y:S01]  /*4cd00*/  VIADD R0, R198, 0x50 ;  /* 0x00000050c6007836 */ /* 0x000fe20000000000 */
[----:B------:R4:W-:Y:S01]  /*4cd10*/  @P3 STG.E desc[UR16][R4.64], R145 ;  /* 0x0000009104003986 */ /* 0x0009e2000c101910 */
[----:B--2---:R-:W-:Y:S01]  /*4cd20*/  IMAD.WIDE R6, R13, 0x4, R196 ;  /* 0x000000040d067825 */ /* 0x004fe200078e02c4 */
[----:B------:R-:W2:Y:S02]  /*4cd30*/  LDCU UR53, c[0x0][0x398] ;  /* 0x00007300ff3577ac */ /* 0x000ea40008000800 */
[----:B------:R-:W-:Y:S01]  /*4cd40*/  ISETP.GE.AND P0, PT, R0, UR34, PT ;  /* 0x0000002200007c0c */ /* 0x000fe2000bf06270 */
[----:B------:R-:W-:Y:S01]  /*4cd50*/  IMAD.WIDE R8, R15, 0x4, R2 ;  /* 0x000000040f087825 */ /* 0x000fe200078e0202 */
[----:B------:R-:W1:Y:S01]  /*4cd60*/  LDCU UR32, c[0x0][0x398] ;  /* 0x00007300ff2077ac */ /* 0x000e620008000800 */
[----:B------:R2:W-:Y:S01]  /*4cd70*/  @P6 STG.E desc[UR16][R6.64], R17 ;  /* 0x0000001106006986 */ /* 0x0005e2000c101910 */
[----:B------:R-:W-:Y:S01]  /*4cd80*/  ISETP.LT.AND P6, PT, R199, UR55, !P5 ;  /* 0x00000037c7007c0c */ /* 0x000fe2000efc1270 */
[----:B------:R-:W-:Y:S01]  /*4cd90*/  VIADD R0, R198, 0x51 ;  /* 0x00000051c6007836 */ /* 0x000fe20000000000 */
[----:B------:R-:W1:Y:S01]  /*4cda0*/  LDCU UR11, c[0x0][0x398] ;  /* 0x00007300ff0b77ac */ /* 0x000e620008000800 */
[----:B------:R3:W-:Y:S01]  /*4cdb0*/  @P2 STG.E desc[UR16][R8.64], R146 ;  /* 0x0000009208002986 */ /* 0x0007e2000c101910 */
[C---:B----4-:R-:W-:Y:S01]  /*4cdc0*/  IMAD.WIDE R4, R15.reuse, 0x4, R196 ;  /* 0x000000040f047825 */ /* 0x050fe200078e02c4 */
[----:B------:R-:W-:Y:S01]  /*4cdd0*/  ISETP.LT.AND P5, PT, R200, UR28, !P5 ;  /* 0x0000001cc8007c0c */ /* 0x000fe2000efa1270 */
[----:B------:R-:W4:Y:S01]  /*4cde0*/  LDCU UR12, c[0x0][0x398] ;  /* 0x00007300ff0c77ac */ /* 0x000f220008000800 */
[----:B------:R-:W-:Y:S01]  /*4cdf0*/  ISETP.GE.AND P3, PT, R0, UR52, PT ;  /* 0x0000003400007c0c */ /* 0x000fe2000bf66270 */
[----:B------:R-:W-:Y:S01]  /*4ce00*/  VIADD R15, R15, UR30 ;  /* 0x0000001e0f0f7c36 */ /* 0x000fe20008000000 */
[----:B------:R1:W-:Y:S01]  /*4ce10*/  @P4 STG.E desc[UR16][R4.64], R18 ;  /* 0x0000001204004986 */ /* 0x0003e2000c101910 */
[----:B------:R-:W-:Y:S01]  /*4ce20*/  ISETP.LT.AND P4, PT, R199, UR46, !P0 ;  /* 0x0000002ec7007c0c */ /* 0x000fe2000c781270 */
[----:B------:R-:W4:Y:S01]  /*4ce30*/  LDCU UR48, c[0x0][0x39c] ;  /* 0x00007380ff3077ac */ /* 0x000f220008000800 */
[C---:B------:R-:W-:Y:S01]  /*4ce40*/  VIADD R13, R15.reuse, UR30 ;  /* 0x0000001e0f0d7c36 */ /* 0x040fe20008000000 */
[----:B------:R-:W-:Y:S01]  /*4ce50*/  IADD3 R0, PT, PT, R198, 0x52, RZ ;  /* 0x00000052c6007810 */ /* 0x000fe20007ffe0ff */
[----:B--2---:R-:W-:Y:S01]  /*4ce60*/  IMAD.WIDE R6, R15, 0x4, R2 ;  /* 0x000000040f067825 */ /* 0x004fe200078e0202 */
[----:B------:R-:W2:Y:S01]  /*4ce70*/  LDCU UR18, c[0x0][0x398] ;  /* 0x00007300ff1277ac */ /* 0x000ea20008000800 */
[----:B---3--:R-:W-:-:S02]  /*4ce80*/  ISETP.LT.AND P0, PT, R200, UR44, !P0 ;  /* 0x0000002cc8007c0c */ /* 0x008fc4000c701270 */
[----:B------:R-:W-:Y:S01]  /*4ce90*/  IMAD.WIDE R8, R15, 0x4, R196 ;  /* 0x000000040f087825 */ /* 0x000fe200078e02c4 */
[----:B-1----:R-:W-:Y:S01]  /*4cea0*/  ISETP.GE.AND P2, PT, R0, UR38, PT ;  /* 0x0000002600007c0c */ /* 0x002fe2000bf46270 */
[----:B------:R1:W-:Y:S01]  /*4ceb0*/  @P6 STG.E desc[UR16][R6.64], R147 ;  /* 0x0000009306006986 */ /* 0x0003e2000c101910 */
[----:B------:R-:W3:Y:S01]  /*4cec0*/  LDCU UR26, c[0x0][0x398] ;  /* 0x00007300ff1a77ac */ /* 0x000ee20008000800 */
[----:B------:R-:W-:Y:S01]  /*4ced0*/  IMAD.WIDE R4, R13, 0x4, R2 ;  /* 0x000000040d047825 */ /* 0x000fe200078e0202 */
[----:B------:R-:W-:Y:S01]  /*4cee0*/  IADD3 R0, PT, PT, R198, 0x53, RZ ;  /* 0x00000053c6007810 */ /* 0x000fe20007ffe0ff */
[----:B------:R2:W-:Y:S01]  /*4cef0*/  @P5 STG.E desc[UR16][R8.64], R19 ;  /* 0x0000001308005986 */ /* 0x0005e2000c101910 */
[----:B------:R-:W-:Y:S01]  /*4cf00*/  ISETP.LT.AND P5, PT, R199, UR53, !P3 ;  /* 0x00000035c7007c0c */ /* 0x000fe2000dfa1270 */
        /* <DEDUP_REMOVED lines=8> */
[----:B------:R-:W1:Y:S01]  /*4cf90*/  LDCU UR24, c[0x0][0x398] ;  /* 0x00007300ff1877ac */ /* 0x000e620008000800 */
[----:B----4-:R-:W-:Y:S01]  /*4cfa0*/  ISETP.GE.AND P6, PT, R0, UR48, PT ;  /* 0x0000003000007c0c */ /* 0x010fe2000bfc6270 */
[----:B------:R-:W-:Y:S01]  /*4cfb0*/  @P0 STG.E desc[UR16][R10.64], R20 ;  /* 0x000000140a000986 */ /* 0x000fe2000c101910 */
[----:B------:R-:W-:Y:S01]  /*4cfc0*/  ISETP.LT.AND P2, PT, R200, UR12, !P2 ;  /* 0x0000000cc8007c0c */ /* 0x000fe2000d741270 */
[----:B------:R-:W4:Y:S01]  /*4cfd0*/  LDCU UR50, c[0x0][0x39c] ;  /* 0x00007380ff3277ac */ /* 0x000f220008000800 */
[----:B--2---:R-:W-:Y:S01]  /*4cfe0*/  IMAD.WIDE R8, R15, 0x4, R2 ;  /* 0x000000040f087825 */ /* 0x004fe200078e0202 */
[----:B------:R2:W-:Y:S01]  /*4cff0*/  @P5 STG.E desc[UR16][R6.64], R149 ;  /* 0x0000009506005986 */ /* 0x0005e2000c101910 */
[----:B------:R-:W1:Y:S02]  /*4d000*/  LDCU UR43, c[0x0][0x398] ;  /* 0x00007300ff2b77ac */ /* 0x000e640008000800 */
[--C-:B---3--:R-:W-:Y:S01]  /*4d010*/  IMAD.WIDE R4, R13, 0x4, R196.reuse ;  /* 0x000000040d047825 */ /* 0x108fe200078e02c4 */
[----:B------:R-:W3:Y:S03]  /*4d020*/  LDCU UR42, c[0x0][0x398] ;  /* 0x00007300ff2a77ac */ /* 0x000ee60008000800 */
[----:B------:R-:W-:Y:S01]  /*4d030*/  VIADD R0, R198, 0x54 ;  /* 0x00000054c6007836 */ /* 0x000fe20000000000 */
[----:B------:R1:W-:Y:S01]  /*4d040*/  @P3 STG.E desc[UR16][R4.64], R21 ;  /* 0x0000001504003986 */ /* 0x0003e2000c101910 */
[----:B------:R-:W3:Y:S03]  /*4d050*/  LDCU UR6, c[0x0][0x398] ;  /* 0x00007300ff0677ac */ /* 0x000ee60008000800 */
[----:B------:R1:W-:Y:S01]  /*4d060*/  @P4 STG.E desc[UR16][R8.64], R150 ;  /* 0x0000009608004986 */ /* 0x0003e2000c101910 */
[----:B------:R-:W-:Y:S01]  /*4d070*/  ISETP.LT.AND P4, PT, R199, UR18, !P6 ;  /* 0x00000012c7007c0c */ /* 0x000fe2000f781270 */
[----:B------:R-:W3:Y:S01]  /*4d080*/  LDCU UR41, c[0x0][0x39c] ;  /* 0x00007380ff2977ac */ /* 0x000ee20008000800 */
[----:B------:R-:W-:Y:S01]  /*4d090*/  ISETP.LT.AND P6, PT, R200, UR26, !P6 ;  /* 0x0000001ac8007c0c */ /* 0x000fe2000f7c1270 */
[C---:B--2---:R-:W-:Y:S01]  /*4d0a0*/  IMAD.WIDE R6, R15.reuse, 0x4, R196 ;  /* 0x000000040f067825 */ /* 0x044fe200078e02c4 */
[----:B------:R-:W-:Y:S01]  /*4d0b0*/  ISETP.GE.AND P0, PT, R0, UR33, PT ;  /* 0x0000002100007c0c */ /* 0x000fe2000bf06270 */
[----:B------:R-:W2:Y:S02]  /*4d0c0*/  LDCU UR15, c[0x0][0x398] ;  /* 0x00007300ff0f77ac */ /* 0x000ea40008000800 */
[----:B------:R-:W-:Y:S01]  /*4d0d0*/  VIADD R15, R15, UR30 ;  /* 0x0000001e0f0f7c36 */ /* 0x000fe20008000000 */
[----:B------:R2:W-:Y:S01]  /*4d0e0*/  @P2 STG.E desc[UR16][R6.64], R22 ;  /* 0x0000001606002986 */ /* 0x0005e2000c101910 */
[----:B------:R-:W-:Y:S01]  /*4d0f0*/  VIADD R0, R198, 0x55 ;  /* 0x00000055c6007836 */ /* 0x000fe20000000000 */
[----:B------:R-:W2:Y:S01]  /*4d100*/  LDCU UR35, c[0x0][0x398] ;  /* 0x00007300ff2377ac */ /* 0x000ea20008000800 */
[----:B-1----:R-:W-:Y:S01]  /*4d110*/  IMAD.WIDE R4, R15, 0x4, R2 ;  /* 0x000000040f047825 */ /* 0x002fe200078e0202 */
[----:B------:R-:W-:Y:S01]  /*4d120*/  ISETP.LT.AND P2, PT, R199, UR24, !P0 ;  /* 0x00000018c7007c0c */ /* 0x000fe2000c741270 */
[----:B------:R-:W1:Y:S02]  /*4d130*/  LDCU UR49, c[0x0][0x39c] ;  /* 0x00007380ff3177ac */ /* 0x000e640008000800 */
[C---:B------:R-:W-:Y:S01]  /*4d140*/  IMAD.WIDE R8, R15.reuse, 0x4, R196 ;  /* 0x000000040f087825 */ /* 0x040fe200078e02c4 */
[----:B----4-:R-:W-:Y:S01]  /*4d150*/  ISETP.GE.AND P5, PT, R0, UR50, PT ;  /* 0x0000003200007c0c */ /* 0x010fe2000bfa6270 */
[----:B------:R4:W-:Y:S01]  /*4d160*/  @P4 STG.E desc[UR16][R4.64], R151 ;  /* 0x0000009704004986 */ /* 0x0009e2000c101910 */
[----:B------:R-:W1:Y:S01]  /*4d170*/  LDCU UR37, c[0x0][0x398] ;  /* 0x00007300ff2577ac */ /* 0x000e620008000800 */
[----:B------:R-:W-:Y:S01]  /*4d180*/  VIADD R13, R15, UR30 ;  /* 0x0000001e0f0d7c36 */ /* 0x000fe20008000000 */
[C---:B------:R-:W-:Y:S01]  /*4d190*/  ISETP.LT.AND P0, PT, R200.reuse, UR43, !P0 ;  /* 0x0000002bc8007c0c */ /* 0x040fe2000c701270 */
[----:B------:R-:W-:Y:S01]  /*4d1a0*/  @P6 STG.E desc[UR16][R8.64], R23 ;  /* 0x0000001708006986 */ /* 0x000fe2000c101910 */
[----:B------:R-:W1:Y:S01]  /*4d1b0*/  LDCU UR36, c[0x0][0x398] ;  /* 0x00007300ff2477ac */ /* 0x000e620008000800 */
[----:B---3--:R-:W-:Y:S01]  /*4d1c0*/  ISETP.LT.AND P6, PT, R199, UR42, !P5 ;  /* 0x0000002ac7007c0c */ /* 0x008fe2000efc1270 */
[C---:B--2---:R-:W-:Y:S01]  /*4d1d0*/  IMAD.WIDE R6, R13.reuse, 0x4, R2 ;  /* 0x000000040d067825 */ /* 0x044fe200078e0202 */
[----:B------:R-:W-:Y:S01]  /*4d1e0*/  ISETP.LT.AND P5, PT, R200, UR6, !P5 ;  /* 0x00000006c8007c0c */ /* 0x000fe2000efa1270 */
[----:B------:R-:W2:Y:S01]  /*4d1f0*/  LDCU UR39, c[0x0][0x39c] ;  /* 0x00007380ff2777ac */ /* 0x000ea20008000800 */
[----:B------:R-:W-:Y:S01]  /*4d200*/  IADD3 R0, PT, PT, R198, 0x56, RZ ;  /* 0x00000056c6007810 */ /* 0x000fe20007ffe0ff */
[C---:B------:R-:W-:Y:S01]  /*4d210*/  IMAD.WIDE R10, R13.reuse, 0x4, R196 ;  /* 0x000000040d0a7825 */ /* 0x040fe200078e02c4 */
[----:B------:R-:W-:Y:S01]  /*4d220*/  IADD3 R13, PT, PT, R13, UR30, RZ ;  /* 0x0000001e0d0d7c10 */ /* 0x000fe2000fffe0ff */
[----:B------:R-:W3:Y:S01]  /*4d230*/  LDCU UR20, c[0x0][0x398] ;  /* 0x00007300ff1477ac */ /* 0x000ee20008000800 */
[----:B------:R-:W-:Y:S01]  /*4d240*/  ISETP.GE.AND P3, PT, R0, UR41, PT ;  /* 0x0000002900007c0c */ /* 0x000fe2000bf66270 */
[----:B------:R2:W-:Y:S01]  /*4d250*/  @P2 STG.E desc[UR16][R6.64], R152 ;  /* 0x0000009806002986 */ /* 0x0005e2000c101910 */
[----:B------:R-:W-:Y:S01]  /*4d260*/  IADD3 R0, PT, PT, R198, 0x57, RZ ;  /* 0x00000057c6007810 */ /* 0x000fe20007ffe0ff */
[----:B------:R-:W3:Y:S01]  /*4d270*/  LDCU UR47, c[0x0][0x39c] ;  /* 0x00007380ff2f77ac */ /* 0x000ee20008000800 */
[----:B----4-:R-:W-:Y:S01]  /*4d280*/  IMAD.WIDE R4, R13, 0x4, R2 ;  /* 0x000000040d047825 */ /* 0x010fe200078e0202 */
[----:B------:R-:W-:Y:S01]  /*4d290*/  ISETP.LT.AND P2, PT, R199, UR15, !P3 ;  /* 0x0000000fc7007c0c */ /* 0x000fe2000df41270 */
[----:B------:R-:W-:Y:S01]  /*4d2a0*/  @P0 STG.E desc[UR16][R10.64], R24 ;  /* 0x000000180a000986 */ /* 0x000fe2000c101910 */
[----:B------:R-:W4:Y:S01]  /*4d2b0*/  LDCU UR14, c[0x0][0x398] ;  /* 0x00007300ff0e77ac */ /* 0x000f220008000800 */
[----:B-1----:R-:W-:Y:S01]  /*4d2c0*/  ISETP.GE.AND P4, PT, R0, UR49, PT ;  /* 0x0000003100007c0c */ /* 0x002fe2000bf86270 */
[----:B------:R-:W-:Y:S01]  /*4d2d0*/  VIADD R0, R198, 0x58 ;  /* 0x00000058c6007836 */ /* 0x000fe20000000000 */
[----:B------:R-:W-:Y:S01]  /*4d2e0*/  ISETP.LT.AND P3, PT, R200, UR35, !P3 ;  /* 0x00000023c8007c0c */ /* 0x000fe2000df61270 */
[----:B------:R-:W1:Y:S01]  /*4d2f0*/  LDCU UR22, c[0x0][0x398] ;  /* 0x00007300ff1677ac */ /* 0x000e620008000800 */
[C---:B------:R-:W-:Y:S01]  /*4d300*/  IADD3 R15, PT, PT, R13.reuse, UR30, RZ ;  /* 0x0000001e0d0f7c10 */ /* 0x040fe2000fffe0ff */
[----:B--2---:R-:W-:Y:S01]  /*4d310*/  IMAD.WIDE R6, R13, 0x4, R196 ;  /* 0x000000040d067825 */ /* 0x004fe200078e02c4 */
[----:B------:R2:W-:Y:S01]  /*4d320*/  @P6 STG.E desc[UR16][R4.64], R153 ;  /* 0x0000009904006986 */ /* 0x0005e2000c101910 */
[----:B------:R-:W1:Y:S01]  /*4d330*/  LDCU UR31, c[0x0][0x398] ;  /* 0x00007300ff1f77ac */ /* 0x000e620008000800 */
[----:B------:R-:W-:Y:S01]  /*4d340*/  ISETP.GE.AND P0, PT, R0, UR39, PT ;  /* 0x0000002700007c0c */ /* 0x000fe2000bf06270 */
[----:B------:R-:W-:Y:S01]  /*4d350*/  IMAD.WIDE R8, R15, 0x4, R2 ;  /* 0x000000040f087825 */ /* 0x000fe200078e0202 */
[----:B------:R1:W-:Y:S01]  /*4d360*/  @P5 STG.E desc[UR16][R6.64], R25 ;  /* 0x0000001906005986 */ /* 0x0003e2000c101910 */
[----:B------:R-:W-:Y:S01]  /*4d370*/  ISETP.LT.AND P5, PT, R199, UR37, !P4 ;  /* 0x00000025c7007c0c */ /* 0x000fe2000e7a1270 */
[----:B------:R-:W4:Y:S01]  /*4d380*/  LDCU UR34, c[0x0][0x39c] ;  /* 0x00007380ff2277ac */ /* 0x000f220008000800 */
[----:B------:R-:W-:Y:S01]  /*4d390*/  ISETP.LT.AND P4, PT, R200, UR36, !P4 ;  /* 0x00000024c8007c0c */ /* 0x000fe2000e781270 */
[----:B------:R-:W-:Y:S01]  /*4d3a0*/  VIADD R0, R198, 0x59 ;  /* 0x00000059c6007836 */ /* 0x000fe20000000000 */
[----:B------:R4:W-:Y:S01]  /*4d3b0*/  @P2 STG.E desc[UR16][R8.64], R154 ;  /* 0x0000009a08002986 */ /* 0x0009e2000c101910 */
[----:B------:R-:W4:Y:S01]  /*4d3c0*/  LDCU UR40, c[0x0][0x398] ;  /* 0x00007300ff2877ac */ /* 0x000f220008000800 */
[----:B--2---:R-:W-:-:S02]  /*4d3d0*/  IMAD.WIDE R4, R15, 0x4, R196 ;  /* 0x000000040f047825 */ /* 0x004fc400078e02c4 */
[----:B---3--:R-:W-:Y:S01]  /*4d3e0*/  ISETP.GE.AND P6, PT, R0, UR47, PT ;  /* 0x0000002f00007c0c */ /* 0x008fe2000bfc6270 */
[----:B------:R-:W2:Y:S01]  /*4d3f0*/  LDCU UR45, c[0x0][0x398] ;  /* 0x00007300ff2d77ac */ /* 0x000ea20008000800 */
[----:B------:R-:W-:Y:S01]  /*4d400*/  IADD3 R0, PT, PT, R198, 0x5a, RZ ;  /* 0x0000005ac6007810 */ /* 0x000fe20007ffe0ff */
[----:B------:R-:W-:Y:S01]  /*4d410*/  VIADD R15, R15, UR30 ;  /* 0x0000001e0f0f7c36 */ /* 0x000fe20008000000 */
[----:B------:R3:W-:Y:S01]  /*4d420*/  @P3 STG.E desc[UR16][R4.64], R26 ;  /* 0x0000001a04003986 */ /* 0x0007e2000c101910 */
[----:B------:R-:W2:Y:S01]  /*4d430*/  LDCU UR38, c[0x0][0x39c] ;  /* 0x00007380ff2677ac */ /* 0x000ea20008000800 */
[----:B------:R-:W-:Y:S01]  /*4d440*/  ISETP.LT.AND P3, PT, R199, UR20, !P0 ;  /* 0x00000014c7007c0c */ /* 0x000fe2000c761270 */
[C---:B-1----:R-:W-:Y:S01]  /*4d450*/  IMAD.WIDE R6, R15.reuse, 0x4, R2 ;  /* 0x000000040f067825 */ /* 0x042fe200078e0202 */
[----:B----4-:R-:W-:Y:S01]  /*4d460*/  ISETP.LT.AND P0, PT, R200, UR14, !P0 ;  /* 0x0000000ec8007c0c */ /* 0x010fe2000c701270 */
[----:B------:R-:W1:Y:S02]  /*4d470*/  LDCU UR51, c[0x0][0x398] ;  /* 0x00007300ff3377ac */ /* 0x000e640008000800 */
[C---:B------:R-:W-:Y:S01]  /*4d480*/  IMAD.WIDE R8, R15.reuse, 0x4, R196 ;  /* 0x000000040f087825 */ /* 0x040fe200078e02c4 */
[----:B------:R4:W-:Y:S01]  /*4d490*/  @P5 STG.E desc[UR16][R6.64], R155 ;  /* 0x0000009b06005986 */ /* 0x0009e2000c101910 */
[----:B------:R-:W1:Y:S01]  /*4d4a0*/  LDCU UR44, c[0x0][0x398] ;  /* 0x00007300ff2c77ac */ /* 0x000e620008000800 */
[----:B------:R-:W-:Y:S01]  /*4d4b0*/  ISETP.GE.AND P2, PT, R0, UR34, PT ;  /* 0x0000002200007c0c */ /* 0x000fe2000bf46270 */
[----:B------:R-:W-:Y:S01]  /*4d4c0*/  VIADD R13, R15, UR30 ;  /* 0x0000001e0f0d7c36 */ /* 0x000fe20008000000 */
[----:B------:R-:W-:Y:S01]  /*4d4d0*/  @P4 STG.E desc[UR16][R8.64], R27 ;  /* 0x0000001b08004986 */ /* 0x000fe2000c101910 */
[----:B------:R-:W-:Y:S01]  /*4d4e0*/  ISETP.LT.AND P4, PT, R199, UR22, !P6 ;  /* 0x00000016c7007c0c */ /* 0x000fe2000f781270 */
[----:B------:R-:W1:Y:S01]  /*4d4f0*/  LDCU UR28, c[0x0][0x39c] ;  /* 0x00007380ff1c77ac */ /* 0x000e620008000800 */
[----:B------:R-:W-:Y:S01]  /*4d500*/  ISETP.LT.AND P6, PT, R200, UR31, !P6 ;  /* 0x0000001fc8007c0c */ /* 0x000fe2000f7c1270 */
[C---:B---3--:R-:W-:Y:S01]  /*4d510*/  IMAD.WIDE R4, R13.reuse, 0x4, R2 ;  /* 0x000000040d047825 */ /* 0x048fe200078e0202 */
[----:B------:R-:W-:Y:S01]  /*4d520*/  IADD3 R0, PT, PT, R198, 0x5b, RZ ;  /* 0x0000005bc6007810 */ /* 0x000fe20007ffe0ff */
[----:B------:R-:W3:Y:S02]  /*4d530*/  LDCU UR46, c[0x0][0x398] ;  /* 0x00007300ff2e77ac */ /* 0x000ee40008000800 */
[C---:B------:R-:W-:Y:S01]  /*4d540*/  IMAD.WIDE R10, R13.reuse, 0x4, R196 ;  /* 0x000000040d0a7825 */ /* 0x040fe200078e02c4 */
[----:B------:R-:W-:Y:S01]  /*4d550*/  IADD3 R13, PT, PT, R13, UR30, RZ ;  /* 0x0000001e0d0d7c10 */ /* 0x000fe2000fffe0ff */
[----:B------:R-:W1:Y:S01]  /*4d560*/  LDCU UR11, c[0x0][0x39c] ;  /* 0x00007380ff0b77ac */ /* 0x000e620008000800 */
[----:B------:R3:W-:Y:S01]  /*4d570*/  @P3 STG.E desc[UR16][R4.64], R156 ;  /* 0x0000009c04003986 */ /* 0x0007e2000c101910 */
[----:B------:R-:W-:-:S02]  /*4d580*/  ISETP.LT.AND P3, PT, R199, UR40, !P2 ;  /* 0x00000028c7007c0c */ /* 0x000fc4000d761270 */
[C---:B----4-:R-:W-:Y:S01]  /*4d590*/  IMAD.WIDE R6, R13.reuse, 0x4, R2 ;  /* 0x000000040d067825 */ /* 0x050fe200078e0202 */
[----:B------:R-:W4:Y:S01]  /*4d5a0*/  LDCU UR32, c[0x0][0x398] ;  /* 0x00007300ff2077ac */ /* 0x000f220008000800 */
[----:B--2---:R-:W-:Y:S01]  /*4d5b0*/  ISETP.GE.AND P5, PT, R0, UR38, PT ;  /* 0x0000002600007c0c */ /* 0x004fe2000bfa6270 */
[----:B------:R-:W-:Y:S01]  /*4d5c0*/  @P0 STG.E desc[UR16][R10.64], R28 ;  /* 0x0000001c0a000986 */ /* 0x000fe2000c101910 */
[----:B------:R-:W-:Y:S01]  /*4d5d0*/  ISETP.LT.AND P2, PT, R200, UR45, !P2 ;  /* 0x0000002dc8007c0c */ /* 0x000fe2000d741270 */
[----:B------:R-:W2:Y:S01]  /*4d5e0*/  LDCU UR33, c[0x0][0x398] ;  /* 0x00007300ff2177ac */ /* 0x000ea20008000800 */
[C---:B------:R-:W-:Y:S01]  /*4d5f0*/  IADD3 R15, PT, PT, R13.reuse, UR30, RZ ;  /* 0x0000001e0d0f7c10 */ /* 0x040fe2000fffe0ff */
[----:B------:R4:W-:Y:S01]  /*4d600*/  @P4 STG.E desc[UR16][R6.64], R157 ;  /* 0x0000009d06004986 */ /* 0x0009e2000c101910 */
[----:B------:R-:W-:Y:S01]  /*4d610*/  VIADD R0, R198, 0x5c ;  /* 0x0000005cc6007836 */ /* 0x000fe20000000000 */
[----:B------:R-:W2:Y:S01]  /*4d620*/  LDCU UR48, c[0x0][0x398] ;  /* 0x00007300ff3077ac */ /* 0x000ea20008000800 */
[----:B---3--:R-:W-:Y:S01]  /*4d630*/  IMAD.WIDE R4, R13, 0x4, R196 ;  /* 0x000000040d047825 */ /* 0x008fe200078e02c4 */
[----:B------:R-:W3:Y:S03]  /*4d640*/  LDCU UR12, c[0x0][0x39c] ;  /* 0x00007380ff0c77ac */ /* 0x000ee60008000800 */
[----:B------:R-:W-:Y:S01]  /*4d650*/  IMAD.WIDE R8, R15, 0x4, R2 ;  /* 0x000000040f087825 */ /* 0x000fe200078e0202 */
[----:B------:R2:W-:Y:S01]  /*4d660*/  @P6 STG.E desc[UR16][R4.64], R29 ;  /* 0x0000001d04006986 */ /* 0x0005e2000c101910 */
[----:B-1----:R-:W-:Y:S01]  /*4d670*/  ISETP.LT.AND P6, PT, R199, UR51, !P5 ;  /* 0x00000033c7007c0c */ /* 0x002fe2000efc1270 */
[----:B------:R-:W1:Y:S01]  /*4d680*/  LDCU UR26, c[0x0][0x398] ;  /* 0x00007300ff1a77ac */ /* 0x000e620008000800 */
[----:B------:R-:W-:Y:S01]  /*4d690*/  ISETP.LT.AND P5, PT, R200, UR44, !P5 ;  /* 0x0000002cc8007c0c */ /* 0x000fe2000efa1270 */
[C---:B----4-:R-:W-:Y:S01]  /*4d6a0*/  IMAD.WIDE R6, R15.reuse, 0x4, R196 ;  /* 0x000000040f067825 */ /* 0x050fe200078e02c4 */
[----:B------:R-:W-:Y:S01]  /*4d6b0*/  ISETP.GE.AND P0, PT, R0, UR28, PT ;  /* 0x0000001c00007c0c */ /* 0x000fe2000bf06270 */
[----:B------:R-:W4:Y:S01]  /*4d6c0*/  LDCU UR24, c[0x0][0x398] ;  /* 0x00007300ff1877ac */ /* 0x000f220008000800 */
[----:B------:R3:W-:Y:S01]  /*4d6d0*/  @P3 STG.E desc[UR16][R8.64], R158 ;  /* 0x0000009e08003986 */ /* 0x0007e2000c101910 */
[----:B------:R-:W-:-:S02]  /*4d6e0*/  VIADD R15, R15, UR30 ;  /* 0x0000001e0f0f7c36 */ /* 0x000fc40008000000 */
[----:B------:R-:W-:Y:S01]  /*4d6f0*/  VIADD R0, R198, 0x5d ;  /* 0x0000005dc6007836 */ /* 0x000fe20000000000 */
[----:B------:R-:W1:Y:S01]  /*4d700*/  LDCU UR18, c[0x0][0x39c] ;  /* 0x00007380ff1277ac */ /* 0x000e620008000800 */
[----:B--2---:R-:W-:Y:S01]  /*4d710*/  IMAD.WIDE R4, R15, 0x4, R2 ;  /* 0x000000040f047825 */ /* 0x004fe200078e0202 */
[----:B------:R2:W-:Y:S01]  /*4d720*/  @P2 STG.E desc[UR16][R6.64], R30 ;  /* 0x0000001e06002986 */ /* 0x0005e2000c101910 */
[----:B------:R-:W-:Y:S01]  /*4d730*/  ISETP.LT.AND P2, PT, R199, UR46, !P0 ;  /* 0x0000002ec7007c0c */ /* 0x000fe2000c741270 */
[----:B------:R-:W1:Y:S01]  /*4d740*/  LDCU UR41, c[0x0][0x398] ;  /* 0x00007300ff2977ac */ /* 0x000e620008000800 */
[----:B------:R-:W-:Y:S01]  /*4d750*/  ISETP.GE.AND P4, PT, R0, UR11, PT ;  /* 0x0000000b00007c0c */ /* 0x000fe2000bf86270 */
[C---:B------:R-:W-:Y:S01]  /*4d760*/  VIADD R13, R15.reuse, UR30 ;  /* 0x0000001e0f0d7c36 */ /* 0x040fe20008000000 */
[----:B------:R1:W-:Y:S01]  /*4d770*/  @P6 STG.E desc[UR16][R4.64], R159 ;  /* 0x0000009f04006986 */ /* 0x0003e2000c101910 */
[----:B---3--:R-:W-:Y:S01]  /*4d780*/  IMAD.WIDE R8, R15, 0x4, R196 ;  /* 0x000000040f087825 */ /* 0x008fe200078e02c4 */
[----:B------:R-:W3:Y:S01]  /*4d790*/  LDCU UR42, c[0x0][0x398] ;  /* 0x00007300ff2a77ac */ /* 0x000ee20008000800 */
[----:B------:R-:W-:-:S02]  /*4d7a0*/  ISETP.LT.AND P0, PT, R200, UR32, !P0 ;  /* 0x00000020c8007c0c */ /* 0x000fc4000c701270 */
[----:B------:R-:W-:Y:S01]  /*4d7b0*/  IADD3 R0, PT, PT, R198, 0x5e, RZ ;  /* 0x0000005ec6007810 */ /* 0x000fe20007ffe0ff */
[----:B------:R-:W-:Y:S01]  /*4d7c0*/  @P5 STG.E desc[UR16][R8.64], R31 ;  /* 0x0000001f08005986 */ /* 0x000fe2000c101910 */
[----:B------:R-:W-:Y:S01]  /*4d7d0*/  ISETP.LT.AND P5, PT, R199, UR33, !P4 ;  /* 0x00000021c7007c0c */ /* 0x000fe2000e7a1270 */
[----:B------:R-:W3:Y:S01]  /*4d7e0*/  LDCU UR6, c[0x0][0x39c] ;  /* 0x00007380ff0677ac */ /* 0x000ee20008000800 */
[----:B------:R-:W-:Y:S01]  /*4d7f0*/  ISETP.LT.AND P4, PT, R200, UR48, !P4 ;  /* 0x00000030c8007c0c */ /* 0x000fe2000e781270 */
[C---:B--2---:R-:W-:Y:S01]  /*4d800*/  IMAD.WIDE R6, R13.reuse, 0x4, R2 ;  /* 0x000000040d067825 */ /* 0x044fe200078e0202 */
[----:B------:R-:W-:Y:S01]  /*4d810*/  ISETP.GE.AND P3, PT, R0, UR12, PT ;  /* 0x0000000c00007c0c */ /* 0x000fe2000bf66270 */
[----:B------:R-:W2:Y:S01]  /*4d820*/  LDCU UR35, c[0x0][0x398] ;  /* 0x00007300ff2377ac */ /* 0x000ea20008000800 */
[----:B------:R-:W-:Y:S01]  /*4d830*/  IADD3 R0, PT, PT, R198, 0x5f, RZ ;  /* 0x0000005fc6007810 */ /* 0x000fe20007ffe0ff */
[C---:B------:R-:W-:Y:S01]  /*4d840*/  IMAD.WIDE R10, R13.reuse, 0x4, R196 ;  /* 0x000000040d0a7825 */ /* 0x040fe200078e02c4 */
[----:B------:R-:W-:Y:S01]  /*4d850*/  IADD3 R13, PT, PT, R13, UR30, RZ ;  /* 0x0000001e0d0d7c10 */ /* 0x000fe2000fffe0ff */
[----:B------:R-:W2:Y:S01]  /*4d860*/  LDCU UR15, c[0x0][0x39c] ;  /* 0x00007380ff0f77ac */ /* 0x000ea20008000800 */
[----:B------:R3:W-:Y:S01]  /*4d870*/  @P2 STG.E desc[UR16][R6.64], R160 ;  /* 0x000000a006002986 */ /* 0x0007e2000c101910 */
[----:B-1----:R-:W-:-:S02]  /*4d880*/  ISETP.LT.AND P2, PT, R199, UR26, !P3 ;  /* 0x0000001ac7007c0c */ /* 0x002fc4000df41270 */
[C---:B------:R-:W-:Y:S01]  /*4d890*/  IMAD.WIDE R4, R13.reuse, 0x4, R2 ;  /* 0x000000040d047825 */ /* 0x040fe200078e0202 */
[----:B----4-:R-:W-:Y:S01]  /*4d8a0*/  ISETP.LT.AND P3, PT, R200, UR24, !P3 ;  /* 0x00000018c8007c0c */ /* 0x010fe2000df61270 */
[----:B------:R-:W1:Y:S01]  /*4d8b0*/  LDCU UR39, c[0x0][0x398] ;  /* 0x00007300ff2777ac */ /* 0x000e620008000800 */
[----:B------:R-:W-:Y:S01]  /*4d8c0*/  ISETP.GE.AND P6, PT, R0, UR18, PT ;  /* 0x0000001200007c0c */ /* 0x000fe2000bfc6270 */
[----:B------:R-:W-:Y:S01]  /*4d8d0*/  @P0 STG.E desc[UR16][R10.64], R32 ;  /* 0x000000200a000986 */ /* 0x000fe2000c101910 */
[C---:B------:R-:W-:Y:S01]  /*4d8e0*/  IADD3 R15, PT, PT, R13.reuse, UR30, RZ ;  /* 0x0000001e0d0f7c10 */ /* 0x040fe2000fffe0ff */
[----:B------:R-:W4:Y:S01]  /*4d8f0*/  LDCU UR34, c[0x0][0x398] ;  /* 0x00007300ff2277ac */ /* 0x000f220008000800 */
[----:B------:R-:W-:Y:S01]  /*4d900*/  VIADD R0, R198, 0x60 ;  /* 0x00000060c6007836 */ /* 0x000fe20000000000 */
[----:B------:R1:W-:Y:S01]  /*4d910*/  @P5 STG.E desc[UR16][R4.64], R161 ;  /* 0x000000a104005986 */ /* 0x0003e2000c101910 */
[----:B---3--:R-:W-:Y:S01]  /*4d920*/  IMAD.WIDE R6, R13, 0x4, R196 ;  /* 0x000000040d067825 */ /* 0x008fe200078e02c4 */
[----:B------:R-:W3:Y:S02]  /*4d930*/  LDCU UR36, c[0x0][0x398] ;  /* 0x00007300ff2477ac */ /* 0x000ee40008000800 */
        /* <DEDUP_REMOVED lines=8> */
[C---:B-1----:R-:W-:Y:S01]  /*4d9c0*/  IMAD.WIDE R4, R15.reuse, 0x4, R196 ;  /* 0x000000040f047825 */ /* 0x042fe200078e02c4 */
[----:B------:R-:W1:Y:S02]  /*4d9d0*/  LDCU UR22, c[0x0][0x398] ;  /* 0x00007300ff1677ac */ /* 0x000e640008000800 */
[----:B--2---:R-:W-:Y:S01]  /*4d9e0*/  ISETP.GE.AND P5, PT, R0, UR15, PT ;  /* 0x0000000f00007c0c */ /* 0x004fe2000bfa6270 */
[----:B------:R-:W-:Y:S01]  /*4d9f0*/  VIADD R15, R15, UR30 ;  /* 0x0000001e0f0f7c36 */ /* 0x000fe20008000000 */
[----:B------:R-:W2:Y:S01]  /*4da00*/  LDCU UR31, c[0x0][0x398] ;  /* 0x00007300ff1f77ac */ /* 0x000ea20008000800 */
[----:B------:R1:W-:Y:S01]  /*4da10*/  @P3 STG.E desc[UR16][R4.64], R34 ;  /* 0x0000002204003986 */ /* 0x0003e2000c101910 */
[----:B------:R-:W-:Y:S01]  /*4da20*/  ISETP.LT.AND P3, PT, R199, UR35, !P0 ;  /* 0x00000023c7007c0c */ /* 0x000fe2000c761270 */
[----:B---3--:R-:W-:Y:S01]  /*4da30*/  IMAD.WIDE R6, R15, 0x4, R2 ;  /* 0x000000040f067825 */ /* 0x008fe200078e0202 */
[----:B------:R-:W3:Y:S01]  /*4da40*/  LDCU UR20, c[0x0][0x39c] ;  /* 0x00007380ff1477ac */ /* 0x000ee20008000800 */
[----:B------:R-:W-:-:S02]  /*4da50*/  ISETP.LT.AND P0, PT, R200, UR39, !P0 ;  /* 0x00000027c8007c0c */ /* 0x000fc4000c701270 */
[C---:B----4-:R-:W-:Y:S01]  /*4da60*/  IMAD.WIDE R8, R15.reuse, 0x4, R196 ;  /* 0x000000040f087825 */ /* 0x050fe200078e02c4 */
[----:B------:R-:W4:Y:S01]  /*4da70*/  LDCU UR28, c[0x0][0x398] ;  /* 0x00007300ff1c77ac */ /* 0x000f220008000800 */
[----:B------:R2:W-:Y:S01]  /*4da80*/  @P4 STG.E desc[UR16][R6.64], R163 ;  /* 0x000000a306004986 */ /* 0x0005e2000c101910 */
[----:B------:R-:W-:Y:S01]  /*4da90*/  IADD3 R0, PT, PT, R198, 0x62, RZ ;  /* 0x00000062c6007810 */ /* 0x000fe20007ffe0ff */
[----:B------:R-:W-:Y:S01]  /*4daa0*/  VIADD R13, R15, UR30 ;  /* 0x0000001e0f0d7c36 */ /* 0x000fe20008000000 */
[----:B------:R-:W3:Y:S01]  /*4dab0*/  LDCU UR37, c[0x0][0x398] ;  /* 0x00007300ff2577ac */ /* 0x000ee20008000800 */
[----:B------:R-:W-:Y:S01]  /*4dac0*/  @P6 STG.E desc[UR16][R8.64], R35 ;  /* 0x0000002308006986 */ /* 0x000fe2000c101910 */
[----:B------:R-:W-:Y:S01]  /*4dad0*/  ISETP.LT.AND P6, PT, R199, UR34, !P5 ;  /* 0x00000022c7007c0c */ /* 0x000fe2000efc1270 */
[----:B-1----:R-:W-:Y:S01]  /*4dae0*/  IMAD.WIDE R4, R13, 0x4, R2 ;  /* 0x000000040d047825 */ /* 0x002fe200078e0202 */
[----:B------:R-:W1:Y:S01]  /*4daf0*/  LDCU UR11, c[0x0][0x39c] ;  /* 0x00007380ff0b77ac */ /* 0x000e620008000800 */
[----:B------:R-:W-:-:S02]  /*4db00*/  ISETP.LT.AND P5, PT, R200, UR36, !P5 ;  /* 0x00000024c8007c0c */ /* 0x000fc4000efa1270 */
[C---:B------:R-:W-:Y:S01]  /*4db10*/  IMAD.WIDE R10, R13.reuse, 0x4, R196 ;  /* 0x000000040d0a7825 */ /* 0x040fe200078e02c4 */
[----:B------:R-:W-:Y:S01]  /*4db20*/  IADD3 R13, PT, PT, R13, UR30, RZ ;  /* 0x0000001e0d0d7c10 */ /* 0x000fe2000fffe0ff */
[----:B------:R-:W1:Y:S01]  /*4db30*/  LDCU UR38, c[0x0][0x398] ;  /* 0x00007300ff2677ac */ /* 0x000e620008000800 */
[----:B------:R-:W-:Y:S01]  /*4db40*/  ISETP.GE.AND P2, PT, R0, UR14, PT ;  /* 0x0000000e00007c0c */ /* 0x000fe2000bf46270 */
[----:B------:R4:W-:Y:S01]  /*4db50*/  @P3 STG.E desc[UR16][R4.64], R164 ;  /* 0x000000a404003986 */ /* 0x0009e2000c101910 */
[----:B------:R-:W-:Y:S01]  /*4db60*/  IADD3 R0, PT, PT, R198, 0x63, RZ ;  /* 0x00000063c6007810 */ /* 0x000fe20007ffe0ff */
[----:B------:R-:W1:Y:S01]  /*4db70*/  LDCU UR12, c[0x0][0x39c] ;  /* 0x00007380ff0c77ac */ /* 0x000e620008000800 */
[----:B--2---:R-:W-:Y:S01]  /*4db80*/  IMAD.WIDE R6, R13, 0x4, R2 ;  /* 0x000000040d067825 */ /* 0x004fe200078e0202 */
[----:B------:R-:W-:Y:S01]  /*4db90*/  ISETP.LT.AND P3, PT, R199, UR22, !P2 ;  /* 0x00000016c7007c0c */ /* 0x000fe2000d761270 */
[----:B------:R-:W-:Y:S01]  /*4dba0*/  @P0 STG.E desc[UR16][R10.64], R36 ;  /* 0x000000240a000986 */ /* 0x000fe2000c101910 */
[----:B------:R-:W-:Y:S01]  /*4dbb0*/  ISETP.LT.AND P2, PT, R200, UR31, !P2 ;  /* 0x0000001fc8007c0c */ /* 0x000fe2000d741270 */
[----:B------:R-:W2:Y:S01]  /*4dbc0*/  LDCU UR18, c[0x0][0x398] ;  /* 0x00007300ff1277ac */ /* 0x000ea20008000800 */
[----:B---3--:R-:W-:Y:S01]  /*4dbd0*/  ISETP.GE.AND P4, PT, R0, UR20, PT ;  /* 0x0000001400007c0c */ /* 0x008fe2000bf86270 */
[----:B------:R3:W-:Y:S01]  /*4dbe0*/  @P6 STG.E desc[UR16][R6.64], R165 ;  /* 0x000000a506006986 */ /* 0x0007e2000c101910 */
[C---:B------:R-:W-:Y:S01]  /*4dbf0*/  IADD3 R15, PT, PT, R13.reuse, UR30, RZ ;  /* 0x0000001e0d0f7c10 */ /* 0x040fe2000fffe0ff */
[----:B------:R-:W2:Y:S01]  /*4dc00*/  LDCU UR32, c[0x0][0x398] ;  /* 0x00007300ff2077ac */ /* 0x000ea20008000800 */
[----:B----4-:R-:W-:Y:S01]  /*4dc10*/  IMAD.WIDE R4, R13, 0x4, R196 ;  /* 0x000000040d047825 */ /* 0x010fe200078e02c4 */
[----:B------:R-:W4:Y:S03]  /*4dc20*/  LDCU UR26, c[0x0][0x398] ;  /* 0x00007300ff1a77ac */ /* 0x000f260008000800 */
[----:B------:R-:W-:Y:S01]  /*4dc30*/  VIADD R0, R198, 0x64 ;  /* 0x00000064c6007836 */ /* 0x000fe20000000000 */
[----:B------:R2:W-:Y:S01]  /*4dc40*/  @P5 STG.E desc[UR16][R4.64], R37 ;  /* 0x0000002504005986 */ /* 0x0005e2000c101910 */
[----:B------:R-:W-:Y:S01]  /*4dc50*/  ISETP.LT.AND P5, PT, R199, UR28, !P4 ;  /* 0x0000001cc7007c0c */ /* 0x000fe2000e7a1270 */
[----:B------:R-:W4:Y:S01]  /*4dc60*/  LDCU UR6, c[0x0][0x39c] ;  /* 0x00007380ff0677ac */ /* 0x000f220008000800 */
[C---:B------:R-:W-:Y:S01]  /*4dc70*/  IMAD.WIDE R8, R15.reuse, 0x4, R2 ;  /* 0x000000040f087825 */ /* 0x040fe200078e0202 */
[----:B------:R-:W-:Y:S01]  /*4dc80*/  ISETP.LT.AND P4, PT, R200, UR37, !P4 ;  /* 0x00000025c8007c0c */ /* 0x000fe2000e781270 */
[----:B------:R-:W4:Y:S02]  /*4dc90*/  LDCU UR24, c[0x0][0x398] ;  /* 0x00007300ff1877ac */ /* 0x000f240008000800 */
[C---:B---3--:R-:W-:Y:S01]  /*4dca0*/  IMAD.WIDE R6, R15.reuse, 0x4, R196 ;  /* 0x000000040f067825 */ /* 0x048fe200078e02c4 */
[----:B-1----:R-:W-:Y:S01]  /*4dcb0*/  ISETP.GE.AND P0, PT, R0, UR11, PT ;  /* 0x0000000b00007c0c */ /* 0x002fe2000bf06270 */
[----:B------:R1:W-:Y:S01]  /*4dcc0*/  @P3 STG.E desc[UR16][R8.64], R166 ;  /* 0x000000a608003986 */ /* 0x0003e2000c101910 */
[----:B------:R-:W3:Y:S01]  /*4dcd0*/  LDCU UR33, c[0x0][0x398] ;  /* 0x00007300ff2177ac */ /* 0x000ee20008000800 */
[----:B------:R-:W-:-:S02]  /*4dce0*/  VIADD R15, R15, UR30 ;  /* 0x0000001e0f0f7c36 */ /* 0x000fc40008000000 */
[----:B------:R-:W-:Y:S01]  /*4dcf0*/  VIADD R0, R198, 0x65 ;  /* 0x00000065c6007836 */ /* 0x000fe20000000000 */
[----:B------:R3:W-:Y:S01]  /*4dd00*/  @P2 STG.E desc[UR16][R6.64], R38 ;  /* 0x0000002606002986 */ /* 0x0007e2000c101910 */
[----:B------:R-:W4:Y:S01]  /*4dd10*/  LDCU UR14, c[0x0][0x39c] ;  /* 0x00007380ff0e77ac */ /* 0x000f220008000800 */
[----:B------:R-:W-:Y:S01]  /*4dd20*/  ISETP.LT.AND P2, PT, R199, UR38, !P0 ;  /* 0x00000026c7007c0c */ /* 0x000fe2000c741270 */
[C---:B--2---:R-:W-:Y:S01]  /*4dd30*/  IMAD.WIDE R4, R15.reuse, 0x4, R2 ;  /* 0x000000040f047825 */ /* 0x044fe200078e0202 */
[----:B------:R-:W-:Y:S01]  /*4dd40*/  ISETP.GE.AND P6, PT, R0, UR12, PT ;  /* 0x0000000c00007c0c */ /* 0x000fe2000bfc6270 */
[----:B------:R-:W2:Y:S01]  /*4dd50*/  LDCU UR40, c[0x0][0x398] ;  /* 0x00007300ff2877ac */ /* 0x000ea20008000800 */
[----:B------:R-:W-:Y:S01]  /*4dd60*/  IADD3 R0, PT, PT, R198, 0x66, RZ ;  /* 0x00000066c6007810 */ /* 0x000fe20007ffe0ff */
[C---:B-1----:R-:W-:Y:S01]  /*4dd70*/  IMAD.WIDE R8, R15.reuse, 0x4, R196 ;  /* 0x000000040f087825 */ /* 0x042fe200078e02c4 */
[----:B------:R1:W-:Y:S01]  /*4dd80*/  @P5 STG.E desc[UR16][R4.64], R167 ;  /* 0x000000a704005986 */ /* 0x0003e2000c101910 */
[----:B------:R-:W2:Y:S01]  /*4dd90*/  LDCU UR20, c[0x0][0x398] ;  /* 0x00007300ff1477ac */ /* 0x000ea20008000800 */
[C---:B------:R-:W-:Y:S01]  /*4dda0*/  ISETP.LT.AND P0, PT, R200.reuse, UR18, !P0 ;  /* 0x00000012c8007c0c */ /* 0x040fe2000c701270 */
[----:B------:R-:W-:Y:S01]  /*4ddb0*/  VIADD R13, R15, UR30 ;  /* 0x0000001e0f0d7c36 */ /* 0x000fe20008000000 */
[----:B------:R-:W-:Y:S01]  /*4ddc0*/  @P4 STG.E desc[UR16][R8.64], R39 ;  /* 0x0000002708004986 */ /* 0x000fe2000c101910 */
[----:B------:R-:W2:Y:S01]  /*4ddd0*/  LDCU UR15, c[0x0][0x39c] ;  /* 0x00007380ff0f77ac */ /* 0x000ea20008000800 */
[----:B------:R-:W-:Y:S01]  /*4dde0*/  ISETP.LT.AND P4, PT, R199, UR32, !P6 ;  /* 0x00000020c7007c0c */ /* 0x000fe2000f781270 */
[C---:B---3--:R-:W-:Y:S01]  /*4ddf0*/  IMAD.WIDE R6, R13.reuse, 0x4, R2 ;  /* 0x000000040d067825 */ /* 0x048fe200078e0202 */
[----:B----4-:R-:W-:Y:S01]  /*4de00*/  ISETP.LT.AND P6, PT, R200, UR26, !P6 ;  /* 0x0000001ac8007c0c */ /* 0x010fe2000f7c1270 */
[----:B------:R-:W3:Y:S01]  /*4de10*/  LDCU UR34, c[0x0][0x398] ;  /* 0x00007300ff2277ac */ /* 0x000ee20008000800 */
[----:B------:R-:W-:Y:S01]  /*4de20*/  ISETP.GE.AND P3, PT, R0, UR6, PT ;  /* 0x0000000600007c0c */ /* 0x000fe2000bf66270 */
[C---:B------:R-:W-:Y:S01]  /*4de30*/  IMAD.WIDE R10, R13.reuse, 0x4, R196 ;  /* 0x000000040d0a7825 */ /* 0x040fe200078e02c4 */
[----:B------:R-:W-:Y:S01]  /*4de40*/  IADD3 R13, PT, PT, R13, UR30, RZ ;  /* 0x0000001e0d0d7c10 */ /* 0x000fe2000fffe0ff */
[----:B------:R4:W-:Y:S01]  /*4de50*/  @P2 STG.E desc[UR16][R6.64], R168 ;  /* 0x000000a806002986 */ /* 0x0009e2000c101910 */
[----:B------:R-:W2:Y:S01]  /*4de60*/  LDCU UR11, c[0x0][0x39c] ;  /* 0x00007380ff0b77ac */ /* 0x000ea20008000800 */
[----:B------:R-:W-:-:S02]  /*4de70*/  IADD3 R0, PT, PT, R198, 0x67, RZ ;  /* 0x00000067c6007810 */ /* 0x000fc40007ffe0ff */
[----:B------:R-:W-:Y:S01]  /*4de80*/  ISETP.LT.AND P2, PT, R199, UR24, !P3 ;  /* 0x00000018c7007c0c */ /* 0x000fe2000df41270 */
[C---:B-1----:R-:W-:Y:S01]  /*4de90*/  IMAD.WIDE R4, R13.reuse, 0x4, R2 ;  /* 0x000000040d047825 */ /* 0x042fe200078e0202 */
[----:B------:R-:W-:Y:S01]  /*4dea0*/  ISETP.LT.AND P3, PT, R200, UR33, !P3 ;  /* 0x00000021c8007c0c */ /* 0x000fe2000df61270 */
[----:B------:R-:W1:Y:S01]  /*4deb0*/  LDCU UR22, c[0x0][0x398] ;  /* 0x00007300ff1677ac */ /* 0x000e620008000800 */
[C---:B------:R-:W-:Y:S01]  /*4dec0*/  IADD3 R15, PT, PT, R13.reuse, UR30, RZ ;  /* 0x0000001e0d0f7c10 */ /* 0x040fe2000fffe0ff */
[----:B------:R-:W-:Y:S01]  /*4ded0*/  @P0 STG.E desc[UR16][R10.64], R40 ;  /* 0x000000280a000986 */ /* 0x000fe2000c101910 */
[----:B------:R-:W-:Y:S01]  /*4dee0*/  ISETP.GE.AND P5, PT, R0, UR14, PT ;  /* 0x0000000e00007c0c */ /* 0x000fe2000bfa6270 */
[----:B------:R-:W1:Y:S01]  /*4def0*/  LDCU UR31, c[0x0][0x398] ;  /* 0x00007300ff1f77ac */ /* 0x000e620008000800 */
[----:B----4-:R-:W-:Y:S01]  /*4df00*/  IMAD.WIDE R6, R13, 0x4, R196 ;  /* 0x000000040d067825 */ /* 0x010fe200078e02c4 */
[----:B------:R4:W-:Y:S01]  /*4df10*/  @P4 STG.E desc[UR16][R4.64], R169 ;  /* 0x000000a904004986 */ /* 0x0009e2000c101910 */
[----:B------:R-:W1:Y:S02]  /*4df20*/  LDCU UR6, c[0x0][0x39c] ;  /* 0x00007380ff0677ac */ /* 0x000e640008000800 */
[----:B------:R-:W-:Y:S01]  /*4df30*/  VIADD R0, R198, 0x68 ;  /* 0x00000068c6007836 */ /* 0x000fe20000000000 */
[----:B------:R1:W-:Y:S01]  /*4df40*/  @P6 STG.E desc[UR16][R6.64], R41 ;  /* 0x0000002906006986 */ /* 0x0003e2000c101910 */
[----:B------:R-:W-:Y:S01]  /*4df50*/  IMAD.WIDE R8, R15, 0x4, R2 ;  /* 0x000000040f087825 */ /* 0x000fe200078e0202 */
[----:B------:R-:W1:Y:S01]  /*4df60*/  LDCU UR35, c[0x0][0x398] ;  /* 0x00007300ff2377ac */ /* 0x000e620008000800 */
[----:B--2---:R-:W-:-:S02]  /*4df70*/  ISETP.LT.AND P6, PT, R199, UR40, !P5 ;  /* 0x00000028c7007c0c */ /* 0x004fc4000efc1270 */
[----:B------:R-:W-:Y:S01]  /*4df80*/  ISETP.LT.AND P5, PT, R200, UR20, !P5 ;  /* 0x00000014c8007c0c */ /* 0x000fe2000efa1270 */
[----:B------:R-:W2:Y:S01]  /*4df90*/  LDCU UR28, c[0x0][0x398] ;  /* 0x00007300ff1c77ac */ /* 0x000ea20008000800 */
[----:B------:R-:W-:Y:S01]  /*4dfa0*/  ISETP.GE.AND P0, PT, R0, UR15, PT ;  /* 0x0000000f00007c0c */ /* 0x000fe2000bf06270 */
[C---:B----4-:R-:W-:Y:S01]  /*4dfb0*/  IMAD.WIDE R4, R15.reuse, 0x4, R196 ;  /* 0x000000040f047825 */ /* 0x050fe200078e02c4 */
[----:B------:R4:W-:Y:S01]  /*4dfc0*/  @P2 STG.E desc[UR16][R8.64], R170 ;  /* 0x000000aa08002986 */ /* 0x0009e2000c101910 */
[----:B------:R-:W2:Y:S02]  /*4dfd0*/  LDCU UR18, c[0x0][0x398] ;  /* 0x00007300ff1277ac */ /* 0x000ea40008000800 */
[----:B------:R-:W-:Y:S01]  /*4dfe0*/  VIADD R15, R15, UR30 ;  /* 0x0000001e0f0f7c36 */ /* 0x000fe20008000000 */
[----:B------:R2:W-:Y:S01]  /*4dff0*/  @P3 STG.E desc[UR16][R4.64], R42 ;  /* 0x0000002a04003986 */ /* 0x0005e2000c101910 */
[----:B------:R-:W2:Y:S01]  /*4e000*/  LDCU UR12, c[0x0][0x39c] ;  /* 0x00007380ff0c77ac */ /* 0x000ea20008000800 */
[----:B------:R-:W-:Y:S01]  /*4e010*/  VIADD R0, R198, 0x69 ;  /* 0x00000069c6007836 */ /* 0x000fe20000000000 */
[----:B---3--:R-:W-:Y:S01]  /*4e020*/  ISETP.LT.AND P3, PT, R199, UR34, !P0 ;  /* 0x00000022c7007c0c */ /* 0x008fe2000c761270 */
[----:B-1----:R-:W-:Y:S01]  /*4e030*/  IMAD.WIDE R6, R15, 0x4, R2 ;  /* 0x000000040f067825 */ /* 0x002fe200078e0202 */
[----:B------:R-:W1:Y:S01]  /*4e040*/  LDCU UR14, c[0x0][0x39c] ;  /* 0x00007380ff0e77ac */ /* 0x000e620008000800 */
[----:B------:R-:W-:-:S02]  /*4e050*/  ISETP.LT.AND P0, PT, R200, UR22, !P0 ;  /* 0x00000016c8007c0c */ /* 0x000fc4000c701270 */
[C---:B----4-:R-:W-:Y:S01]  /*4e060*/  IMAD.WIDE R8, R15.reuse, 0x4, R196 ;  /* 0x000000040f087825 */ /* 0x050fe200078e02c4 */
[----:B------:R-:W-:Y:S01]  /*4e070*/  ISETP.GE.AND P4, PT, R0, UR11, PT ;  /* 0x0000000b00007c0c */ /* 0x000fe2000bf86270 */
[----:B------:R-:W3:Y:S01]  /*4e080*/  LDCU UR32, c[0x0][0x398] ;  /* 0x00007300ff2077ac */ /* 0x000ee20008000800 */
[----:B------:R-:W-:Y:S01]  /*4e090*/  IADD3 R0, PT, PT, R198, 0x6a, RZ ;  /* 0x0000006ac6007810 */ /* 0x000fe20007ffe0ff */
[----:B------:R-:W-:Y:S01]  /*4e0a0*/  VIADD R13, R15, UR30 ;  /* 0x0000001e0f0d7c36 */ /* 0x000fe20008000000 */
[----:B------:R4:W-:Y:S01]  /*4e0b0*/  @P6 STG.E desc[UR16][R6.64], R171 ;  /* 0x000000ab06006986 */ /* 0x0009e2000c101910 */
[----:B------:R-:W1:Y:S01]  /*4e0c0*/  LDCU UR24, c[0x0][0x398] ;  /* 0x00007300ff1877ac */ /* 0x000e620008000800 */
[----:B------:R-:W-:Y:S01]  /*4e0d0*/  ISETP.GE.AND P2, PT, R0, UR6, PT ;  /* 0x0000000600007c0c */ /* 0x000fe2000bf46270 */
[----:B--2---:R-:W-:Y:S01]  /*4e0e0*/  IMAD.WIDE R4, R13, 0x4, R2 ;  /* 0x000000040d047825 */ /* 0x004fe200078e0202 */
[----:B------:R-:W-:Y:S01]  /*4e0f0*/  @P5 STG.E desc[UR16][R8.64], R43 ;  /* 0x0000002b08005986 */ /* 0x000fe2000c101910 */
[----:B------:R-:W-:Y:S01]  /*4e100*/  ISETP.LT.AND P5, PT, R199, UR31, !P4 ;  /* 0x0000001fc7007c0c */ /* 0x000fe2000e7a1270 */
[----:B------:R-:W2:Y:S01]  /*4e110*/  LDCU UR6, c[0x0][0x39c] ;  /* 0x00007380ff0677ac */ /* 0x000ea20008000800 */
[----:B------:R-:W-:Y:S01]  /*4e120*/  ISETP.LT.AND P4, PT, R200, UR35, !P4 ;  /* 0x00000023c8007c0c */ /* 0x000fe2000e781270 */
[C---:B------:R-:W-:Y:S01]  /*4e130*/  IMAD.WIDE R10, R13.reuse, 0x4, R196 ;  /* 0x000000040d0a7825 */ /* 0x040fe200078e02c4 */
[----:B------:R-:W-:Y:S01]  /*4e140*/  IADD3 R0, PT, PT, R198, 0x6b, RZ ;  /* 0x0000006bc6007810 */ /* 0x000fe20007ffe0ff */
[----:B------:R-:W2:Y:S01]  /*4e150*/  LDCU UR15, c[0x0][0x398] ;  /* 0x00007300ff0f77ac */ /* 0x000ea20008000800 */
[----:B------:R-:W-:Y:S01]  /*4e160*/  IADD3 R13, PT, PT, R13, UR30, RZ ;  /* 0x0000001e0d0d7c10 */ /* 0x000fe2000fffe0ff */
[----:B------:R3:W-:Y:S01]  /*4e170*/  @P3 STG.E desc[UR16][R4.64], R172 ;  /* 0x000000ac04003986 */ /* 0x0007e2000c101910 */
[----:B------:R-:W-:Y:S01]  /*4e180*/  ISETP.LT.AND P3, PT, R199, UR28, !P2 ;  /* 0x0000001cc7007c0c */ /* 0x000fe2000d761270 */
[----:B------:R-:W2:Y:S01]  /*4e190*/  LDCU UR26, c[0x0][0x398] ;  /* 0x00007300ff1a77ac */ /* 0x000ea20008000800 */
[----:B------:R-:W-:Y:S01]  /*4e1a0*/  ISETP.GE.AND P6, PT, R0, UR12, PT ;  /* 0x0000000c00007c0c */ /* 0x000fe2000bfc6270 */
[----:B------:R-:W-:Y:S01]  /*4e1b0*/  VIADD R0, R198, 0x6c ;  /* 0x0000006cc6007836 */ /* 0x000fe20000000000 */
[----:B------:R-:W-:Y:S01]  /*4e1c0*/  ISETP.LT.AND P2, PT, R200, UR18, !P2 ;  /* 0x00000012c8007c0c */ /* 0x000fe2000d741270 */
[----:B------:R-:W2:Y:S01]  /*4e1d0*/  LDCU UR11, c[0x0][0x39c] ;  /* 0x00007380ff0b77ac */ /* 0x000ea20008000800 */
[C---:B----4-:R-:W-:Y:S01]  /*4e1e0*/  IMAD.WIDE R6, R13.reuse, 0x4, R2 ;  /* 0x000000040d067825 */ /* 0x050fe200078e0202 */
[C---:B------:R-:W-:Y:S01]  /*4e1f0*/  IADD3 R15, PT, PT, R13.reuse, UR30, RZ ;  /* 0x0000001e0d0f7c10 */ /* 0x040fe2000fffe0ff */
[----:B------:R-:W-:Y:S01]  /*4e200*/  @P0 STG.E desc[UR16][R10.64], R44 ;  /* 0x0000002c0a000986 */ /* 0x000fe2000c101910 */
[----:B------:R-:W4:Y:S01]  /*4e210*/  LDCU UR20, c[0x0][0x398] ;  /* 0x00007300ff1477ac */ /* 0x000f220008000800 */
[----:B-1----:R-:W-:Y:S01]  /*4e220*/  ISETP.GE.AND P0, PT, R0, UR14, PT ;  /* 0x0000000e00007c0c */ /* 0x002fe2000bf06270 */
[----:B---3--:R-:W-:Y:S01]  /*4e230*/  IMAD.WIDE R4, R13, 0x4, R196 ;  /* 0x000000040d047825 */ /* 0x008fe200078e02c4 */
[----:B------:R1:W-:Y:S01]  /*4e240*/  @P5 STG.E desc[UR16][R6.64], R173 ;  /* 0x000000ad06005986 */ /* 0x0003e2000c101910 */
[----:B------:R-:W3:Y:S02]  /*4e250*/  LDCU UR12, c[0x0][0x39c] ;  /* 0x00007380ff0c77ac */ /* 0x000ee40008000800 */
[----:B------:R-:W-:Y:S01]  /*4e260*/  VIADD R0, R198, 0x6d ;  /* 0x0000006dc6007836 */ /* 0x000fe20000000000 */
[----:B------:R3:W-:Y:S01]  /*4e270*/  @P4 STG.E desc[UR16][R4.64], R45 ;  /* 0x0000002d04004986 */ /* 0x0007e2000c101910 */
[----:B------:R-:W4:Y:S01]  /*4e280*/  LDCU UR22, c[0x0][0x398] ;  /* 0x00007300ff1677ac */ /* 0x000f220008000800 */
[----:B------:R-:W-:Y:S01]  /*4e290*/  IMAD.WIDE R8, R15, 0x4, R2 ;  /* 0x000000040f087825 */ /* 0x000fe200078e0202 */
[----:B------:R-:W-:-:S02]  /*4e2a0*/  ISETP.LT.AND P4, PT, R199, UR32, !P6 ;  /* 0x00000020c7007c0c */ /* 0x000fc4000f781270 */
[----:B------:R-:W-:Y:S01]  /*4e2b0*/  ISETP.LT.AND P6, PT, R200, UR24, !P6 ;  /* 0x00000018c8007c0c */ /* 0x000fe2000f7c1270 */
[----:B------:R-:W4:Y:S01]  /*4e2c0*/  LDCU UR31, c[0x0][0x398] ;  /* 0x00007300ff1f77ac */ /* 0x000f220008000800 */
[----:B--2---:R-:W-:Y:S01]  /*4e2d0*/  ISETP.GE.AND P5, PT, R0, UR6, PT ;  /* 0x0000000600007c0c */ /* 0x004fe2000bfa6270 */
[C---:B-1----:R-:W-:Y:S01]  /*4e2e0*/  IMAD.WIDE R6, R15.reuse, 0x4, R196 ;  /* 0x000000040f067825 */ /* 0x042fe200078e02c4 */
[----:B------:R1:W-:Y:S01]  /*4e2f0*/  @P3 STG.E desc[UR16][R8.64], R174 ;  /* 0x000000ae08003986 */ /* 0x0003e2000c101910 */
[----:B------:R-:W2:Y:S01]  /*4e300*/  LDCU UR6, c[0x0][0x39c] ;  /* 0x00007380ff0677ac */ /* 0x000ea20008000800 */
[----:B------:R-:W-:Y:S01]  /*4e310*/  IADD3 R0, PT, PT, R198, 0x6e, RZ ;  /* 0x0000006ec6007810 */ /* 0x000fe20007ffe0ff */
[----:B------:R-:W-:Y:S01]  /*4e320*/  VIADD R15, R15, UR30 ;  /* 0x0000001e0f0f7c36 */ /* 0x000fe20008000000 */
[----:B------:R4:W-:Y:S01]  /*4e330*/  @P2 STG.E desc[UR16][R6.64], R46 ;  /* 0x0000002e06002986 */ /* 0x0009e2000c101910 */
[----:B------:R-:W2:Y:S01]  /*4e340*/  LDCU UR28, c[0x0][0x398] ;  /* 0x00007300ff1c77ac */ /* 0x000ea20008000800 */
[----:B------:R-:W-:Y:S01]  /*4e350*/  ISETP.LT.AND P2, PT, R199, UR15, !P0 ;  /* 0x0000000fc7007c0c */ /* 0x000fe2000c741270 */
[C---:B---3--:R-:W-:Y:S01]  /*4e360*/  IMAD.WIDE R4, R15.reuse, 0x4, R2 ;  /* 0x000000040f047825 */ /* 0x048fe200078e0202 */
[----:B------:R-:W-:Y:S01]  /*4e370*/  ISETP.LT.AND P0, PT, R200, UR26, !P0 ;  /* 0x0000001ac8007c0c */ /* 0x000fe2000c701270 */
[----:B------:R-:W3:Y:S01]  /*4e380*/  LDCU UR14, c[0x0][0x398] ;  /* 0x00007300ff0e77ac */ /* 0x000ee20008000800 */
[----:B------:R-:W-:Y:S01]  /*4e390*/  ISETP.GE.AND P3, PT, R0, UR11, PT ;  /* 0x0000000b00007c0c */ /* 0x000fe2000bf66270 */
[C---:B------:R-:W-:Y:S01]  /*4e3a0*/  VIADD R13, R15.reuse, UR30 ;  /* 0x0000001e0f0d7c36 */ /* 0x040fe20008000000 */
[----:B------:R-:W-:Y:S01]  /*4e3b0*/  IADD3 R0, PT, PT, R198, 0x6f, RZ ;  /* 0x0000006fc6007810 */ /* 0x000fe20007ffe0ff */
[----:B-1----:R-:W-:Y:S01]  /*4e3c0*/  IMAD.WIDE R8, R15, 0x4, R196 ;  /* 0x000000040f087825 */ /* 0x002fe200078e02c4 */
[----:B------:R-:W1:Y:S01]  /*4e3d0*/  LDCU UR11, c[0x0][0x39c] ;  /* 0x00007380ff0b77ac */ /* 0x000e620008000800 */
[----:B------:R2:W-:Y:S01]  /*4e3e0*/  @P4 STG.E desc[UR16][R4.64], R175 ;  /* 0x000000af04004986 */ /* 0x0005e2000c101910 */
[----:B------:R-:W-:Y:S01]  /*4e3f0*/  ISETP.GE.AND P4, PT, R0, UR12, PT ;  /* 0x0000000c00007c0c */ /* 0x000fe2000bf86270 */
[----:B----4-:R-:W-:Y:S01]  /*4e400*/  IMAD.WIDE R6, R13, 0x4, R2 ;  /* 0x000000040d067825 */ /* 0x010fe200078e0202 */
[----:B------:R-:W4:Y:S01]  /*4e410*/  LDCU UR18, c[0x0][0x398] ;  /* 0x00007300ff1277ac */ /* 0x000f220008000800 */
[----:B------:R-:W-:Y:S01]  /*4e420*/  @P6 STG.E desc[UR16][R8.64], R47 ;  /* 0x0000002f08006986 */ /* 0x000fe2000c101910 */
[----:B------:R-:W-:Y:S01]  /*4e430*/  ISETP.LT.AND P6, PT, R199, UR20, !P5 ;  /* 0x00000014c7007c0c */ /* 0x000fe2000efc1270 */
[C---:B------:R-:W-:Y:S01]  /*4e440*/  IMAD.WIDE R10, R13.reuse, 0x4, R196 ;  /* 0x000000040d0a7825 */ /* 0x040fe200078e02c4 */
[----:B------:R-:W1:Y:S01]  /*4e450*/  LDCU UR12, c[0x0][0x39c] ;  /* 0x00007380ff0c77ac */ /* 0x000e620008000800 */
[----:B------:R-:W-:Y:S01]  /*4e460*/  ISETP.LT.AND P5, PT, R200, UR22, !P5 ;  /* 0x00000016c8007c0c */ /* 0x000fe2000efa1270 */
[----:B------:R3:W-:Y:S01]  /*4e470*/  @P2 STG.E desc[UR16][R6.64], R176 ;  /* 0x000000b006002986 */ /* 0x0007e2000c101910 */
[----:B------:R-:W-:Y:S01]  /*4e480*/  IADD3 R13, PT, PT, R13, UR30, RZ ;  /* 0x0000001e0d0d7c10 */ /* 0x000fe2000fffe0ff */
[----:B------:R-:W-:Y:S01]  /*4e490*/  VIADD R0, R198, 0x70 ;  /* 0x00000070c6007836 */ /* 0x000fe20000000000 */
[----:B------:R-:W4:Y:S01]  /*4e4a0*/  LDCU UR24, c[0x0][0x398] ;  /* 0x00007300ff1877ac */ /* 0x000f220008000800 */
[----:B------:R-:W-:Y:S01]  /*4e4b0*/  ISETP.LT.AND P2, PT, R199, UR31, !P3 ;  /* 0x0000001fc7007c0c */ /* 0x000fe2000df41270 */
[----:B------:R-:W-:Y:S01]  /*4e4c0*/  @P0 STG.E desc[UR16][R10.64], R48 ;  /* 0x000000300a000986 */ /* 0x000fe2000c101910 */
[----:B--2---:R-:W-:Y:S01]  /*4e4d0*/  IMAD.WIDE R4, R13, 0x4, R2 ;  /* 0x000000040d047825 */ /* 0x004fe200078e0202 */
[----:B------:R-:W2:Y:S01]  /*4e4e0*/  LDCU UR15, c[0x0][0x398] ;  /* 0x00007300ff0f77ac */ /* 0x000ea20008000800 */
[----:B------:R-:W-:-:S02]  /*4e4f0*/  ISETP.GE.AND P0, PT, R0, UR6, PT ;  /* 0x0000000600007c0c */ /* 0x000fc4000bf06270 */
[C---:B------:R-:W-:Y:S01]  /*4e500*/  IADD3 R15, PT, PT, R13.reuse, UR30, RZ ;  /* 0x0000001e0d0f7c10 */ /* 0x040fe2000fffe0ff */
[----:B------:R-:W-:Y:S01]  /*4e510*/  VIADD R0, R198, 0x71 ;  /* 0x00000071c6007836 */ /* 0x000fe20000000000 */
[----:B------:R-:W-:Y:S01]  /*4e520*/  ISETP.LT.AND P3, PT, R200, UR28, !P3 ;  /* 0x0000001cc8007c0c */ /* 0x000fe2000df61270 */
[----:B---3--:R-:W-:Y:S01]  /*4e530*/  IMAD.WIDE R6, R13, 0x4, R196 ;  /* 0x000000040d067825 */ /* 0x008fe200078e02c4 */
[----:B------:R-:W3:Y:S01]  /*4e540*/  LDCU UR6, c[0x0][0x39c] ;  /* 0x00007380ff0677ac */ /* 0x000ee20008000800 */
[----:B------:R2:W-:Y:S01]  /*4e550*/  @P6 STG.E desc[UR16][R4.64], R177 ;  /* 0x000000b104006986 */ /* 0x0005e2000c101910 */
[----:B-1----:R-:W-:Y:S01]  /*4e560*/  ISETP.GE.AND P6, PT, R0, UR11, PT ;  /* 0x0000000b00007c0c */ /* 0x002fe2000bfc6270 */
[----:B------:R-:W-:Y:S01]  /*4e570*/  IMAD.WIDE R8, R15, 0x4, R2 ;  /* 0x000000040f087825 */ /* 0x000fe200078e0202 */
[----:B------:R-:W1:Y:S01]  /*4e580*/  LDCU UR20, c[0x0][0x398] ;  /* 0x00007300ff1477ac */ /* 0x000e620008000800 */
[----:B------:R3:W-:Y:S01]  /*4e590*/  @P5 STG.E desc[UR16][R6.64], R49 ;  /* 0x0000003106005986 */ /* 0x0007e2000c101910 */
[----:B------:R-:W-:-:S02]  /*4e5a0*/  IADD3 R0, PT, PT, R198, 0x72, RZ ;  /* 0x00000072c6007810 */ /* 0x000fc40007ffe0ff */
[----:B------:R-:W-:Y:S01]  /*4e5b0*/  ISETP.LT.AND P5, PT, R199, UR14, !P4 ;  /* 0x0000000ec7007c0c */ /* 0x000fe2000e7a1270 */
[----:B------:R-:W1:Y:S01]  /*4e5c0*/  LDCU UR22, c[0x0][0x398] ;  /* 0x00007300ff1677ac */ /* 0x000e620008000800 */
[----:B------:R1:W-:Y:S01]  /*4e5d0*/  @P2 STG.E desc[UR16][R8.64], R178 ;  /* 0x000000b208002986 */ /* 0x0003e2000c101910 */
[----:B----4-:R-:W-:Y:S01]  /*4e5e0*/  ISETP.LT.AND P4, PT, R200, UR18, !P4 ;  /* 0x00000012c8007c0c */ /* 0x010fe2000e781270 */
[C---:B--2---:R-:W-:Y:S01]  /*4e5f0*/  IMAD.WIDE R4, R15.reuse, 0x4, R196 ;  /* 0x000000040f047825 */ /* 0x044fe200078e02c4 */
[----:B------:R-:W2:Y:S01]  /*4e600*/  LDCU UR26, c[0x0][0x398] ;  /* 0x00007300ff1a77ac */ /* 0x000ea20008000800 */
[----:B------:R-:W-:Y:S02]  /*4e610*/  ISETP.GE.AND P2, PT, R0, UR12, PT ;  /* 0x0000000c00007c0c */ /* 0x000fe4000bf46270 */
[----:B------:R-:W-:Y:S01]  /*4e620*/  VIADD R15, R15, UR30 ;  /* 0x0000001e0f0f7c36 */ /* 0x000fe20008000000 */
[----:B------:R-:W4:Y:S01]  /*4e630*/  LDCU UR12, c[0x0][0x398] ;  /* 0x00007300ff0c77ac */ /* 0x000f220008000800 */
[----:B------:R2:W-:Y:S01]  /*4e640*/  @P3 STG.E desc[UR16][R4.64], R50 ;  /* 0x0000003204003986 */ /* 0x0005e2000c101910 */
[----:B------:R-:W-:Y:S01]  /*4e650*/  ISETP.LT.AND P3, PT, R199, UR24, !P0 ;  /* 0x00000018c7007c0c */ /* 0x000fe2000c761270 */
[----:B---3--:R-:W-:Y:S01]  /*4e660*/  IMAD.WIDE R6, R15, 0x4, R2 ;  /* 0x000000040f067825 */ /* 0x008fe200078e0202 */
[----:B------:R-:W3:Y:S01]  /*4e670*/  LDCU UR11, c[0x0][0x39c] ;  /* 0x00007380ff0b77ac */ /* 0x000ee20008000800 */
[----:B------:R-:W-:-:S02]  /*4e680*/  IADD3 R0, PT, PT, R198, 0x73, RZ ;  /* 0x00000073c6007810 */ /* 0x000fc40007ffe0ff */
[----:B------:R-:W-:Y:S01]  /*4e690*/  ISETP.LT.AND P0, PT, R200, UR15, !P0 ;  /* 0x0000000fc8007c0c */ /* 0x000fe2000c701270 */
[C---:B-1----:R-:W-:Y:S01]  /*4e6a0*/  IMAD.WIDE R8, R15.reuse, 0x4, R196 ;  /* 0x000000040f087825 */ /* 0x042fe200078e02c4 */
[----:B------:R1:W-:Y:S01]  /*4e6b0*/  @P5 STG.E desc[UR16][R6.64], R179 ;  /* 0x000000b306005986 */ /* 0x0003e2000c101910 */
[----:B------:R-:W-:Y:S01]  /*4e6c0*/  ISETP.GE.AND P5, PT, R0, UR6, PT ;  /* 0x0000000600007c0c */ /* 0x000fe2000bfa6270 */
[----:B------:R-:W3:Y:S01]  /*4e6d0*/  LDCU UR6, c[0x0][0x398] ;  /* 0x00007300ff0677ac */ /* 0x000ee20008000800 */
[----:B------:R-:W-:Y:S01]  /*4e6e0*/  VIADD R13, R15, UR30 ;  /* 0x0000001e0f0d7c36 */ /* 0x000fe20008000000 */
[----:B------:R-:W-:Y:S01]  /*4e6f0*/  @P4 STG.E desc[UR16][R8.64], R51 ;  /* 0x0000003308004986 */ /* 0x000fe2000c101910 */
[----:B------:R-:W-:Y:S01]  /*4e700*/  ISETP.LT.AND P4, PT, R199, UR20, !P6 ;  /* 0x00000014c7007c0c */ /* 0x000fe2000f781270 */
[----:B------:R-:W3:Y:S01]  /*4e710*/  LDCU UR14, c[0x0][0x398] ;  /* 0x00007300ff0e77ac */ /* 0x000ee20008000800 */
[C---:B--2---:R-:W-:Y:S01]  /*4e720*/  IMAD.WIDE R4, R13.reuse, 0x4, R2 ;  /* 0x000000040d047825 */ /* 0x044fe200078e0202 */
[----:B------:R-:W-:Y:S01]  /*4e730*/  ISETP.LT.AND P6, PT, R200, UR22, !P6 ;  /* 0x00000016c8007c0c */ /* 0x000fe2000f7c1270 */
[----:B------:R-:W2:Y:S02]  /*4e740*/  LDCU UR15, c[0x0][0x398] ;  /* 0x00007300ff0f77ac */ /* 0x000ea40008000800 */
[C---:B------:R-:W-:Y:S01]  /*4e750*/  IMAD.WIDE R10, R13.reuse, 0x4, R196 ;  /* 0x000000040d0a7825 */ /* 0x040fe200078e02c4 */
[----:B------:R-:W-:Y:S01]  /*4e760*/  IADD3 R13, PT, PT, R13, UR30, RZ ;  /* 0x0000001e0d0d7c10 */ /* 0x000fe2000fffe0ff */
[----:B------:R3:W-:Y:S01]  /*4e770*/  @P3 STG.E desc[UR16][R4.64], R180 ;  /* 0x000000b404003986 */ /* 0x0007e2000c101910 */
[----:B------:R-:W-:Y:S01]  /*4e780*/  ISETP.LT.AND P3, PT, R199, UR26, !P2 ;  /* 0x0000001ac7007c0c */ /* 0x000fe2000d761270 */
[----:B------:R-:W-:Y:S01]  /*4e790*/  VIADD R0, R198, 0x74 ;  /* 0x00000074c6007836 */ /* 0x000fe20000000000 */
[----:B----4-:R-:W-:Y:S01]  /*4e7a0*/  ISETP.LT.AND P2, PT, R200, UR12, !P2 ;  /* 0x0000000cc8007c0c */ /* 0x010fe2000d741270 */
[----:B------:R-:W-:Y:S01]  /*4e7b0*/  @P0 STG.E desc[UR16][R10.64], R52 ;  /* 0x000000340a000986 */ /* 0x000fe2000c101910 */
[C---:B-1----:R-:W-:Y:S01]  /*4e7c0*/  IMAD.WIDE R6, R13.reuse, 0x4, R2 ;  /* 0x000000040d067825 */ /* 0x042fe200078e0202 */
[C---:B------:R-:W-:Y:S01]  /*4e7d0*/  IADD3 R15, PT, PT, R13.reuse, UR30, RZ ;  /* 0x0000001e0d0f7c10 */ /* 0x040fe2000fffe0ff */
[----:B------:R-:W1:Y:S01]  /*4e7e0*/  LDCU UR18, c[0x0][0x398] ;  /* 0x00007300ff1277ac */ /* 0x000e620008000800 */
[----:B---3--:R-:W-:Y:S01]  /*4e7f0*/  ISETP.GE.AND P0, PT, R0, UR11, PT ;  /* 0x0000000b00007c0c */ /* 0x008fe2000bf06270 */
[----:B------:R-:W-:Y:S01]  /*4e800*/  VIADD R0, R198, 0x75 ;  /* 0x00000075c6007836 */ /* 0x000fe20000000000 */
[----:B------:R3:W-:Y:S01]  /*4e810*/  @P4 STG.E desc[UR16][R6.64], R181 ;  /* 0x000000b506004986 */ /* 0x0007e2000c101910 */
[----:B------:R-:W4:Y:S01]  /*4e820*/  LDCU UR11, c[0x0][0x398] ;  /* 0x00007300ff0b77ac */ /* 0x000f220008000800 */
[----:B------:R-:W-:-:S02]  /*4e830*/  IMAD.WIDE R4, R13, 0x4, R196 ;  /* 0x000000040d047825 */ /* 0x000fc400078e02c4 */
[----:B------:R-:W-:Y:S01]  /*4e840*/  ISETP.GE.AND P4, PT, R0, UR5, PT ;  /* 0x0000000500007c0c */ /* 0x000fe2000bf86270 */
[----:B------:R-:W1:Y:S01]  /*4e850*/  LDCU UR5, c[0x0][0x398] ;  /* 0x00007300ff0577ac */ /* 0x000e620008000800 */
[----:B------:R-:W-:Y:S01]  /*4e860*/  IMAD.WIDE R8, R15, 0x4, R2 ;  /* 0x000000040f087825 */ /* 0x000fe200078e0202 */
[----:B------:R4:W-:Y:S01]  /*4e870*/  @P6 STG.E desc[UR16][R4.64], R53 ;  /* 0x0000003504006986 */ /* 0x0009e2000c101910 */
[----:B------:R-:W-:Y:S01]  /*4e880*/  ISETP.LT.AND P6, PT, R199, UR6, !P5 ;  /* 0x00000006c7007c0c */ /* 0x000fe2000efc1270 */
[----:B------:R-:W1:Y:S01]  /*4e890*/  LDCU UR12, c[0x0][0x398] ;  /* 0x00007300ff0c77ac */ /* 0x000e620008000800 */
[----:B------:R-:W-:Y:S01]  /*4e8a0*/  ISETP.LT.AND P5, PT, R200, UR14, !P5 ;  /* 0x0000000ec8007c0c */ /* 0x000fe2000efa1270 */
[----:B------:R1:W-:Y:S01]  /*4e8b0*/  @P3 STG.E desc[UR16][R8.64], R182 ;  /* 0x000000b608003986 */ /* 0x0003e2000c101910 */
[C---:B---3--:R-:W-:Y:S01]  /*4e8c0*/  IMAD.WIDE R6, R15.reuse, 0x4, R196 ;  /* 0x000000040f067825 */ /* 0x048fe200078e02c4 */
[----:B------:R-:W-:Y:S01]  /*4e8d0*/  IADD3 R0, PT, PT, R198, 0x76, RZ ;  /* 0x00000076c6007810 */ /* 0x000fe20007ffe0ff */
[----:B------:R-:W3:Y:S02]  /*4e8e0*/  LDCU UR6, c[0x0][0x398] ;  /* 0x00007300ff0677ac */ /* 0x000ee40008000800 */
[----:B------:R-:W-:Y:S01]  /*4e8f0*/  VIADD R15, R15, UR30 ;  /* 0x0000001e0f0f7c36 */ /* 0x000fe20008000000 */
[----:B------:R1:W-:Y:S01]  /*4e900*/  @P2 STG.E desc[UR16][R6.64], R54 ;  /* 0x0000003606002986 */ /* 0x0003e2000c101910 */
[----:B--2---:R-:W-:Y:S01]  /*4e910*/  ISETP.LT.AND P2, PT, R199, UR15, !P0 ;  /* 0x0000000fc7007c0c */ /* 0x004fe2000c741270 */
[----:B------:R-:W2:Y:S01]  /*4e920*/  LDCU UR14, c[0x0][0x398] ;  /* 0x00007300ff0e77ac */ /* 0x000ea20008000800 */
[----:B----4-:R-:W-:Y:S01]  /*4e930*/  IMAD.WIDE R4, R15, 0x4, R2 ;  /* 0x000000040f047825 */ /* 0x010fe200078e0202 */
[----:B------:R-:W-:-:S02]  /*4e940*/  ISETP.GE.AND P3, PT, R0, UR23, PT ;  /* 0x0000001700007c0c */ /* 0x000fc4000bf66270 */
[----:B-1----:R-:W-:Y:S01]  /*4e950*/  ISETP.LT.AND P0, PT, R200, UR18, !P0 ;  /* 0x00000012c8007c0c */ /* 0x002fe2000c701270 */
[C---:B------:R-:W-:Y:S01]  /*4e960*/  VIADD R13, R15.reuse, UR30 ;  /* 0x0000001e0f0d7c36 */ /* 0x040fe20008000000 */
[----:B------:R1:W-:Y:S01]  /*4e970*/  @P6 STG.E desc[UR16][R4.64], R183 ;  /* 0x000000b704006986 */ /* 0x0003e2000c101910 */
[----:B------:R-:W-:Y:S01]  /*4e980*/  IMAD.WIDE R8, R15, 0x4, R196 ;  /* 0x000000040f087825 */ /* 0x000fe200078e02c4 */
[----:B------:R-:W4:Y:S01]  /*4e990*/  LDCU UR15, c[0x0][0x398] ;  /* 0x00007300ff0f77ac */ /* 0x000f220008000800 */
[----:B------:R-:W-:Y:S02]  /*4e9a0*/  IADD3 R0, PT, PT, R198, 0x77, RZ ;  /* 0x00000077c6007810 */ /* 0x000fe40007ffe0ff */
[----:B------:R-:W-:Y:S01]  /*4e9b0*/  IMAD.WIDE R6, R13, 0x4, R2 ;  /* 0x000000040d067825 */ /* 0x000fe200078e0202 */
[----:B------:R-:W-:Y:S01]  /*4e9c0*/  @P5 STG.E desc[UR16][R8.64], R55 ;  /* 0x0000003708005986 */ /* 0x000fe2000c101910 */
[----:B------:R-:W-:Y:S01]  /*4e9d0*/  ISETP.LT.AND P5, PT, R199, UR11, !P4 ;  /* 0x0000000bc7007c0c */ /* 0x000fe2000e7a1270 */
[----:B------:R-:W2:Y:S01]  /*4e9e0*/  LDCU UR11, c[0x0][0x398] ;  /* 0x00007300ff0b77ac */ /* 0x000ea20008000800 */
[C---:B------:R-:W-:Y:S01]  /*4e9f0*/  IMAD.WIDE R10, R13.reuse, 0x4, R196 ;  /* 0x000000040d0a7825 */ /* 0x040fe200078e02c4 */
[----:B------:R3:W-:Y:S01]  /*4ea00*/  @P2 STG.E desc[UR16][R6.64], R184 ;  /* 0x000000b806002986 */ /* 0x0007e2000c101910 */
[----:B------:R-:W-:Y:S01]  /*4ea10*/  IADD3 R13, PT, PT, R13, UR30, RZ ;  /* 0x0000001e0d0d7c10 */ /* 0x000fe2000fffe0ff */
[----:B------:R-:W4:Y:S01]  /*4ea20*/  LDCU UR18, c[0x0][0x398] ;  /* 0x00007300ff1277ac */ /* 0x000f220008000800 */
[----:B------:R-:W-:Y:S01]  /*4ea30*/  ISETP.LT.AND P4, PT, R200, UR5, !P4 ;  /* 0x00000005c8007c0c */ /* 0x000fe2000e781270 */
[----:B------:R-:W-:Y:S01]  /*4ea40*/  @P0 STG.E desc[UR16][R10.64], R56 ;  /* 0x000000380a000986 */ /* 0x000fe2000c101910 */
[----:B------:R-:W-:Y:S01]  /*4ea50*/  ISETP.LT.AND P2, PT, R199, UR12, !P3 ;  /* 0x0000000cc7007c0c */ /* 0x000fe2000df41270 */
[C---:B-1----:R-:W-:Y:S01]  /*4ea60*/  IMAD.WIDE R4, R13.reuse, 0x4, R2 ;  /* 0x000000040d047825 */ /* 0x042fe200078e0202 */
[C---:B------:R-:W-:Y:S01]  /*4ea70*/  IADD3 R15, PT, PT, R13.reuse, UR30, RZ ;  /* 0x0000001e0d0f7c10 */ /* 0x040fe2000fffe0ff */
[----:B------:R-:W1:Y:S01]  /*4ea80*/  LDCU UR5, c[0x0][0x398] ;  /* 0x00007300ff0577ac */ /* 0x000e620008000800 */
[----:B------:R-:W-:Y:S01]  /*4ea90*/  ISETP.GE.AND P6, PT, R0, UR29, PT ;  /* 0x0000001d00007c0c */ /* 0x000fe2000bfc6270 */
[----:B------:R-:W-:Y:S01]  /*4eaa0*/  VIADD R0, R198, 0x78 ;  /* 0x00000078c6007836 */ /* 0x000fe20000000000 */
[----:B------:R4:W-:Y:S01]  /*4eab0*/  @P5 STG.E desc[UR16][R4.64], R185 ;  /* 0x000000b904005986 */ /* 0x0009e2000c101910 */
[----:B---3--:R-:W-:Y:S01]  /*4eac0*/  IMAD.WIDE R6, R13, 0x4, R196 ;  /* 0x000000040d067825 */ /* 0x008fe200078e02c4 */
[----:B------:R-:W-:Y:S01]  /*4ead0*/  ISETP.LT.AND P5, PT, R200, UR6, !P3 ;  /* 0x00000006c8007c0c */ /* 0x000fe2000dfa1270 */
[----:B------:R-:W3:Y:S01]  /*4eae0*/  LDCU UR12, c[0x0][0x398] ;  /* 0x00007300ff0c77ac */ /* 0x000ee20008000800 */
[----:B------:R-:W-:Y:S01]  /*4eaf0*/  ISETP.GE.AND P0, PT, R0, UR13, PT ;  /* 0x0000000d00007c0c */ /* 0x000fe2000bf06270 */
[----:B------:R-:W-:Y:S01]  /*4eb00*/  IMAD.WIDE R8, R15, 0x4, R2 ;  /* 0x000000040f087825 */ /* 0x000fe200078e0202 */
[----:B------:R1:W-:Y:S01]  /*4eb10*/  @P4 STG.E desc[UR16][R6.64], R57 ;  /* 0x0000003906004986 */ /* 0x0003e2000c101910 */
[----:B------:R-:W3:Y:S01]  /*4eb20*/  LDCU UR6, c[0x0][0x398] ;  /* 0x00007300ff0677ac */ /* 0x000ee20008000800 */
[C---:B--2---:R-:W-:Y:S01]  /*4eb30*/  ISETP.LT.AND P4, PT, R199.reuse, UR11, !P0 ;  /* 0x0000000bc7007c0c */ /* 0x044fe2000c781270 */
[----:B------:R-:W-:Y:S01]  /*4eb40*/  VIADD R0, R198, 0x79 ;  /* 0x00000079c6007836 */ /* 0x000fe20000000000 */
[----:B------:R2:W-:Y:S01]  /*4eb50*/  @P2 STG.E desc[UR16][R8.64], R186 ;  /* 0x000000ba08002986 */ /* 0x0005e2000c101910 */
[----:B------:R-:W-:Y:S01]  /*4eb60*/  ISETP.LT.AND P2, PT, R199, UR14, !P6 ;  /* 0x0000000ec7007c0c */ /* 0x000fe2000f741270 */
[C---:B----4-:R-:W-:Y:S01]  /*4eb70*/  IMAD.WIDE R4, R15.reuse, 0x4, R196 ;  /* 0x000000040f047825 */ /* 0x050fe200078e02c4 */
[----:B------:R-:W-:Y:S01]  /*4eb80*/  ISETP.LT.AND P6, PT, R200, UR15, !P6 ;  /* 0x0000000fc8007c0c */ /* 0x000fe2000f7c1270 */
[----:B------:R-:W4:Y:S01]  /*4eb90*/  LDCU UR13, c[0x0][0x398] ;  /* 0x00007300ff0d77ac */ /* 0x000f220008000800 */
[----:B------:R-:W-:Y:S01]  /*4eba0*/  ISETP.GE.AND P3, PT, R0, UR27, PT ;  /* 0x0000001b00007c0c */ /* 0x000fe2000bf66270 */
[----:B------:R-:W-:Y:S01]  /*4ebb0*/  VIADD R15, R15, UR30 ;  /* 0x0000001e0f0f7c36 */ /* 0x000fe20008000000 */
[----:B------:R-:W-:Y:S01]  /*4ebc0*/  IADD3 R0, PT, PT, R198, 0x7a, RZ ;  /* 0x0000007ac6007810 */ /* 0x000fe20007ffe0ff */
[----:B------:R3:W-:Y:S01]  /*4ebd0*/  @P5 STG.E desc[UR16][R4.64], R58 ;  /* 0x0000003a04005986 */ /* 0x0007e2000c101910 */
[----:B------:R-:W4:Y:S01]  /*4ebe0*/  LDCU UR11, c[0x0][0x398] ;  /* 0x00007300ff0b77ac */ /* 0x000f220008000800 */
[C---:B-1----:R-:W-:Y:S01]  /*4ebf0*/  IMAD.WIDE R6, R15.reuse, 0x4, R2 ;  /* 0x000000040f067825 */ /* 0x042fe200078e0202 */
[----:B------:R-:W-:-:S02]  /*4ec00*/  IADD3 R13, PT, PT, R15, UR30, RZ ;  /* 0x0000001e0f0d7c10 */ /* 0x000fc4000fffe0ff */
[----:B------:R-:W-:Y:S01]  /*4ec10*/  ISETP.GE.AND P5, PT, R0, UR9, PT ;  /* 0x0000000900007c0c */ /* 0x000fe2000bfa6270 */
[----:B--2---:R-:W-:Y:S01]  /*4ec20*/  IMAD.WIDE R8, R15, 0x4, R196 ;  /* 0x000000040f087825 */ /* 0x004fe200078e02c4 */
[----:B------:R-:W1:Y:S01]  /*4ec30*/  LDCU UR9, c[0x0][0x398] ;  /* 0x00007300ff0977ac */ /* 0x000e620008000800 */
[----:B------:R2:W-:Y:S01]  /*4ec40*/  @P2 STG.E desc[UR16][R6.64], R187 ;  /* 0x000000bb06002986 */ /* 0x0005e2000c101910 */
[----:B------:R-:W-:Y:S01]  /*4ec50*/  ISETP.LT.AND P0, PT, R200, UR18, !P0 ;  /* 0x00000012c8007c0c */ /* 0x000fe2000c701270 */
[----:B------:R-:W-:Y:S01]  /*4ec60*/  IMAD.WIDE R10, R13, 0x4, R2 ;  /* 0x000000040d0a7825 */ /* 0x000fe200078e0202 */
[----:B------:R-:W1:Y:S01]  /*4ec70*/  LDCU UR14, c[0x0][0x398] ;  /* 0x00007300ff0e77ac */ /* 0x000e620008000800 */
[----:B------:R4:W-:Y:S01]  /*4ec80*/  @P6 STG.E desc[UR16][R8.64], R59 ;  /* 0x0000003b08006986 */ /* 0x0009e2000c101910 */
[----:B---3--:R-:W-:Y:S01]  /*4ec90*/  ISETP.LT.AND P6, PT, R199, UR6, !P5 ;  /* 0x00000006c7007c0c */ /* 0x008fe2000efc1270 */
[C---:B------:R-:W-:Y:S01]  /*4eca0*/  IMAD.WIDE R4, R13.reuse, 0x4, R196 ;  /* 0x000000040d047825 */ /* 0x040fe200078e02c4 */
[----:B------:R-:W-:Y:S01]  /*4ecb0*/  IADD3 R13, PT, PT, R13, UR30, RZ ;  /* 0x0000001e0d0d7c10 */ /* 0x000fe2000fffe0ff */
[----:B------:R3:W-:Y:S01]  /*4ecc0*/  @P4 STG.E desc[UR16][R10.64], R188 ;  /* 0x000000bc0a004986 */ /* 0x0007e2000c101910 */
[----:B------:R-:W-:Y:S01]  /*4ecd0*/  ISETP.LT.AND P4, PT, R199, UR5, !P3 ;  /* 0x00000005c7007c0c */ /* 0x000fe2000df81270 */
[----:B------:R-:W-:Y:S01]  /*4ece0*/  VIADD R0, R198, 0x7b ;  /* 0x0000007bc6007836 */ /* 0x000fe20000000000 */
[----:B------:R-:W-:Y:S01]  /*4ecf0*/  ISETP.LT.AND P3, PT, R200, UR12, !P3 ;  /* 0x0000000cc8007c0c */ /* 0x000fe2000df61270 */
[C---:B------:R-:W-:Y:S01]  /*4ed00*/  VIADD R15, R13.reuse, UR30 ;  /* 0x0000001e0d0f7c36 */ /* 0x040fe20008000000 */
[----:B------:R-:W1:Y:S01]  /*4ed10*/  LDCU UR15, c[0x0][0x398] ;  /* 0x00007300ff0f77ac */ /* 0x000e620008000800 */
[C---:B--2---:R-:W-:Y:S01]  /*4ed20*/  IMAD.WIDE R6, R13.reuse, 0x4, R2 ;  /* 0x000000040d067825 */ /* 0x044fe200078e0202 */
[----:B------:R-:W-:Y:S01]  /*4ed30*/  ISETP.GE.AND P2, PT, R0, UR25, PT ;  /* 0x0000001900007c0c */ /* 0x000fe2000bf46270 */
[----:B------:R2:W-:Y:S01]  /*4ed40*/  @P0 STG.E desc[UR16][R4.64], R60 ;  /* 0x0000003c04000986 */ /* 0x0005e2000c101910 */
[----:B------:R-:W-:Y:S01]  /*4ed50*/  IADD3 R0, PT, PT, R198, 0x7c, RZ ;  /* 0x0000007cc6007810 */ /* 0x000fe20007ffe0ff */
[----:B----4-:R-:W-:Y:S01]  /*4ed60*/  IMAD.WIDE R8, R13, 0x4, R196 ;  /* 0x000000040d087825 */ /* 0x010fe200078e02c4 */
[----:B------:R-:W4:Y:S01]  /*4ed70*/  LDCU UR5, c[0x0][0x398] ;  /* 0x00007300ff0577ac */ /* 0x000f220008000800 */
[----:B------:R-:W-:-:S02]  /*4ed80*/  ISETP.LT.AND P5, PT, R200, UR13, !P5 ;  /* 0x0000000dc8007c0c */ /* 0x000fc4000efa1270 */
[----:B---3--:R-:W-:Y:S01]  /*4ed90*/  IMAD.WIDE R10, R15, 0x4, R2 ;  /* 0x000000040f0a7825 */ /* 0x008fe200078e0202 */
[----:B------:R-:W-:Y:S01]  /*4eda0*/  ISETP.GE.AND P0, PT, R0, UR19, PT ;  /* 0x0000001300007c0c */ /* 0x000fe2000bf06270 */
[----:B------:R3:W-:Y:S01]  /*4edb0*/  @P4 STG.E desc[UR16][R6.64], R189 ;  /* 0x000000bd06004986 */ /* 0x0007e2000c101910 */
[----:B------:R-:W4:Y:S01]  /*4edc0*/  LDCU UR6, c[0x0][0x398] ;  /* 0x00007300ff0677ac */ /* 0x000f220008000800 */
[----:B------:R-:W-:Y:S01]  /*4edd0*/  ISETP.LT.AND P4, PT, R199, UR11, !P2 ;  /* 0x0000000bc7007c0c */ /* 0x000fe2000d781270 */
[----:B------:R-:W-:Y:S01]  /*4ede0*/  VIADD R0, R198, 0x7d ;  /* 0x0000007dc6007836 */ /* 0x000fe20000000000 */
[----:B------:R3:W-:Y:S01]  /*4edf0*/  @P3 STG.E desc[UR16][R8.64], R61 ;  /* 0x0000003d08003986 */ /* 0x0007e2000c101910 */
[----:B------:R-:W4:Y:S01]  /*4ee00*/  LDCU UR12, c[0x0][0x398] ;  /* 0x00007300ff0c77ac */ /* 0x000f220008000800 */
[----:B-1----:R-:W-:Y:S01]  /*4ee10*/  ISETP.LT.AND P3, PT, R200, UR9, !P2 ;  /* 0x00000009c8007c0c */ /* 0x002fe2000d761270 */
[C---:B--2---:R-:W-:Y:S01]  /*4ee20*/  IMAD.WIDE R4, R15.reuse, 0x4, R196 ;  /* 0x000000040f047825 */ /* 0x044fe200078e02c4 */
[----:B------:R1:W-:Y:S01]  /*4ee30*/  @P6 STG.E desc[UR16][R10.64], R190 ;  /* 0x000000be0a006986 */ /* 0x0003e2000c101910 */
[----:B------:R-:W-:Y:S01]  /*4ee40*/  IADD3 R13, PT, PT, R15, UR30, RZ ;  /* 0x0000001e0f0d7c10 */ /* 0x000fe2000fffe0ff */
[----:B------:R-:W2:Y:S01]  /*4ee50*/  LDCU UR9, c[0x0][0x398] ;  /* 0x00007300ff0977ac */ /* 0x000ea20008000800 */
[----:B------:R-:W-:Y:S01]  /*4ee60*/  ISETP.LT.AND P6, PT, R199, UR14, !P0 ;  /* 0x0000000ec7007c0c */ /* 0x000fe2000c7c1270 */
[----:B------:R1:W-:Y:S01]  /*4ee70*/  @P5 STG.E desc[UR16][R4.64], R62 ;  /* 0x0000003e04005986 */ /* 0x0003e2000c101910 */
[----:B------:R-:W-:Y:S01]  /*4ee80*/  IADD3 R198, PT, PT, R198, 0x7e, RZ ;  /* 0x0000007ec6c67810 */ /* 0x000fe20007ffe0ff */
[C---:B------:R-:W-:Y:S01]  /*4ee90*/  VIADD R17, R13.reuse, UR30 ;  /* 0x0000001e0d117c36 */ /* 0x040fe20008000000 */
[----:B------:R-:W-:Y:S01]  /*4eea0*/  ISETP.GE.AND P2, PT, R0, UR21, PT ;  /* 0x0000001500007c0c */ /* 0x000fe2000bf46270 */
[----:B---3--:R-:W-:Y:S01]  /*4eeb0*/  IMAD.WIDE R6, R13, 0x4, R2 ;  /* 0x000000040d067825 */ /* 0x008fe200078e0202 */
[----:B------:R-:W-:-:S02]  /*4eec0*/  ISETP.GE.AND P5, PT, R198, UR7, PT ;  /* 0x00000007c6007c0c */ /* 0x000fc4000bfa6270 */
[C---:B------:R-:W-:Y:S01]  /*4eed0*/  ISETP.LT.AND P0, PT, R200.reuse, UR15, !P0 ;  /* 0x0000000fc8007c0c */ /* 0x040fe2000c701270 */
[----:B------:R-:W-:Y:S01]  /*4eee0*/  IMAD.WIDE R8, R13, 0x4, R196 ;  /* 0x000000040d087825 */ /* 0x000fe200078e02c4 */
[----:B------:R3:W-:Y:S01]  /*4eef0*/  @P4 STG.E desc[UR16][R6.64], R191 ;  /* 0x000000bf06004986 */ /* 0x0007e2000c101910 */
[----:B----4-:R-:W-:Y:S02]  /*4ef00*/  ISETP.LT.AND P4, PT, R199, UR12, !P5 ;  /* 0x0000000cc7007c0c */ /* 0x010fe4000ef81270 */
[----:B-1----:R-:W-:Y:S01]  /*4ef10*/  IMAD.WIDE R10, R17, 0x4, R2 ;  /* 0x00000004110a7825 */ /* 0x002fe200078e0202 */
[----:B------:R1:W-:Y:S01]  /*4ef20*/  @P3 STG.E desc[UR16][R8.64], R63 ;  /* 0x0000003f08003986 */ /* 0x0003e2000c101910 */
[----:B------:R-:W-:Y:S02]  /*4ef30*/  ISETP.LT.AND P3, PT, R199, UR8, !P1 ;  /* 0x00000008c7007c0c */ /* 0x000fe4000cf61270 */
[----:B------:R-:W-:Y:S01]  /*4ef40*/  VIADD R13, R17, UR30 ;  /* 0x0000001e110d7c36 */ /* 0x000fe20008000000 */
[----:B------:R4:W-:Y:S01]  /*4ef50*/  @P6 STG.E desc[UR16][R10.64], R192 ;  /* 0x000000c00a006986 */ /* 0x0009e2000c101910 */
[----:B------:R-:W-:Y:S01]  /*4ef60*/  ISETP.LT.AND P6, PT, R199, UR5, !P2 ;  /* 0x00000005c7007c0c */ /* 0x000fe2000d7c1270 */
[----:B------:R-:W-:Y:S01]  /*4ef70*/  IMAD.WIDE R4, R17, 0x4, R196 ;  /* 0x0000000411047825 */ /* 0x000fe200078e02c4 */
[----:B------:R-:W-:-:S02]  /*4ef80*/  ISETP.LT.AND P2, PT, R200, UR6, !P2 ;  /* 0x00000006c8007c0c */ /* 0x000fc4000d741270 */
[C---:B------:R-:W-:Y:S01]  /*4ef90*/  IADD3 R15, PT, PT, R13.reuse, UR30, RZ ;  /* 0x0000001e0d0f7c10 */ /* 0x040fe2000fffe0ff */
[----:B---3--:R-:W-:Y:S01]  /*4efa0*/  IMAD.WIDE R6, R13, 0x4, R2 ;  /* 0x000000040d067825 */ /* 0x008fe200078e0202 */
[C---:B--2---:R-:W-:Y:S01]  /*4efb0*/  ISETP.LT.AND P5, PT, R200.reuse, UR9, !P5 ;  /* 0x00000009c8007c0c */ /* 0x044fe2000efa1270 */
[----:B------:R2:W-:Y:S01]  /*4efc0*/  @P0 STG.E desc[UR16][R4.64], R64 ;  /* 0x0000004004000986 */ /* 0x0005e2000c101910 */
[----:B------:R-:W-:Y:S01]  /*4efd0*/  ISETP.LT.AND P1, PT, R200, UR4, !P1 ;  /* 0x00000004c8007c0c */ /* 0x000fe2000cf21270 */
[----:B------:R-:W-:Y:S02]  /*4efe0*/  VIADD R17, R15, UR30 ;  /* 0x0000001e0f117c36 */ /* 0x000fe40008000000 */
[----:B-1----:R-:W-:Y:S02]  /*4eff0*/  IMAD.WIDE R8, R13, 0x4, R196 ;  /* 0x000000040d087825 */ /* 0x002fe400078e02c4 */
[----:B------:R2:W-:Y:S02]  /*4f000*/  @P6 STG.E desc[UR16][R6.64], R193 ;  /* 0x000000c106006986 */ /* 0x0005e4000c101910 */
[----:B----4-:R-:W-:-:S02]  /*4f010*/  IMAD.WIDE R10, R15, 0x4, R2 ;  /* 0x000000040f0a7825 */ /* 0x010fc400078e0202 */
[----:B------:R2:W-:Y:S02]  /*4f020*/  @P2 STG.E desc[UR16][R8.64], R65 ;  /* 0x0000004108002986 */ /* 0x0005e4000c101910 */
[----:B------:R-:W-:Y:S02]  /*4f030*/  IMAD.WIDE R12, R15, 0x4, R196 ;  /* 0x000000040f0c7825 */ /* 0x000fe400078e02c4 */
[----:B------:R2:W-:Y:S02]  /*4f040*/  @P4 STG.E desc[UR16][R10.64], R194 ;  /* 0x000000c20a004986 */ /* 0x0005e4000c101910 */
[C---:B------:R-:W-:Y:S02]  /*4f050*/  IMAD.WIDE R2, R17.reuse, 0x4, R2 ;  /* 0x0000000411027825 */ /* 0x040fe400078e0202 */
[----:B------:R2:W-:Y:S02]  /*4f060*/  @P5 STG.E desc[UR16][R12.64], R66 ;  /* 0x000000420c005986 */ /* 0x0005e4000c101910 */
[----:B------:R-:W-:-:S02]  /*4f070*/  IMAD.WIDE R196, R17, 0x4, R196 ;  /* 0x0000000411c47825 */ /* 0x000fc400078e02c4 */
[----:B------:R2:W-:Y:S04]  /*4f080*/  @P3 STG.E desc[UR16][R2.64], R195 ;  /* 0x000000c302003986 */ /* 0x0005e8000c101910 */
[----:B------:R2:W-:Y:S01]  /*4f090*/  @P1 STG.E desc[UR16][R196.64], R67 ;  /* 0x00000043c4001986 */ /* 0x0005e2000c101910 */
[----:B------:R-:W-:Y:S06]  /*4f0a0*/  BAR.SYNC.DEFER_BLOCKING 0x0 ;  /* 0x0000000000007b1d */ /* 0x000fec0000010000 */
[----:B------:R-:W-:Y:S05]  /*4f0b0*/  BRA.U UP0, `(.L_x_15) ;  /* 0x0000000100a07547 */ /* 0x000fea000b800000 */
[----:B------:R-:W1:Y:S01]  /*4f0c0*/  S2UR UR5, SR_CgaCtaId ;  /* 0x00000000000579c3 */ /* 0x000e620000008800 */
[----:B------:R-:W-:Y:S01]  /*4f0d0*/  NOP ;  /* 0x0000000000007918 */ /* 0x000fe20000000000 */
[----:B------:R-:W-:Y:S01]  /*4f0e0*/  UMOV UR4, 0x50 ;  /* 0x0000005000047882 */ /* 0x000fe20000000000 */
[----:B------:R-:W-:Y:S01]  /*4f0f0*/  MOV R0, UR10 ;  /* 0x0000000a00007c02 */ /* 0x000fe20008000f00 */
[----:B--2---:R-:W-:Y:S02]  /*4f100*/  HFMA2 R7, -RZ, RZ, 0, 5.9604644775390625e-08 ;  /* 0x00000001ff077431 */ /* 0x004fe400000001ff */
[----:B------:R-:W-:Y:S01]  /*4f110*/  IMAD.MOV.U32 R3, RZ, RZ, 0xffff ;  /* 0x0000ffffff037424 */ /* 0x000fe200078e00ff */
[----:B------:R-:W-:-:S04]  /*4f120*/  LOP3.LUT R0, R0, 0xffff, RZ, 0xc0, !PT ;  /* 0x0000ffff00007812 */ /* 0x000fc800078ec0ff */
[----:B------:R-:W-:-:S05]  /*4f130*/  SHF.R.U32.HI R0, RZ, 0x5, R0 ;  /* 0x00000005ff007819 */ /* 0x000fca0000011600 */
[----:B------:R-:W-:Y:S01]  /*4f140*/  VIADD R2, R0, 0x10 ;  /* 0x0000001000027836 */ /* 0x000fe20000000000 */
[----:B------:R-:W-:Y:S01]  /*4f150*/  SHF.L.U32 R0, R3, R0, RZ ;  /* 0x0000000003007219 */ /* 0x000fe200000006ff */
[----:B-1----:R-:W-:-:S03]  /*4f160*/  ULEA UR6, UR5, UR4, 0x18 ;  /* 0x0000000405067291 */ /* 0x002fc6000f8ec0ff */
[----:B------:R-:W-:-:S04]  /*4f170*/  SHF.L.U32 R3, R7, R2, RZ ;  /* 0x0000000207037219 */ /* 0x000fc800000006ff */
[----:B------:R-:W-:Y:S02]  /*4f180*/  LOP3.LUT R0, R3, R0, RZ, 0xfc, !PT ;  /* 0x0000000003007212 */ /* 0x000fe400078efcff */
[----:B------:R-:W1:Y:S02]  /*4f190*/  LDS R5, [UR6] ;  /* 0x00000006ff057984 */ /* 0x000e640008000800 */
[C---:B------:R-:W-:Y:S02]  /*4f1a0*/  LOP3.LUT R2, R0.reuse, 0xffff, RZ, 0xc0, !PT ;  /* 0x0000ffff00027812 */ /* 0x040fe400078ec0ff */
[----:B-1----:R-:W-:-:S04]  /*4f1b0*/  LOP3.LUT R3, R0, 0xffff, R5, 0x80, !PT ;  /* 0x0000ffff00037812 */ /* 0x002fc800078e8005 */
[----:B------:R-:W-:-:S13]  /*4f1c0*/  ISETP.NE.AND P0, PT, R3, R2, PT ;  /* 0x000000020300720c */ /* 0x000fda0003f05270 */
[----:B------:R-:W-:Y:S05]  /*4f1d0*/  @P0 BRA `(.L_x_16) ;  /* 0x0000000000500947 */ /* 0x000fea0003800000 */
[----:B------:R-:W-:Y:S02]  /*4f1e0*/  SHF.R.U32.HI R5, RZ, 0x10, R5 ;  /* 0x00000010ff057819 */ /* 0x000fe40000011605 */
[----:B------:R-:W-:-:S04]  /*4f1f0*/  SHF.R.U32.HI R2, RZ, 0x10, R0 ;  /* 0x00000010ff027819 */ /* 0x000fc80000011600 */
[----:B------:R-:W-:-:S04]  /*4f200*/  LOP3.LUT R5, R5, R2, RZ, 0xc0, !PT ;  /* 0x0000000205057212 */ /* 0x000fc800078ec0ff */
[----:B------:R-:W-:-:S13]  /*4f210*/  ISETP.NE.AND P0, PT, R5, R2, PT ;  /* 0x000000020500720c */ /* 0x000fda0003f05270 */
[----:B------:R-:W-:Y:S05]  /*4f220*/  @P0 BRA `(.L_x_17) ;  /* 0x0000000000300947 */ /* 0x000fea0003800000 */
[----:B------:R-:W-:Y:S01]  /*4f230*/  R2UR UR4, R0 ;  /* 0x00000000000472ca */ /* 0x000fe200000e0000 */
[----:B------:R-:W-:Y:S01]  /*4f240*/  VOTEU.ANY UR5, UPT, PT ;  /* 0x0000000000057886 */ /* 0x000fe200038e0100 */
[----:B------:R-:W1:Y:S01]  /*4f250*/  S2R R0, SR_LANEID ;  /* 0x0000000000007919 */ /* 0x000e620000000000 */
[----:B------:R-:W-:-:S10]  /*4f260*/  UFLO.U32 UR5, UR5 ;  /* 0x00000005000572bd */ /* 0x000fd400080e0000 */
[----:B------:R-:W-:-:S06]  /*4f270*/  ULOP3.LUT UR4, URZ, UR4, URZ, 0x33, !UPT ;  /* 0x00000004ff047292 */ /* 0x000fcc000f8e33ff */
[----:B------:R-:W-:-:S04]  /*4f280*/  MOV R2, UR4 ;  /* 0x0000000400027c02 */ /* 0x000fc80008000f00 */
[----:B------:R-:W2:Y:S02]  /*4f290*/  REDUX UR7, R2 ;  /* 0x00000000020773c4 */ /* 0x000ea40000000000 */
[----:B------:R3:W-:Y:S01]  /*4f2a0*/  UTCATOMSWS.AND URZ, UR4 ;  /* 0x0000000400ff79e3 */ /* 0x0007e20008000000 */
[----:B-1----:R-:W-:Y:S01]  /*4f2b0*/  ISETP.EQ.U32.AND P0, PT, R0, UR5, PT ;  /* 0x0000000500007c0c */ /* 0x002fe2000bf02070 */
[----:B--2---:R-:W-:-:S12]  /*4f2c0*/  IMAD.U32 R0, RZ, RZ, UR7 ;  /* 0x00000007ff007e24 */ /* 0x004fd8000f8e00ff */
[----:B------:R3:W-:Y:S01]  /*4f2d0*/  @P0 ATOMS.AND RZ, [UR6], R0 ;  /* 0x00000000ffff098c */ /* 0x0007e2000a800006 */
[----:B------:R-:W-:Y:S05]  /*4f2e0*/  BRA `(.L_x_15) ;  /* 0x0000000000147947 */ /* 0x000fea0003800000 */
.L_x_17:
[----:B------:R-:W-:-:S07]  /*4f2f0*/  MOV R2, 0x4f310 ;  /* 0x0004f31000027802 */ /* 0x000fce0000000f00 */
[----:B------:R-:W-:Y:S05]  /*4f300*/  CALL.REL.NOINC `($__internal_0_$__cuda_sm10x_tcgen05_guardrail_trap_col_being_dealloced_not_returned_by_alloc) ;  /* 0x00000000002c7944 */ /* 0x000fea0003c00000 */
[----:B------:R-:W-:Y:S05]  /*4f310*/  BRA `(.L_x_15) ;  /* 0x0000000000087947 */ /* 0x000fea0003800000 */
.L_x_16:
[----:B------:R-:W-:-:S07]  /*4f320*/  MOV R2, 0x4f340 ;  /* 0x0004f34000027802 */ /* 0x000fce0000000f00 */
[----:B------:R-:W-:Y:S05]  /*4f330*/  CALL.REL.NOINC `($__internal_2_$__cuda_sm10x_tcgen05_guardrail_trap_unallocated_columns_being_dealloced) ;  /* 0x0000000000387944 */ /* 0x000fea0003c00000 */
.L_x_15:
[----:B------:R-:W-:Y:S01]  /*4f340*/  NOP ;  /* 0x0000000000007918 */ /* 0x000fe20000000000 */
[----:B---3--:R-:W-:Y:S05]  /*4f350*/  EXIT ;  /* 0x000000000000794d */ /* 0x008fea0003800000 */
.L_x_10:
[----:B------:R-:W2:Y:S02]  /*4f360*/  SYNCS.PHASECHK.TRANS64.TRYWAIT P3, [UR8], R4 ;  /* 0x00000004ff0075a7 */ /* 0x000ea40008061108 */
[----:B--2---:R-:W-:Y:S05]  /*4f370*/  @!P3 BRA `(.L_x_10) ;  /* 0xfffffffc00f8b947 */ /* 0x004fea000383ffff */
[----:B------:R-:W-:Y:S05]  /*4f380*/  BRA `(.L_x_18) ;  /* 0xfffffe8000b07947 */ /* 0x000fea000383ffff */
.L_x_14:
[----:B------:R-:W4:Y:S02]  /*4f390*/  SYNCS.PHASECHK.TRANS64.TRYWAIT P0, [UR8], R0 ;  /* 0x00000000ff0075a7 */ /* 0x000f240008001108 */
[----:B----4-:R-:W-:Y:S05]  /*4f3a0*/  @!P0 BRA `(.L_x_14) ;  /* 0xfffffffc00f88947 */ /* 0x010fea000383ffff */
[----:B------:R-:W-:Y:S05]  /*4f3b0*/  BRA `(.L_x_13) ;  /* 0xffffff9800347947 */ /* 0x000fea000383ffff */
        .weak           $__internal_0_$__cuda_sm10x_tcgen05_guardrail_trap_col_being_dealloced_not_returned_by_alloc
        .type           $__internal_0_$__cuda_sm10x_tcgen05_guardrail_trap_col_being_dealloced_not_returned_by_alloc,@function
        .size           $__internal_0_$__cuda_sm10x_tcgen05_guardrail_trap_col_being_dealloced_not_returned_by_alloc,($__internal_1_$__cuda_sm10x_tcgen05_guardrail_trap_phase_invalid_during_alloc - $__internal_0_$__cuda_sm10x_tcgen05_guardrail_trap_col_being_dealloced_not_returned_by_alloc)
$__internal_0_$__cuda_sm10x_tcgen05_guardrail_trap_col_being_dealloced_not_returned_by_alloc:
[----:B------:R-:W-:Y:S05]  /*4f3c0*/  BPT.TRAP 0x1 ;  /* 0x000000040000795c */ /* 0x000fea0000300000 */
[----:B------:R-:W-:-:S04]  /*4f3d0*/  MOV R3, 0x0 ;  /* 0x0000000000037802 */ /* 0x000fc80000000f00 */
[----:B------:R-:W-:Y:S05]  /*4f3e0*/  RET.REL.NODEC R2 `(matmul_kernel) ;  /* 0xfffffb0c02047950 */ /* 0x000fea0003c3ffff */
        .weak           $__internal_1_$__cuda_sm10x_tcgen05_guardrail_trap_phase_invalid_during_alloc
        .type           $__internal_1_$__cuda_sm10x_tcgen05_guardrail_trap_phase_invalid_during_alloc,@function
        .size           $__internal_1_$__cuda_sm10x_tcgen05_guardrail_trap_phase_invalid_during_alloc,($__internal_2_$__cuda_sm10x_tcgen05_guardrail_trap_unallocated_columns_being_dealloced - $__internal_1_$__cuda_sm10x_tcgen05_guardrail_trap_phase_invalid_during_alloc)
$__internal_1_$__cuda_sm10x_tcgen05_guardrail_trap_phase_invalid_during_alloc:
[----:B------:R-:W-:Y:S05]  /*4f3f0*/  BPT.TRAP 0x1 ;  /* 0x000000040000795c */ /* 0x000fea0000300000 */
[----:B------:R-:W-:-:S04]  /*4f400*/  IMAD.MOV.U32 R3, RZ, RZ, 0x0 ;  /* 0x00000000ff037424 */ /* 0x000fc800078e00ff */
[----:B------:R-:W-:Y:S05]  /*4f410*/  RET.REL.NODEC R2 `(matmul_kernel) ;  /* 0xfffffb0802f87950 */ /* 0x000fea0003c3ffff */
        .weak           $__internal_2_$__cuda_sm10x_tcgen05_guardrail_trap_unallocated_columns_being_dealloced
        .type           $__internal_2_$__cuda_sm10x_tcgen05_guardrail_trap_unallocated_columns_being_dealloced,@function
        .size           $__internal_2_$__cuda_sm10x_tcgen05_guardrail_trap_unallocated_columns_being_dealloced,(.L_x_22 - $__internal_2_$__cuda_sm10x_tcgen05_guardrail_trap_unallocated_columns_being_dealloced)
$__internal_2_$__cuda_sm10x_tcgen05_guardrail_trap_unallocated_columns_being_dealloced:
[----:B------:R-:W-:Y:S05]  /*4f420*/  BPT.TRAP 0x1 ;  /* 0x000000040000795c */ /* 0x000fea0000300000 */
[----:B------:R-:W-:-:S04]  /*4f430*/  HFMA2 R3, -RZ, RZ, 0, 0 ;  /* 0x00000000ff037431 */ /* 0x000fc800000001ff */
[----:B------:R-:W-:Y:S05]  /*4f440*/  RET.REL.NODEC R2 `(matmul_kernel) ;  /* 0xfffffb0802ec7950 */ /* 0x000fea0003c3ffff */
.L_x_19:
[----:B------:R-:W-:-:S00]  /*4f450*/  BRA `(.L_x_19) ;  /* 0xfffffffc00fc7947 */ /* 0x000fc0000383ffff */
[----:B------:R-:W-:-:S00]  /*4f460*/  NOP ;  /* 0x0000000000007918 */ /* 0x000fc00000000000 */
        /* <DEDUP_REMOVED lines=9> */
.L_x_22:


//--------------------- .nv.shared.matmul_kernel  --------------------------
	.section	.nv.shared.matmul_kernel,"aw",@nobits
	.sectionflags	@""
	.align	16
	.zero		1024


//--------------------- .nv.shared.reserved.0     --------------------------
	.section	.nv.shared.reserved.0,"aw",@nobits
	.align	8
	.weak		__nv_reservedSMEM_offset_0_alias
	.size		__nv_reservedSMEM_offset_0_alias, 0, 64
	.other		__nv_reservedSMEM_offset_0_alias,@"STO_CUDA_RESERVED_SHARED STV_DEFAULT"
__nv_reservedSMEM_offset_0_alias:
	.zero		0
.nv.shared.reserved.0:
	.zero		64
	.weak		__nv_reservedSMEM_allocation_phase
	.type		__nv_reservedSMEM_allocation_phase,@object
	.size		__nv_reservedSMEM_allocation_phase,(.L_0 - __nv_reservedSMEM_allocation_phase)
__nv_reservedSMEM_allocation_phase:
	.zero		1
.L_0:
	.zero		7
	.weak		__nv_reservedSMEM_devtool_atexit_pc
	.type		__nv_reservedSMEM_devtool_atexit_pc,@object
	.size		__nv_reservedSMEM_devtool_atexit_pc,(__nv_reservedSMEM_allocation_mask - __nv_reservedSMEM_devtool_atexit_pc)
__nv_reservedSMEM_devtool_atexit_pc:
	.zero		8
	.weak		__nv_reservedSMEM_allocation_mask
	.type		__nv_reservedSMEM_allocation_mask,@object
	.size		__nv_reservedSMEM_allocation_mask,(.L_2 - __nv_reservedSMEM_allocation_mask)
__nv_reservedSMEM_allocation_mask:
	.zero		4
.L_2:


//--------------------- .nv.constant0.matmul_kernel --------------------------
	.section	.nv.constant0.matmul_kernel,"a",@progbits
	.sectionflags	@""
	.align	4
.nv.constant0.matmul_kernel:
	.zero		976


//--------------------- SYMBOLS --------------------------

	.type		.nv.reservedSmem.offset0,@object
	.size		.nv.reservedSmem.offset0,0x4
	.type		.nv.reservedSmem.cap,@object
	.size		.nv.reservedSmem.cap,0x4
